//
// Generated by NVIDIA NVVM Compiler
//
// Compiler Build ID: CL-36424714
// Cuda compilation tools, release 13.0, V13.0.88
// Based on NVVM 20.0.0
//

.version 9.0
.target sm_100
.address_size 64

	// .globl	_Z9addKernelPiS_S_
// _ZZ24vector_dot_product_gpu_1PfS_S_iE3tmp has been demoted
// _ZZ24vector_dot_product_gpu_2PfS_S_iE3tmp has been demoted
// _ZZ24vector_dot_product_gpu_3PfS_S_iE3tmp has been demoted
// _ZZ24vector_dot_product_gpu_4PfS_E4temp has been demoted
// _ZZ24vector_dot_product_gpu_5PfS_S_iE3tmp has been demoted
.global .align 4 .u32 lockcount;
// _ZZ24vector_dot_product_gpu_6PfS_S_S_iE3tmp has been demoted
// _ZZ24vector_dot_product_gpu_6PfS_S_S_iE4lock has been demoted
// _ZZ27matrix_multiplication_gpu_3PKfmS0_mPfmiE4matA has been demoted
// _ZZ27matrix_multiplication_gpu_3PKfmS0_mPfmiE4matB has been demoted
// _ZZ27matrix_multiplication_gpu_4PKfmS0_mPfmiE4matA has been demoted
// _ZZ27matrix_multiplication_gpu_4PKfmS0_mPfmiE4matB has been demoted
.extern .shared .align 16 .b8 data[];

.visible .entry _Z9addKernelPiS_S_(
	.param .u64 .ptr .align 1 _Z9addKernelPiS_S__param_0,
	.param .u64 .ptr .align 1 _Z9addKernelPiS_S__param_1,
	.param .u64 .ptr .align 1 _Z9addKernelPiS_S__param_2
)
{
	.reg .b32 	%r<5>;
	.reg .b64 	%rd<11>;

	ld.param.u64 	%rd1, [_Z9addKernelPiS_S__param_0];
	ld.param.u64 	%rd2, [_Z9addKernelPiS_S__param_1];
	ld.param.u64 	%rd3, [_Z9addKernelPiS_S__param_2];
	cvta.to.global.u64 	%rd4, %rd1;
	cvta.to.global.u64 	%rd5, %rd3;
	cvta.to.global.u64 	%rd6, %rd2;
	mov.u32 	%r1, %tid.x;
	mul.wide.u32 	%rd7, %r1, 4;
	add.s64 	%rd8, %rd6, %rd7;
	ld.global.u32 	%r2, [%rd8];
	add.s64 	%rd9, %rd5, %rd7;
	ld.global.u32 	%r3, [%rd9];
	add.s32 	%r4, %r3, %r2;
	add.s64 	%rd10, %rd4, %rd7;
	st.global.u32 	[%rd10], %r4;
	ret;

}
	// .globl	_Z16vector_add_gpu_1PfS_S_i
.visible .entry _Z16vector_add_gpu_1PfS_S_i(
	.param .u64 .ptr .align 1 _Z16vector_add_gpu_1PfS_S_i_param_0,
	.param .u64 .ptr .align 1 _Z16vector_add_gpu_1PfS_S_i_param_1,
	.param .u64 .ptr .align 1 _Z16vector_add_gpu_1PfS_S_i_param_2,
	.param .u32 _Z16vector_add_gpu_1PfS_S_i_param_3
)
{
	.reg .pred 	%p<10>;
	.reg .b32 	%r<23>;
	.reg .b32 	%f<88>;
	.reg .b64 	%rd<40>;

	ld.param.u64 	%rd22, [_Z16vector_add_gpu_1PfS_S_i_param_0];
	ld.param.u64 	%rd23, [_Z16vector_add_gpu_1PfS_S_i_param_1];
	ld.param.u64 	%rd24, [_Z16vector_add_gpu_1PfS_S_i_param_2];
	ld.param.u32 	%r16, [_Z16vector_add_gpu_1PfS_S_i_param_3];
	cvta.to.global.u64 	%rd1, %rd24;
	cvta.to.global.u64 	%rd2, %rd23;
	cvta.to.global.u64 	%rd3, %rd22;
	setp.lt.s32 	%p1, %r16, 1;
	@%p1 bra 	$L__BB1_13;
	and.b32  	%r1, %r16, 15;
	setp.lt.u32 	%p2, %r16, 16;
	mov.b32 	%r20, 0;
	@%p2 bra 	$L__BB1_4;
	and.b32  	%r20, %r16, 2147483632;
	neg.s32 	%r18, %r20;
	add.s64 	%rd36, %rd3, 32;
	add.s64 	%rd35, %rd2, 32;
	add.s64 	%rd34, %rd1, 32;
$L__BB1_3:
	.pragma "nounroll";
	ld.global.f32 	%f1, [%rd36+-32];
	ld.global.f32 	%f2, [%rd35+-32];
	add.f32 	%f3, %f1, %f2;
	st.global.f32 	[%rd34+-32], %f3;
	ld.global.f32 	%f4, [%rd36+-28];
	ld.global.f32 	%f5, [%rd35+-28];
	add.f32 	%f6, %f4, %f5;
	st.global.f32 	[%rd34+-28], %f6;
	ld.global.f32 	%f7, [%rd36+-24];
	ld.global.f32 	%f8, [%rd35+-24];
	add.f32 	%f9, %f7, %f8;
	st.global.f32 	[%rd34+-24], %f9;
	ld.global.f32 	%f10, [%rd36+-20];
	ld.global.f32 	%f11, [%rd35+-20];
	add.f32 	%f12, %f10, %f11;
	st.global.f32 	[%rd34+-20], %f12;
	ld.global.f32 	%f13, [%rd36+-16];
	ld.global.f32 	%f14, [%rd35+-16];
	add.f32 	%f15, %f13, %f14;
	st.global.f32 	[%rd34+-16], %f15;
	ld.global.f32 	%f16, [%rd36+-12];
	ld.global.f32 	%f17, [%rd35+-12];
	add.f32 	%f18, %f16, %f17;
	st.global.f32 	[%rd34+-12], %f18;
	ld.global.f32 	%f19, [%rd36+-8];
	ld.global.f32 	%f20, [%rd35+-8];
	add.f32 	%f21, %f19, %f20;
	st.global.f32 	[%rd34+-8], %f21;
	ld.global.f32 	%f22, [%rd36+-4];
	ld.global.f32 	%f23, [%rd35+-4];
	add.f32 	%f24, %f22, %f23;
	st.global.f32 	[%rd34+-4], %f24;
	ld.global.f32 	%f25, [%rd36];
	ld.global.f32 	%f26, [%rd35];
	add.f32 	%f27, %f25, %f26;
	st.global.f32 	[%rd34], %f27;
	ld.global.f32 	%f28, [%rd36+4];
	ld.global.f32 	%f29, [%rd35+4];
	add.f32 	%f30, %f28, %f29;
	st.global.f32 	[%rd34+4], %f30;
	ld.global.f32 	%f31, [%rd36+8];
	ld.global.f32 	%f32, [%rd35+8];
	add.f32 	%f33, %f31, %f32;
	st.global.f32 	[%rd34+8], %f33;
	ld.global.f32 	%f34, [%rd36+12];
	ld.global.f32 	%f35, [%rd35+12];
	add.f32 	%f36, %f34, %f35;
	st.global.f32 	[%rd34+12], %f36;
	ld.global.f32 	%f37, [%rd36+16];
	ld.global.f32 	%f38, [%rd35+16];
	add.f32 	%f39, %f37, %f38;
	st.global.f32 	[%rd34+16], %f39;
	ld.global.f32 	%f40, [%rd36+20];
	ld.global.f32 	%f41, [%rd35+20];
	add.f32 	%f42, %f40, %f41;
	st.global.f32 	[%rd34+20], %f42;
	ld.global.f32 	%f43, [%rd36+24];
	ld.global.f32 	%f44, [%rd35+24];
	add.f32 	%f45, %f43, %f44;
	st.global.f32 	[%rd34+24], %f45;
	ld.global.f32 	%f46, [%rd36+28];
	ld.global.f32 	%f47, [%rd35+28];
	add.f32 	%f48, %f46, %f47;
	st.global.f32 	[%rd34+28], %f48;
	add.s32 	%r18, %r18, 16;
	add.s64 	%rd36, %rd36, 64;
	add.s64 	%rd35, %rd35, 64;
	add.s64 	%rd34, %rd34, 64;
	setp.ne.s32 	%p3, %r18, 0;
	@%p3 bra 	$L__BB1_3;
$L__BB1_4:
	setp.eq.s32 	%p4, %r1, 0;
	@%p4 bra 	$L__BB1_13;
	and.b32  	%r7, %r16, 7;
	setp.lt.u32 	%p5, %r1, 8;
	@%p5 bra 	$L__BB1_7;
	mul.wide.u32 	%rd25, %r20, 4;
	add.s64 	%rd26, %rd3, %rd25;
	ld.global.f32 	%f49, [%rd26];
	add.s64 	%rd27, %rd2, %rd25;
	ld.global.f32 	%f50, [%rd27];
	add.f32 	%f51, %f49, %f50;
	add.s64 	%rd28, %rd1, %rd25;
	st.global.f32 	[%rd28], %f51;
	ld.global.f32 	%f52, [%rd26+4];
	ld.global.f32 	%f53, [%rd27+4];
	add.f32 	%f54, %f52, %f53;
	st.global.f32 	[%rd28+4], %f54;
	ld.global.f32 	%f55, [%rd26+8];
	ld.global.f32 	%f56, [%rd27+8];
	add.f32 	%f57, %f55, %f56;
	st.global.f32 	[%rd28+8], %f57;
	ld.global.f32 	%f58, [%rd26+12];
	ld.global.f32 	%f59, [%rd27+12];
	add.f32 	%f60, %f58, %f59;
	st.global.f32 	[%rd28+12], %f60;
	ld.global.f32 	%f61, [%rd26+16];
	ld.global.f32 	%f62, [%rd27+16];
	add.f32 	%f63, %f61, %f62;
	st.global.f32 	[%rd28+16], %f63;
	ld.global.f32 	%f64, [%rd26+20];
	ld.global.f32 	%f65, [%rd27+20];
	add.f32 	%f66, %f64, %f65;
	st.global.f32 	[%rd28+20], %f66;
	ld.global.f32 	%f67, [%rd26+24];
	ld.global.f32 	%f68, [%rd27+24];
	add.f32 	%f69, %f67, %f68;
	st.global.f32 	[%rd28+24], %f69;
	ld.global.f32 	%f70, [%rd26+28];
	ld.global.f32 	%f71, [%rd27+28];
	add.f32 	%f72, %f70, %f71;
	st.global.f32 	[%rd28+28], %f72;
	add.s32 	%r20, %r20, 8;
$L__BB1_7:
	setp.eq.s32 	%p6, %r7, 0;
	@%p6 bra 	$L__BB1_13;
	and.b32  	%r10, %r16, 3;
	setp.lt.u32 	%p7, %r7, 4;
	@%p7 bra 	$L__BB1_10;
	mul.wide.u32 	%rd29, %r20, 4;
	add.s64 	%rd30, %rd3, %rd29;
	ld.global.f32 	%f73, [%rd30];
	add.s64 	%rd31, %rd2, %rd29;
	ld.global.f32 	%f74, [%rd31];
	add.f32 	%f75, %f73, %f74;
	add.s64 	%rd32, %rd1, %rd29;
	st.global.f32 	[%rd32], %f75;
	ld.global.f32 	%f76, [%rd30+4];
	ld.global.f32 	%f77, [%rd31+4];
	add.f32 	%f78, %f76, %f77;
	st.global.f32 	[%rd32+4], %f78;
	ld.global.f32 	%f79, [%rd30+8];
	ld.global.f32 	%f80, [%rd31+8];
	add.f32 	%f81, %f79, %f80;
	st.global.f32 	[%rd32+8], %f81;
	ld.global.f32 	%f82, [%rd30+12];
	ld.global.f32 	%f83, [%rd31+12];
	add.f32 	%f84, %f82, %f83;
	st.global.f32 	[%rd32+12], %f84;
	add.s32 	%r20, %r20, 4;
$L__BB1_10:
	setp.eq.s32 	%p8, %r10, 0;
	@%p8 bra 	$L__BB1_13;
	mul.wide.u32 	%rd33, %r20, 4;
	add.s64 	%rd39, %rd1, %rd33;
	add.s64 	%rd38, %rd2, %rd33;
	add.s64 	%rd37, %rd3, %rd33;
	neg.s32 	%r22, %r10;
$L__BB1_12:
	.pragma "nounroll";
	ld.global.f32 	%f85, [%rd37];
	ld.global.f32 	%f86, [%rd38];
	add.f32 	%f87, %f85, %f86;
	st.global.f32 	[%rd39], %f87;
	add.s64 	%rd39, %rd39, 4;
	add.s64 	%rd38, %rd38, 4;
	add.s64 	%rd37, %rd37, 4;
	add.s32 	%r22, %r22, 1;
	setp.ne.s32 	%p9, %r22, 0;
	@%p9 bra 	$L__BB1_12;
$L__BB1_13:
	ret;

}
	// .globl	_Z16vector_add_gpu_2PfS_S_i
.visible .entry _Z16vector_add_gpu_2PfS_S_i(
	.param .u64 .ptr .align 1 _Z16vector_add_gpu_2PfS_S_i_param_0,
	.param .u64 .ptr .align 1 _Z16vector_add_gpu_2PfS_S_i_param_1,
	.param .u64 .ptr .align 1 _Z16vector_add_gpu_2PfS_S_i_param_2,
	.param .u32 _Z16vector_add_gpu_2PfS_S_i_param_3
)
{
	.reg .pred 	%p<7>;
	.reg .b32 	%r<27>;
	.reg .b32 	%f<16>;
	.reg .b64 	%rd<31>;

	ld.param.u64 	%rd8, [_Z16vector_add_gpu_2PfS_S_i_param_0];
	ld.param.u64 	%rd9, [_Z16vector_add_gpu_2PfS_S_i_param_1];
	ld.param.u64 	%rd10, [_Z16vector_add_gpu_2PfS_S_i_param_2];
	ld.param.u32 	%r11, [_Z16vector_add_gpu_2PfS_S_i_param_3];
	cvta.to.global.u64 	%rd1, %rd10;
	cvta.to.global.u64 	%rd2, %rd9;
	cvta.to.global.u64 	%rd3, %rd8;
	mov.u32 	%r26, %tid.x;
	mov.u32 	%r2, %ntid.x;
	setp.ge.s32 	%p1, %r26, %r11;
	@%p1 bra 	$L__BB2_6;
	add.s32 	%r12, %r26, %r2;
	max.u32 	%r13, %r11, %r12;
	setp.lt.u32 	%p2, %r12, %r11;
	selp.u32 	%r14, 1, 0, %p2;
	add.s32 	%r15, %r12, %r14;
	sub.s32 	%r16, %r13, %r15;
	div.u32 	%r17, %r16, %r2;
	add.s32 	%r3, %r17, %r14;
	and.b32  	%r18, %r3, 3;
	setp.eq.s32 	%p3, %r18, 3;
	@%p3 bra 	$L__BB2_4;
	add.s32 	%r19, %r3, 1;
	and.b32  	%r20, %r19, 3;
	mul.wide.u32 	%rd30, %r26, 4;
	mul.wide.u32 	%rd5, %r2, 4;
	neg.s32 	%r24, %r20;
	mad.lo.s32 	%r26, %r2, %r20, %r26;
$L__BB2_3:
	.pragma "nounroll";
	add.s64 	%rd11, %rd3, %rd30;
	ld.global.f32 	%f1, [%rd11];
	add.s64 	%rd12, %rd2, %rd30;
	ld.global.f32 	%f2, [%rd12];
	add.f32 	%f3, %f1, %f2;
	add.s64 	%rd13, %rd1, %rd30;
	st.global.f32 	[%rd13], %f3;
	add.s64 	%rd30, %rd30, %rd5;
	add.s32 	%r24, %r24, 1;
	setp.ne.s32 	%p4, %r24, 0;
	@%p4 bra 	$L__BB2_3;
$L__BB2_4:
	setp.lt.u32 	%p5, %r3, 3;
	@%p5 bra 	$L__BB2_6;
$L__BB2_5:
	mul.wide.u32 	%rd14, %r26, 4;
	add.s64 	%rd15, %rd3, %rd14;
	ld.global.f32 	%f4, [%rd15];
	add.s64 	%rd16, %rd2, %rd14;
	ld.global.f32 	%f5, [%rd16];
	add.f32 	%f6, %f4, %f5;
	add.s64 	%rd17, %rd1, %rd14;
	st.global.f32 	[%rd17], %f6;
	add.s32 	%r21, %r26, %r2;
	mul.wide.u32 	%rd18, %r21, 4;
	add.s64 	%rd19, %rd3, %rd18;
	ld.global.f32 	%f7, [%rd19];
	add.s64 	%rd20, %rd2, %rd18;
	ld.global.f32 	%f8, [%rd20];
	add.f32 	%f9, %f7, %f8;
	add.s64 	%rd21, %rd1, %rd18;
	st.global.f32 	[%rd21], %f9;
	add.s32 	%r22, %r21, %r2;
	mul.wide.u32 	%rd22, %r22, 4;
	add.s64 	%rd23, %rd3, %rd22;
	ld.global.f32 	%f10, [%rd23];
	add.s64 	%rd24, %rd2, %rd22;
	ld.global.f32 	%f11, [%rd24];
	add.f32 	%f12, %f10, %f11;
	add.s64 	%rd25, %rd1, %rd22;
	st.global.f32 	[%rd25], %f12;
	add.s32 	%r23, %r22, %r2;
	mul.wide.u32 	%rd26, %r23, 4;
	add.s64 	%rd27, %rd3, %rd26;
	ld.global.f32 	%f13, [%rd27];
	add.s64 	%rd28, %rd2, %rd26;
	ld.global.f32 	%f14, [%rd28];
	add.f32 	%f15, %f13, %f14;
	add.s64 	%rd29, %rd1, %rd26;
	st.global.f32 	[%rd29], %f15;
	add.s32 	%r26, %r23, %r2;
	setp.lt.s32 	%p6, %r26, %r11;
	@%p6 bra 	$L__BB2_5;
$L__BB2_6:
	ret;

}
	// .globl	_Z16vector_add_gpu_3PfS_S_i
.visible .entry _Z16vector_add_gpu_3PfS_S_i(
	.param .u64 .ptr .align 1 _Z16vector_add_gpu_3PfS_S_i_param_0,
	.param .u64 .ptr .align 1 _Z16vector_add_gpu_3PfS_S_i_param_1,
	.param .u64 .ptr .align 1 _Z16vector_add_gpu_3PfS_S_i_param_2,
	.param .u32 _Z16vector_add_gpu_3PfS_S_i_param_3
)
{
	.reg .pred 	%p<7>;
	.reg .b32 	%r<31>;
	.reg .b32 	%f<16>;
	.reg .b64 	%rd<25>;

	ld.param.u64 	%rd4, [_Z16vector_add_gpu_3PfS_S_i_param_0];
	ld.param.u64 	%rd5, [_Z16vector_add_gpu_3PfS_S_i_param_1];
	ld.param.u64 	%rd6, [_Z16vector_add_gpu_3PfS_S_i_param_2];
	ld.param.u32 	%r12, [_Z16vector_add_gpu_3PfS_S_i_param_3];
	cvta.to.global.u64 	%rd1, %rd6;
	cvta.to.global.u64 	%rd2, %rd5;
	cvta.to.global.u64 	%rd3, %rd4;
	mov.u32 	%r13, %tid.x;
	mov.u32 	%r14, %ctaid.x;
	mov.u32 	%r15, %nctaid.x;
	mov.u32 	%r16, %ntid.x;
	mul.lo.s32 	%r1, %r15, %r16;
	mad.lo.s32 	%r29, %r14, %r16, %r13;
	setp.ge.s32 	%p1, %r29, %r12;
	@%p1 bra 	$L__BB3_7;
	add.s32 	%r17, %r29, %r1;
	max.s32 	%r18, %r12, %r17;
	setp.lt.s32 	%p2, %r17, %r12;
	selp.u32 	%r19, 1, 0, %p2;
	add.s32 	%r20, %r17, %r19;
	sub.s32 	%r21, %r18, %r20;
	div.u32 	%r22, %r21, %r1;
	add.s32 	%r3, %r22, %r19;
	and.b32  	%r23, %r3, 3;
	setp.eq.s32 	%p3, %r23, 3;
	@%p3 bra 	$L__BB3_4;
	add.s32 	%r24, %r3, 1;
	and.b32  	%r25, %r24, 3;
	neg.s32 	%r27, %r25;
$L__BB3_3:
	.pragma "nounroll";
	mul.wide.s32 	%rd7, %r29, 4;
	add.s64 	%rd8, %rd1, %rd7;
	add.s64 	%rd9, %rd2, %rd7;
	add.s64 	%rd10, %rd3, %rd7;
	ld.global.f32 	%f1, [%rd10];
	ld.global.f32 	%f2, [%rd9];
	add.f32 	%f3, %f1, %f2;
	st.global.f32 	[%rd8], %f3;
	add.s32 	%r29, %r29, %r1;
	add.s32 	%r27, %r27, 1;
	setp.ne.s32 	%p4, %r27, 0;
	@%p4 bra 	$L__BB3_3;
$L__BB3_4:
	setp.lt.u32 	%p5, %r3, 3;
	@%p5 bra 	$L__BB3_7;
	mul.wide.s32 	%rd15, %r1, 4;
	shl.b32 	%r26, %r1, 2;
$L__BB3_6:
	mul.wide.s32 	%rd11, %r29, 4;
	add.s64 	%rd12, %rd3, %rd11;
	ld.global.f32 	%f4, [%rd12];
	add.s64 	%rd13, %rd2, %rd11;
	ld.global.f32 	%f5, [%rd13];
	add.f32 	%f6, %f4, %f5;
	add.s64 	%rd14, %rd1, %rd11;
	st.global.f32 	[%rd14], %f6;
	add.s64 	%rd16, %rd12, %rd15;
	ld.global.f32 	%f7, [%rd16];
	add.s64 	%rd17, %rd13, %rd15;
	ld.global.f32 	%f8, [%rd17];
	add.f32 	%f9, %f7, %f8;
	add.s64 	%rd18, %rd14, %rd15;
	st.global.f32 	[%rd18], %f9;
	add.s64 	%rd19, %rd16, %rd15;
	ld.global.f32 	%f10, [%rd19];
	add.s64 	%rd20, %rd17, %rd15;
	ld.global.f32 	%f11, [%rd20];
	add.f32 	%f12, %f10, %f11;
	add.s64 	%rd21, %rd18, %rd15;
	st.global.f32 	[%rd21], %f12;
	add.s64 	%rd22, %rd19, %rd15;
	ld.global.f32 	%f13, [%rd22];
	add.s64 	%rd23, %rd20, %rd15;
	ld.global.f32 	%f14, [%rd23];
	add.f32 	%f15, %f13, %f14;
	add.s64 	%rd24, %rd21, %rd15;
	st.global.f32 	[%rd24], %f15;
	add.s32 	%r29, %r26, %r29;
	setp.lt.s32 	%p6, %r29, %r12;
	@%p6 bra 	$L__BB3_6;
$L__BB3_7:
	ret;

}
	// .globl	_Z16vector_add_gpu_4PA10_fS0_S0_ii
.visible .entry _Z16vector_add_gpu_4PA10_fS0_S0_ii(
	.param .u64 .ptr .align 1 _Z16vector_add_gpu_4PA10_fS0_S0_ii_param_0,
	.param .u64 .ptr .align 1 _Z16vector_add_gpu_4PA10_fS0_S0_ii_param_1,
	.param .u64 .ptr .align 1 _Z16vector_add_gpu_4PA10_fS0_S0_ii_param_2,
	.param .u32 _Z16vector_add_gpu_4PA10_fS0_S0_ii_param_3,
	.param .u32 _Z16vector_add_gpu_4PA10_fS0_S0_ii_param_4
)
{
	.reg .pred 	%p<2>;
	.reg .b32 	%r<13>;
	.reg .b32 	%f<4>;
	.reg .b64 	%rd<15>;

	ld.param.u64 	%rd4, [_Z16vector_add_gpu_4PA10_fS0_S0_ii_param_0];
	ld.param.u64 	%rd5, [_Z16vector_add_gpu_4PA10_fS0_S0_ii_param_1];
	ld.param.u64 	%rd6, [_Z16vector_add_gpu_4PA10_fS0_S0_ii_param_2];
	ld.param.u32 	%r3, [_Z16vector_add_gpu_4PA10_fS0_S0_ii_param_3];
	mov.u32 	%r5, %tid.x;
	mov.u32 	%r6, %ntid.x;
	mov.u32 	%r7, %ctaid.x;
	mad.lo.s32 	%r1, %r6, %r7, %r5;
	mov.u32 	%r8, %tid.y;
	mov.u32 	%r9, %ntid.y;
	mov.u32 	%r10, %ctaid.y;
	mad.lo.s32 	%r11, %r9, %r10, %r8;
	max.u32 	%r12, %r1, %r11;
	setp.ge.u32 	%p1, %r12, %r3;
	@%p1 bra 	$L__BB4_3;
	cvta.to.global.u64 	%rd7, %rd4;
	cvta.to.global.u64 	%rd8, %rd5;
	cvta.to.global.u64 	%rd9, %rd6;
	mul.wide.u32 	%rd10, %r1, 40;
	add.s64 	%rd11, %rd7, %rd10;
	mul.wide.u32 	%rd12, %r11, 4;
	add.s64 	%rd1, %rd11, %rd12;
	add.s64 	%rd13, %rd8, %rd10;
	add.s64 	%rd2, %rd13, %rd12;
	add.s64 	%rd14, %rd9, %rd10;
	add.s64 	%rd3, %rd14, %rd12;
$L__BB4_2:
	ld.global.f32 	%f1, [%rd1];
	ld.global.f32 	%f2, [%rd2];
	add.f32 	%f3, %f1, %f2;
	st.global.f32 	[%rd3], %f3;
	bra.uni 	$L__BB4_2;
$L__BB4_3:
	ret;

}
	// .globl	_Z24vector_dot_product_gpu_1PfS_S_i
.visible .entry _Z24vector_dot_product_gpu_1PfS_S_i(
	.param .u64 .ptr .align 1 _Z24vector_dot_product_gpu_1PfS_S_i_param_0,
	.param .u64 .ptr .align 1 _Z24vector_dot_product_gpu_1PfS_S_i_param_1,
	.param .u64 .ptr .align 1 _Z24vector_dot_product_gpu_1PfS_S_i_param_2,
	.param .u32 _Z24vector_dot_product_gpu_1PfS_S_i_param_3
)
{
	.reg .pred 	%p<21>;
	.reg .b32 	%r<29>;
	.reg .b32 	%f<52>;
	.reg .b64 	%rd<16>;
	.reg .b64 	%fd<12>;
	// demoted variable
	.shared .align 4 .b8 _ZZ24vector_dot_product_gpu_1PfS_S_iE3tmp[64];
	ld.param.u64 	%rd4, [_Z24vector_dot_product_gpu_1PfS_S_i_param_0];
	ld.param.u64 	%rd5, [_Z24vector_dot_product_gpu_1PfS_S_i_param_1];
	ld.param.u64 	%rd6, [_Z24vector_dot_product_gpu_1PfS_S_i_param_2];
	ld.param.u32 	%r13, [_Z24vector_dot_product_gpu_1PfS_S_i_param_3];
	cvta.to.global.u64 	%rd1, %rd6;
	cvta.to.global.u64 	%rd2, %rd5;
	cvta.to.global.u64 	%rd3, %rd4;
	mov.u32 	%r1, %tid.x;
	mov.u32 	%r2, %ntid.x;
	setp.ge.s32 	%p1, %r1, %r13;
	@%p1 bra 	$L__BB5_35;
	shl.b32 	%r14, %r1, 2;
	mov.u32 	%r15, _ZZ24vector_dot_product_gpu_1PfS_S_iE3tmp;
	add.s32 	%r3, %r15, %r14;
	add.s32 	%r4, %r1, %r2;
	max.u32 	%r16, %r13, %r4;
	setp.lt.u32 	%p2, %r4, %r13;
	selp.u32 	%r17, 1, 0, %p2;
	add.s32 	%r18, %r4, %r17;
	sub.s32 	%r19, %r16, %r18;
	div.u32 	%r20, %r19, %r2;
	add.s32 	%r5, %r20, %r17;
	and.b32  	%r21, %r5, 1;
	setp.eq.b32 	%p3, %r21, 1;
	mov.f64 	%fd11, 0d0000000000000000;
	mov.u32 	%r28, %r1;
	@%p3 bra 	$L__BB5_12;
	mul.wide.u32 	%rd7, %r1, 4;
	add.s64 	%rd8, %rd3, %rd7;
	ld.global.f32 	%f1, [%rd8];
	add.s64 	%rd9, %rd2, %rd7;
	ld.global.f32 	%f2, [%rd9];
	mul.f32 	%f3, %f1, %f2;
	cvt.f64.f32 	%fd7, %f3;
	add.f64 	%fd11, %fd7, 0d0000000000000000;
	cvt.rn.f32.f64 	%f4, %fd11;
	st.shared.f32 	[%r3], %f4;
	bar.sync 	0;
	and.b32  	%r22, %r1, 1;
	setp.eq.b32 	%p4, %r22, 1;
	@%p4 bra 	$L__BB5_4;
	ld.shared.f32 	%f5, [%r3+4];
	ld.shared.f32 	%f6, [%r3];
	add.f32 	%f7, %f5, %f6;
	st.shared.f32 	[%r3], %f7;
$L__BB5_4:
	bar.sync 	0;
	and.b32  	%r23, %r1, 3;
	setp.ne.s32 	%p5, %r23, 0;
	@%p5 bra 	$L__BB5_6;
	ld.shared.f32 	%f8, [%r3+8];
	ld.shared.f32 	%f9, [%r3];
	add.f32 	%f10, %f8, %f9;
	st.shared.f32 	[%r3], %f10;
$L__BB5_6:
	bar.sync 	0;
	and.b32  	%r24, %r1, 7;
	setp.ne.s32 	%p6, %r24, 0;
	@%p6 bra 	$L__BB5_8;
	ld.shared.f32 	%f11, [%r3+16];
	ld.shared.f32 	%f12, [%r3];
	add.f32 	%f13, %f11, %f12;
	st.shared.f32 	[%r3], %f13;
$L__BB5_8:
	bar.sync 	0;
	and.b32  	%r25, %r1, 15;
	setp.ne.s32 	%p7, %r25, 0;
	@%p7 bra 	$L__BB5_10;
	ld.shared.f32 	%f14, [%r3+32];
	ld.shared.f32 	%f15, [%r3];
	add.f32 	%f16, %f14, %f15;
	st.shared.f32 	[%r3], %f16;
$L__BB5_10:
	setp.ne.s32 	%p8, %r1, 0;
	bar.sync 	0;
	mov.u32 	%r28, %r4;
	@%p8 bra 	$L__BB5_12;
	ld.shared.f32 	%f17, [_ZZ24vector_dot_product_gpu_1PfS_S_iE3tmp];
	st.global.f32 	[%rd1], %f17;
$L__BB5_12:
	setp.eq.s32 	%p9, %r5, 0;
	@%p9 bra 	$L__BB5_35;
	and.b32  	%r7, %r1, 1;
	and.b32  	%r8, %r1, 3;
	and.b32  	%r9, %r1, 7;
	and.b32  	%r10, %r1, 15;
$L__BB5_14:
	setp.ne.s32 	%p10, %r7, 0;
	mul.wide.u32 	%rd10, %r28, 4;
	add.s64 	%rd11, %rd3, %rd10;
	ld.global.f32 	%f18, [%rd11];
	add.s64 	%rd12, %rd2, %rd10;
	ld.global.f32 	%f19, [%rd12];
	mul.f32 	%f20, %f18, %f19;
	cvt.f64.f32 	%fd8, %f20;
	add.f64 	%fd4, %fd11, %fd8;
	cvt.rn.f32.f64 	%f21, %fd4;
	st.shared.f32 	[%r3], %f21;
	bar.sync 	0;
	@%p10 bra 	$L__BB5_16;
	ld.shared.f32 	%f22, [%r3+4];
	ld.shared.f32 	%f23, [%r3];
	add.f32 	%f24, %f22, %f23;
	st.shared.f32 	[%r3], %f24;
$L__BB5_16:
	setp.ne.s32 	%p11, %r8, 0;
	bar.sync 	0;
	@%p11 bra 	$L__BB5_18;
	ld.shared.f32 	%f25, [%r3+8];
	ld.shared.f32 	%f26, [%r3];
	add.f32 	%f27, %f25, %f26;
	st.shared.f32 	[%r3], %f27;
$L__BB5_18:
	setp.ne.s32 	%p12, %r9, 0;
	bar.sync 	0;
	@%p12 bra 	$L__BB5_20;
	ld.shared.f32 	%f28, [%r3+16];
	ld.shared.f32 	%f29, [%r3];
	add.f32 	%f30, %f28, %f29;
	st.shared.f32 	[%r3], %f30;
$L__BB5_20:
	setp.ne.s32 	%p13, %r10, 0;
	bar.sync 	0;
	@%p13 bra 	$L__BB5_22;
	ld.shared.f32 	%f31, [%r3+32];
	ld.shared.f32 	%f32, [%r3];
	add.f32 	%f33, %f31, %f32;
	st.shared.f32 	[%r3], %f33;
$L__BB5_22:
	setp.ne.s32 	%p14, %r1, 0;
	bar.sync 	0;
	@%p14 bra 	$L__BB5_24;
	ld.shared.f32 	%f34, [_ZZ24vector_dot_product_gpu_1PfS_S_iE3tmp];
	st.global.f32 	[%rd1], %f34;
$L__BB5_24:
	add.s32 	%r26, %r28, %r2;
	setp.ne.s32 	%p15, %r7, 0;
	mul.wide.u32 	%rd13, %r26, 4;
	add.s64 	%rd14, %rd3, %rd13;
	ld.global.f32 	%f35, [%rd14];
	add.s64 	%rd15, %rd2, %rd13;
	ld.global.f32 	%f36, [%rd15];
	mul.f32 	%f37, %f35, %f36;
	cvt.f64.f32 	%fd9, %f37;
	add.f64 	%fd11, %fd4, %fd9;
	add.s32 	%r28, %r26, %r2;
	cvt.rn.f32.f64 	%f38, %fd11;
	st.shared.f32 	[%r3], %f38;
	bar.sync 	0;
	@%p15 bra 	$L__BB5_26;
	ld.shared.f32 	%f39, [%r3+4];
	ld.shared.f32 	%f40, [%r3];
	add.f32 	%f41, %f39, %f40;
	st.shared.f32 	[%r3], %f41;
$L__BB5_26:
	setp.ne.s32 	%p16, %r8, 0;
	bar.sync 	0;
	@%p16 bra 	$L__BB5_28;
	ld.shared.f32 	%f42, [%r3+8];
	ld.shared.f32 	%f43, [%r3];
	add.f32 	%f44, %f42, %f43;
	st.shared.f32 	[%r3], %f44;
$L__BB5_28:
	setp.ne.s32 	%p17, %r9, 0;
	bar.sync 	0;
	@%p17 bra 	$L__BB5_30;
	ld.shared.f32 	%f45, [%r3+16];
	ld.shared.f32 	%f46, [%r3];
	add.f32 	%f47, %f45, %f46;
	st.shared.f32 	[%r3], %f47;
$L__BB5_30:
	setp.ne.s32 	%p18, %r10, 0;
	bar.sync 	0;
	@%p18 bra 	$L__BB5_32;
	ld.shared.f32 	%f48, [%r3+32];
	ld.shared.f32 	%f49, [%r3];
	add.f32 	%f50, %f48, %f49;
	st.shared.f32 	[%r3], %f50;
$L__BB5_32:
	setp.ne.s32 	%p19, %r1, 0;
	bar.sync 	0;
	@%p19 bra 	$L__BB5_34;
	ld.shared.f32 	%f51, [_ZZ24vector_dot_product_gpu_1PfS_S_iE3tmp];
	st.global.f32 	[%rd1], %f51;
$L__BB5_34:
	setp.lt.s32 	%p20, %r28, %r13;
	@%p20 bra 	$L__BB5_14;
$L__BB5_35:
	ret;

}
	// .globl	_Z24vector_dot_product_gpu_2PfS_S_i
.visible .entry _Z24vector_dot_product_gpu_2PfS_S_i(
	.param .u64 .ptr .align 1 _Z24vector_dot_product_gpu_2PfS_S_i_param_0,
	.param .u64 .ptr .align 1 _Z24vector_dot_product_gpu_2PfS_S_i_param_1,
	.param .u64 .ptr .align 1 _Z24vector_dot_product_gpu_2PfS_S_i_param_2,
	.param .u32 _Z24vector_dot_product_gpu_2PfS_S_i_param_3
)
{
	.reg .pred 	%p<12>;
	.reg .b32 	%r<32>;
	.reg .b32 	%f<33>;
	.reg .b64 	%rd<26>;
	.reg .b64 	%fd<24>;
	// demoted variable
	.shared .align 4 .b8 _ZZ24vector_dot_product_gpu_2PfS_S_iE3tmp[64];
	ld.param.u64 	%rd8, [_Z24vector_dot_product_gpu_2PfS_S_i_param_0];
	ld.param.u64 	%rd9, [_Z24vector_dot_product_gpu_2PfS_S_i_param_1];
	ld.param.u64 	%rd7, [_Z24vector_dot_product_gpu_2PfS_S_i_param_2];
	ld.param.u32 	%r13, [_Z24vector_dot_product_gpu_2PfS_S_i_param_3];
	cvta.to.global.u64 	%rd1, %rd9;
	cvta.to.global.u64 	%rd2, %rd8;
	mov.u32 	%r1, %tid.x;
	mov.u32 	%r2, %ntid.x;
	setp.ge.s32 	%p1, %r1, %r13;
	mov.f32 	%f32, 0f00000000;
	@%p1 bra 	$L__BB6_7;
	add.s32 	%r14, %r1, %r2;
	max.u32 	%r15, %r13, %r14;
	setp.lt.u32 	%p2, %r14, %r13;
	selp.u32 	%r16, 1, 0, %p2;
	add.s32 	%r17, %r14, %r16;
	sub.s32 	%r18, %r15, %r17;
	div.u32 	%r19, %r18, %r2;
	add.s32 	%r3, %r19, %r16;
	and.b32  	%r20, %r3, 3;
	setp.eq.s32 	%p3, %r20, 3;
	mov.f64 	%fd23, 0d0000000000000000;
	mov.u32 	%r30, %r1;
	@%p3 bra 	$L__BB6_4;
	mul.wide.u32 	%rd25, %r1, 4;
	mul.wide.u32 	%rd4, %r2, 4;
	add.s32 	%r21, %r3, 1;
	and.b32  	%r22, %r21, 3;
	neg.s32 	%r28, %r22;
	mov.f64 	%fd23, 0d0000000000000000;
	mov.u32 	%r30, %r1;
$L__BB6_3:
	.pragma "nounroll";
	add.s64 	%rd10, %rd2, %rd25;
	ld.global.f32 	%f4, [%rd10];
	add.s64 	%rd11, %rd1, %rd25;
	ld.global.f32 	%f5, [%rd11];
	mul.f32 	%f6, %f4, %f5;
	cvt.f64.f32 	%fd11, %f6;
	add.f64 	%fd23, %fd23, %fd11;
	add.s32 	%r30, %r30, %r2;
	add.s64 	%rd25, %rd25, %rd4;
	add.s32 	%r28, %r28, 1;
	setp.ne.s32 	%p4, %r28, 0;
	@%p4 bra 	$L__BB6_3;
$L__BB6_4:
	setp.lt.u32 	%p5, %r3, 3;
	@%p5 bra 	$L__BB6_6;
$L__BB6_5:
	mul.wide.u32 	%rd12, %r30, 4;
	add.s64 	%rd13, %rd2, %rd12;
	ld.global.f32 	%f7, [%rd13];
	add.s64 	%rd14, %rd1, %rd12;
	ld.global.f32 	%f8, [%rd14];
	mul.f32 	%f9, %f7, %f8;
	cvt.f64.f32 	%fd12, %f9;
	add.f64 	%fd13, %fd23, %fd12;
	add.s32 	%r23, %r30, %r2;
	mul.wide.u32 	%rd15, %r23, 4;
	add.s64 	%rd16, %rd2, %rd15;
	ld.global.f32 	%f10, [%rd16];
	add.s64 	%rd17, %rd1, %rd15;
	ld.global.f32 	%f11, [%rd17];
	mul.f32 	%f12, %f10, %f11;
	cvt.f64.f32 	%fd14, %f12;
	add.f64 	%fd15, %fd13, %fd14;
	add.s32 	%r24, %r23, %r2;
	mul.wide.u32 	%rd18, %r24, 4;
	add.s64 	%rd19, %rd2, %rd18;
	ld.global.f32 	%f13, [%rd19];
	add.s64 	%rd20, %rd1, %rd18;
	ld.global.f32 	%f14, [%rd20];
	mul.f32 	%f15, %f13, %f14;
	cvt.f64.f32 	%fd16, %f15;
	add.f64 	%fd17, %fd15, %fd16;
	add.s32 	%r25, %r24, %r2;
	mul.wide.u32 	%rd21, %r25, 4;
	add.s64 	%rd22, %rd2, %rd21;
	ld.global.f32 	%f16, [%rd22];
	add.s64 	%rd23, %rd1, %rd21;
	ld.global.f32 	%f17, [%rd23];
	mul.f32 	%f18, %f16, %f17;
	cvt.f64.f32 	%fd18, %f18;
	add.f64 	%fd23, %fd17, %fd18;
	add.s32 	%r30, %r25, %r2;
	setp.lt.s32 	%p6, %r30, %r13;
	@%p6 bra 	$L__BB6_5;
$L__BB6_6:
	cvt.rn.f32.f64 	%f32, %fd23;
$L__BB6_7:
	shl.b32 	%r26, %r1, 2;
	mov.u32 	%r27, _ZZ24vector_dot_product_gpu_2PfS_S_iE3tmp;
	add.s32 	%r12, %r27, %r26;
	st.shared.f32 	[%r12], %f32;
	bar.sync 	0;
	setp.gt.u32 	%p7, %r1, 7;
	@%p7 bra 	$L__BB6_9;
	ld.shared.f32 	%f19, [%r12+32];
	ld.shared.f32 	%f20, [%r12];
	add.f32 	%f21, %f19, %f20;
	st.shared.f32 	[%r12], %f21;
$L__BB6_9:
	bar.sync 	0;
	setp.gt.u32 	%p8, %r1, 3;
	@%p8 bra 	$L__BB6_11;
	ld.shared.f32 	%f22, [%r12+16];
	ld.shared.f32 	%f23, [%r12];
	add.f32 	%f24, %f22, %f23;
	st.shared.f32 	[%r12], %f24;
$L__BB6_11:
	bar.sync 	0;
	setp.gt.u32 	%p9, %r1, 1;
	@%p9 bra 	$L__BB6_13;
	ld.shared.f32 	%f25, [%r12+8];
	ld.shared.f32 	%f26, [%r12];
	add.f32 	%f27, %f25, %f26;
	st.shared.f32 	[%r12], %f27;
$L__BB6_13:
	bar.sync 	0;
	setp.ne.s32 	%p10, %r1, 0;
	@%p10 bra 	$L__BB6_15;
	ld.shared.f32 	%f28, [_ZZ24vector_dot_product_gpu_2PfS_S_iE3tmp+4];
	ld.shared.f32 	%f29, [%r12];
	add.f32 	%f30, %f28, %f29;
	st.shared.f32 	[%r12], %f30;
$L__BB6_15:
	setp.ne.s32 	%p11, %r1, 0;
	bar.sync 	0;
	@%p11 bra 	$L__BB6_17;
	ld.shared.f32 	%f31, [_ZZ24vector_dot_product_gpu_2PfS_S_iE3tmp];
	cvta.to.global.u64 	%rd24, %rd7;
	st.global.f32 	[%rd24], %f31;
$L__BB6_17:
	ret;

}
	// .globl	_Z24vector_dot_product_gpu_3PfS_S_i
.visible .entry _Z24vector_dot_product_gpu_3PfS_S_i(
	.param .u64 .ptr .align 1 _Z24vector_dot_product_gpu_3PfS_S_i_param_0,
	.param .u64 .ptr .align 1 _Z24vector_dot_product_gpu_3PfS_S_i_param_1,
	.param .u64 .ptr .align 1 _Z24vector_dot_product_gpu_3PfS_S_i_param_2,
	.param .u32 _Z24vector_dot_product_gpu_3PfS_S_i_param_3
)
{
	.reg .pred 	%p<12>;
	.reg .b32 	%r<34>;
	.reg .b32 	%f<33>;
	.reg .b64 	%rd<22>;
	.reg .b64 	%fd<24>;
	// demoted variable
	.shared .align 4 .b8 _ZZ24vector_dot_product_gpu_3PfS_S_iE3tmp[64];
	ld.param.u64 	%rd4, [_Z24vector_dot_product_gpu_3PfS_S_i_param_0];
	ld.param.u64 	%rd5, [_Z24vector_dot_product_gpu_3PfS_S_i_param_1];
	ld.param.u64 	%rd3, [_Z24vector_dot_product_gpu_3PfS_S_i_param_2];
	ld.param.u32 	%r15, [_Z24vector_dot_product_gpu_3PfS_S_i_param_3];
	cvta.to.global.u64 	%rd1, %rd5;
	cvta.to.global.u64 	%rd2, %rd4;
	mov.u32 	%r1, %tid.x;
	mov.u32 	%r2, %ctaid.x;
	mov.u32 	%r16, %ntid.x;
	mov.u32 	%r17, %nctaid.x;
	mul.lo.s32 	%r3, %r16, %r17;
	mad.lo.s32 	%r32, %r2, %r16, %r1;
	setp.ge.s32 	%p1, %r32, %r15;
	mov.f32 	%f32, 0f00000000;
	@%p1 bra 	$L__BB7_8;
	add.s32 	%r18, %r32, %r3;
	max.s32 	%r19, %r15, %r18;
	setp.lt.s32 	%p2, %r18, %r15;
	selp.u32 	%r20, 1, 0, %p2;
	add.s32 	%r21, %r18, %r20;
	sub.s32 	%r22, %r19, %r21;
	div.u32 	%r23, %r22, %r3;
	add.s32 	%r5, %r23, %r20;
	and.b32  	%r24, %r5, 3;
	setp.eq.s32 	%p3, %r24, 3;
	mov.f64 	%fd23, 0d0000000000000000;
	@%p3 bra 	$L__BB7_4;
	add.s32 	%r25, %r5, 1;
	and.b32  	%r26, %r25, 3;
	neg.s32 	%r30, %r26;
	mov.f64 	%fd23, 0d0000000000000000;
$L__BB7_3:
	.pragma "nounroll";
	mul.wide.s32 	%rd6, %r32, 4;
	add.s64 	%rd7, %rd1, %rd6;
	add.s64 	%rd8, %rd2, %rd6;
	ld.global.f32 	%f4, [%rd8];
	ld.global.f32 	%f5, [%rd7];
	mul.f32 	%f6, %f4, %f5;
	cvt.f64.f32 	%fd11, %f6;
	add.f64 	%fd23, %fd23, %fd11;
	add.s32 	%r32, %r32, %r3;
	add.s32 	%r30, %r30, 1;
	setp.ne.s32 	%p4, %r30, 0;
	@%p4 bra 	$L__BB7_3;
$L__BB7_4:
	setp.lt.u32 	%p5, %r5, 3;
	@%p5 bra 	$L__BB7_7;
	mul.wide.s32 	%rd12, %r3, 4;
	shl.b32 	%r27, %r3, 2;
$L__BB7_6:
	mul.wide.s32 	%rd9, %r32, 4;
	add.s64 	%rd10, %rd2, %rd9;
	ld.global.f32 	%f7, [%rd10];
	add.s64 	%rd11, %rd1, %rd9;
	ld.global.f32 	%f8, [%rd11];
	mul.f32 	%f9, %f7, %f8;
	cvt.f64.f32 	%fd12, %f9;
	add.f64 	%fd13, %fd23, %fd12;
	add.s64 	%rd13, %rd10, %rd12;
	ld.global.f32 	%f10, [%rd13];
	add.s64 	%rd14, %rd11, %rd12;
	ld.global.f32 	%f11, [%rd14];
	mul.f32 	%f12, %f10, %f11;
	cvt.f64.f32 	%fd14, %f12;
	add.f64 	%fd15, %fd13, %fd14;
	add.s64 	%rd15, %rd13, %rd12;
	ld.global.f32 	%f13, [%rd15];
	add.s64 	%rd16, %rd14, %rd12;
	ld.global.f32 	%f14, [%rd16];
	mul.f32 	%f15, %f13, %f14;
	cvt.f64.f32 	%fd16, %f15;
	add.f64 	%fd17, %fd15, %fd16;
	add.s64 	%rd17, %rd15, %rd12;
	ld.global.f32 	%f16, [%rd17];
	add.s64 	%rd18, %rd16, %rd12;
	ld.global.f32 	%f17, [%rd18];
	mul.f32 	%f18, %f16, %f17;
	cvt.f64.f32 	%fd18, %f18;
	add.f64 	%fd23, %fd17, %fd18;
	add.s32 	%r32, %r27, %r32;
	setp.lt.s32 	%p6, %r32, %r15;
	@%p6 bra 	$L__BB7_6;
$L__BB7_7:
	cvt.rn.f32.f64 	%f32, %fd23;
$L__BB7_8:
	shl.b32 	%r28, %r1, 2;
	mov.u32 	%r29, _ZZ24vector_dot_product_gpu_3PfS_S_iE3tmp;
	add.s32 	%r14, %r29, %r28;
	st.shared.f32 	[%r14], %f32;
	bar.sync 	0;
	setp.gt.u32 	%p7, %r1, 7;
	@%p7 bra 	$L__BB7_10;
	ld.shared.f32 	%f19, [%r14+32];
	ld.shared.f32 	%f20, [%r14];
	add.f32 	%f21, %f19, %f20;
	st.shared.f32 	[%r14], %f21;
$L__BB7_10:
	bar.sync 	0;
	setp.gt.u32 	%p8, %r1, 3;
	@%p8 bra 	$L__BB7_12;
	ld.shared.f32 	%f22, [%r14+16];
	ld.shared.f32 	%f23, [%r14];
	add.f32 	%f24, %f22, %f23;
	st.shared.f32 	[%r14], %f24;
$L__BB7_12:
	bar.sync 	0;
	setp.gt.u32 	%p9, %r1, 1;
	@%p9 bra 	$L__BB7_14;
	ld.shared.f32 	%f25, [%r14+8];
	ld.shared.f32 	%f26, [%r14];
	add.f32 	%f27, %f25, %f26;
	st.shared.f32 	[%r14], %f27;
$L__BB7_14:
	bar.sync 	0;
	setp.ne.s32 	%p10, %r1, 0;
	@%p10 bra 	$L__BB7_16;
	ld.shared.f32 	%f28, [_ZZ24vector_dot_product_gpu_3PfS_S_iE3tmp+4];
	ld.shared.f32 	%f29, [%r14];
	add.f32 	%f30, %f28, %f29;
	st.shared.f32 	[%r14], %f30;
$L__BB7_16:
	setp.ne.s32 	%p11, %r1, 0;
	bar.sync 	0;
	@%p11 bra 	$L__BB7_18;
	ld.shared.f32 	%f31, [_ZZ24vector_dot_product_gpu_3PfS_S_iE3tmp];
	cvta.to.global.u64 	%rd19, %rd3;
	mul.wide.u32 	%rd20, %r2, 4;
	add.s64 	%rd21, %rd19, %rd20;
	st.global.f32 	[%rd21], %f31;
$L__BB7_18:
	ret;

}
	// .globl	_Z24vector_dot_product_gpu_4PfS_
.visible .entry _Z24vector_dot_product_gpu_4PfS_(
	.param .u64 .ptr .align 1 _Z24vector_dot_product_gpu_4PfS__param_0,
	.param .u64 .ptr .align 1 _Z24vector_dot_product_gpu_4PfS__param_1
)
{
	.reg .pred 	%p<5>;
	.reg .b32 	%r<5>;
	.reg .b32 	%f<12>;
	.reg .b64 	%rd<7>;
	// demoted variable
	.shared .align 4 .b8 _ZZ24vector_dot_product_gpu_4PfS_E4temp[32];
	ld.param.u64 	%rd2, [_Z24vector_dot_product_gpu_4PfS__param_0];
	ld.param.u64 	%rd1, [_Z24vector_dot_product_gpu_4PfS__param_1];
	cvta.to.global.u64 	%rd3, %rd2;
	mov.u32 	%r1, %tid.x;
	mul.wide.u32 	%rd4, %r1, 4;
	add.s64 	%rd5, %rd3, %rd4;
	ld.global.f32 	%f1, [%rd5];
	shl.b32 	%r3, %r1, 2;
	mov.u32 	%r4, _ZZ24vector_dot_product_gpu_4PfS_E4temp;
	add.s32 	%r2, %r4, %r3;
	st.shared.f32 	[%r2], %f1;
	bar.sync 	0;
	setp.gt.u32 	%p1, %r1, 3;
	@%p1 bra 	$L__BB8_2;
	ld.shared.f32 	%f2, [%r2+16];
	ld.shared.f32 	%f3, [%r2];
	add.f32 	%f4, %f2, %f3;
	st.shared.f32 	[%r2], %f4;
$L__BB8_2:
	bar.sync 	0;
	setp.gt.u32 	%p2, %r1, 1;
	@%p2 bra 	$L__BB8_4;
	ld.shared.f32 	%f5, [%r2+8];
	ld.shared.f32 	%f6, [%r2];
	add.f32 	%f7, %f5, %f6;
	st.shared.f32 	[%r2], %f7;
$L__BB8_4:
	bar.sync 	0;
	setp.ne.s32 	%p3, %r1, 0;
	@%p3 bra 	$L__BB8_6;
	ld.shared.f32 	%f8, [_ZZ24vector_dot_product_gpu_4PfS_E4temp+4];
	ld.shared.f32 	%f9, [%r2];
	add.f32 	%f10, %f8, %f9;
	st.shared.f32 	[%r2], %f10;
$L__BB8_6:
	setp.ne.s32 	%p4, %r1, 0;
	bar.sync 	0;
	@%p4 bra 	$L__BB8_8;
	ld.shared.f32 	%f11, [_ZZ24vector_dot_product_gpu_4PfS_E4temp];
	cvta.to.global.u64 	%rd6, %rd1;
	st.global.f32 	[%rd6], %f11;
$L__BB8_8:
	ret;

}
	// .globl	_Z26vector_dot_product_gpu_5_0PfS_S_i
.visible .entry _Z26vector_dot_product_gpu_5_0PfS_S_i(
	.param .u64 .ptr .align 1 _Z26vector_dot_product_gpu_5_0PfS_S_i_param_0,
	.param .u64 .ptr .align 1 _Z26vector_dot_product_gpu_5_0PfS_S_i_param_1,
	.param .u64 .ptr .align 1 _Z26vector_dot_product_gpu_5_0PfS_S_i_param_2,
	.param .u32 _Z26vector_dot_product_gpu_5_0PfS_S_i_param_3
)
{
	.reg .pred 	%p<8>;
	.reg .b32 	%r<33>;
	.reg .b32 	%f<21>;
	.reg .b64 	%rd<20>;
	.reg .b64 	%fd<24>;

	ld.param.u64 	%rd4, [_Z26vector_dot_product_gpu_5_0PfS_S_i_param_0];
	ld.param.u64 	%rd5, [_Z26vector_dot_product_gpu_5_0PfS_S_i_param_1];
	ld.param.u64 	%rd6, [_Z26vector_dot_product_gpu_5_0PfS_S_i_param_2];
	ld.param.u32 	%r14, [_Z26vector_dot_product_gpu_5_0PfS_S_i_param_3];
	cvta.to.global.u64 	%rd1, %rd5;
	cvta.to.global.u64 	%rd2, %rd4;
	cvta.to.global.u64 	%rd3, %rd6;
	mov.u32 	%r1, %tid.x;
	mov.u32 	%r2, %ctaid.x;
	or.b32  	%r15, %r1, %r2;
	setp.ne.s32 	%p1, %r15, 0;
	@%p1 bra 	$L__BB9_2;
	mov.b32 	%r16, 0;
	st.global.u32 	[%rd3], %r16;
$L__BB9_2:
	mov.u32 	%r17, %ntid.x;
	mov.u32 	%r18, %nctaid.x;
	mul.lo.s32 	%r3, %r17, %r18;
	mad.lo.s32 	%r31, %r2, %r17, %r1;
	setp.ge.s32 	%p2, %r31, %r14;
	mov.f32 	%f20, 0f00000000;
	@%p2 bra 	$L__BB9_10;
	add.s32 	%r19, %r31, %r3;
	max.s32 	%r20, %r14, %r19;
	setp.lt.s32 	%p3, %r19, %r14;
	selp.u32 	%r21, 1, 0, %p3;
	add.s32 	%r22, %r19, %r21;
	sub.s32 	%r23, %r20, %r22;
	div.u32 	%r24, %r23, %r3;
	add.s32 	%r5, %r24, %r21;
	and.b32  	%r25, %r5, 3;
	setp.eq.s32 	%p4, %r25, 3;
	mov.f64 	%fd23, 0d0000000000000000;
	@%p4 bra 	$L__BB9_6;
	add.s32 	%r26, %r5, 1;
	and.b32  	%r27, %r26, 3;
	neg.s32 	%r29, %r27;
	mov.f64 	%fd23, 0d0000000000000000;
$L__BB9_5:
	.pragma "nounroll";
	mul.wide.s32 	%rd7, %r31, 4;
	add.s64 	%rd8, %rd1, %rd7;
	add.s64 	%rd9, %rd2, %rd7;
	ld.global.f32 	%f4, [%rd9];
	ld.global.f32 	%f5, [%rd8];
	mul.f32 	%f6, %f4, %f5;
	cvt.f64.f32 	%fd11, %f6;
	add.f64 	%fd23, %fd23, %fd11;
	add.s32 	%r31, %r31, %r3;
	add.s32 	%r29, %r29, 1;
	setp.ne.s32 	%p5, %r29, 0;
	@%p5 bra 	$L__BB9_5;
$L__BB9_6:
	setp.lt.u32 	%p6, %r5, 3;
	@%p6 bra 	$L__BB9_9;
	mul.wide.s32 	%rd13, %r3, 4;
	shl.b32 	%r28, %r3, 2;
$L__BB9_8:
	mul.wide.s32 	%rd10, %r31, 4;
	add.s64 	%rd11, %rd2, %rd10;
	ld.global.f32 	%f7, [%rd11];
	add.s64 	%rd12, %rd1, %rd10;
	ld.global.f32 	%f8, [%rd12];
	mul.f32 	%f9, %f7, %f8;
	cvt.f64.f32 	%fd12, %f9;
	add.f64 	%fd13, %fd23, %fd12;
	add.s64 	%rd14, %rd11, %rd13;
	ld.global.f32 	%f10, [%rd14];
	add.s64 	%rd15, %rd12, %rd13;
	ld.global.f32 	%f11, [%rd15];
	mul.f32 	%f12, %f10, %f11;
	cvt.f64.f32 	%fd14, %f12;
	add.f64 	%fd15, %fd13, %fd14;
	add.s64 	%rd16, %rd14, %rd13;
	ld.global.f32 	%f13, [%rd16];
	add.s64 	%rd17, %rd15, %rd13;
	ld.global.f32 	%f14, [%rd17];
	mul.f32 	%f15, %f13, %f14;
	cvt.f64.f32 	%fd16, %f15;
	add.f64 	%fd17, %fd15, %fd16;
	add.s64 	%rd18, %rd16, %rd13;
	ld.global.f32 	%f16, [%rd18];
	add.s64 	%rd19, %rd17, %rd13;
	ld.global.f32 	%f17, [%rd19];
	mul.f32 	%f18, %f16, %f17;
	cvt.f64.f32 	%fd18, %f18;
	add.f64 	%fd23, %fd17, %fd18;
	add.s32 	%r31, %r28, %r31;
	setp.lt.s32 	%p7, %r31, %r14;
	@%p7 bra 	$L__BB9_8;
$L__BB9_9:
	cvt.rn.f32.f64 	%f20, %fd23;
$L__BB9_10:
	atom.global.add.f32 	%f19, [%rd3], %f20;
	ret;

}
	// .globl	_Z24vector_dot_product_gpu_5PfS_S_i
.visible .entry _Z24vector_dot_product_gpu_5PfS_S_i(
	.param .u64 .ptr .align 1 _Z24vector_dot_product_gpu_5PfS_S_i_param_0,
	.param .u64 .ptr .align 1 _Z24vector_dot_product_gpu_5PfS_S_i_param_1,
	.param .u64 .ptr .align 1 _Z24vector_dot_product_gpu_5PfS_S_i_param_2,
	.param .u32 _Z24vector_dot_product_gpu_5PfS_S_i_param_3
)
{
	.reg .pred 	%p<12>;
	.reg .b32 	%r<41>;
	.reg .b32 	%f<25>;
	.reg .b64 	%rd<20>;
	.reg .b64 	%fd<24>;
	// demoted variable
	.shared .align 4 .b8 _ZZ24vector_dot_product_gpu_5PfS_S_iE3tmp[64];
	ld.param.u64 	%rd4, [_Z24vector_dot_product_gpu_5PfS_S_i_param_0];
	ld.param.u64 	%rd5, [_Z24vector_dot_product_gpu_5PfS_S_i_param_1];
	ld.param.u64 	%rd6, [_Z24vector_dot_product_gpu_5PfS_S_i_param_2];
	ld.param.u32 	%r18, [_Z24vector_dot_product_gpu_5PfS_S_i_param_3];
	cvta.to.global.u64 	%rd1, %rd5;
	cvta.to.global.u64 	%rd2, %rd4;
	cvta.to.global.u64 	%rd3, %rd6;
	mov.u32 	%r1, %tid.x;
	mov.u32 	%r2, %ctaid.x;
	or.b32  	%r19, %r1, %r2;
	setp.ne.s32 	%p1, %r19, 0;
	@%p1 bra 	$L__BB10_2;
	mov.b32 	%r20, 0;
	st.global.u32 	[%rd3], %r20;
$L__BB10_2:
	mov.u32 	%r40, %ntid.x;
	mov.u32 	%r21, %nctaid.x;
	mul.lo.s32 	%r4, %r40, %r21;
	mad.lo.s32 	%r38, %r2, %r40, %r1;
	setp.ge.s32 	%p2, %r38, %r18;
	mov.f32 	%f24, 0f00000000;
	@%p2 bra 	$L__BB10_10;
	add.s32 	%r22, %r38, %r4;
	max.s32 	%r23, %r18, %r22;
	setp.lt.s32 	%p3, %r22, %r18;
	selp.u32 	%r24, 1, 0, %p3;
	add.s32 	%r25, %r22, %r24;
	sub.s32 	%r26, %r23, %r25;
	div.u32 	%r27, %r26, %r4;
	add.s32 	%r6, %r27, %r24;
	and.b32  	%r28, %r6, 3;
	setp.eq.s32 	%p4, %r28, 3;
	mov.f64 	%fd23, 0d0000000000000000;
	@%p4 bra 	$L__BB10_6;
	add.s32 	%r29, %r6, 1;
	and.b32  	%r30, %r29, 3;
	neg.s32 	%r36, %r30;
	mov.f64 	%fd23, 0d0000000000000000;
$L__BB10_5:
	.pragma "nounroll";
	mul.wide.s32 	%rd7, %r38, 4;
	add.s64 	%rd8, %rd1, %rd7;
	add.s64 	%rd9, %rd2, %rd7;
	ld.global.f32 	%f4, [%rd9];
	ld.global.f32 	%f5, [%rd8];
	mul.f32 	%f6, %f4, %f5;
	cvt.f64.f32 	%fd11, %f6;
	add.f64 	%fd23, %fd23, %fd11;
	add.s32 	%r38, %r38, %r4;
	add.s32 	%r36, %r36, 1;
	setp.ne.s32 	%p5, %r36, 0;
	@%p5 bra 	$L__BB10_5;
$L__BB10_6:
	setp.lt.u32 	%p6, %r6, 3;
	@%p6 bra 	$L__BB10_9;
	mul.wide.s32 	%rd13, %r4, 4;
	shl.b32 	%r31, %r4, 2;
$L__BB10_8:
	mul.wide.s32 	%rd10, %r38, 4;
	add.s64 	%rd11, %rd2, %rd10;
	ld.global.f32 	%f7, [%rd11];
	add.s64 	%rd12, %rd1, %rd10;
	ld.global.f32 	%f8, [%rd12];
	mul.f32 	%f9, %f7, %f8;
	cvt.f64.f32 	%fd12, %f9;
	add.f64 	%fd13, %fd23, %fd12;
	add.s64 	%rd14, %rd11, %rd13;
	ld.global.f32 	%f10, [%rd14];
	add.s64 	%rd15, %rd12, %rd13;
	ld.global.f32 	%f11, [%rd15];
	mul.f32 	%f12, %f10, %f11;
	cvt.f64.f32 	%fd14, %f12;
	add.f64 	%fd15, %fd13, %fd14;
	add.s64 	%rd16, %rd14, %rd13;
	ld.global.f32 	%f13, [%rd16];
	add.s64 	%rd17, %rd15, %rd13;
	ld.global.f32 	%f14, [%rd17];
	mul.f32 	%f15, %f13, %f14;
	cvt.f64.f32 	%fd16, %f15;
	add.f64 	%fd17, %fd15, %fd16;
	add.s64 	%rd18, %rd16, %rd13;
	ld.global.f32 	%f16, [%rd18];
	add.s64 	%rd19, %rd17, %rd13;
	ld.global.f32 	%f17, [%rd19];
	mul.f32 	%f18, %f16, %f17;
	cvt.f64.f32 	%fd18, %f18;
	add.f64 	%fd23, %fd17, %fd18;
	add.s32 	%r38, %r31, %r38;
	setp.lt.s32 	%p7, %r38, %r18;
	@%p7 bra 	$L__BB10_8;
$L__BB10_9:
	cvt.rn.f32.f64 	%f24, %fd23;
$L__BB10_10:
	shl.b32 	%r32, %r1, 2;
	mov.u32 	%r33, _ZZ24vector_dot_product_gpu_5PfS_S_iE3tmp;
	add.s32 	%r15, %r33, %r32;
	st.shared.f32 	[%r15], %f24;
	bar.sync 	0;
	setp.lt.u32 	%p8, %r40, 2;
	@%p8 bra 	$L__BB10_14;
$L__BB10_11:
	shr.u32 	%r17, %r40, 1;
	setp.ge.u32 	%p9, %r1, %r17;
	@%p9 bra 	$L__BB10_13;
	shl.b32 	%r34, %r17, 2;
	add.s32 	%r35, %r15, %r34;
	ld.shared.f32 	%f19, [%r35];
	ld.shared.f32 	%f20, [%r15];
	add.f32 	%f21, %f19, %f20;
	st.shared.f32 	[%r15], %f21;
$L__BB10_13:
	bar.sync 	0;
	setp.gt.u32 	%p10, %r40, 3;
	mov.u32 	%r40, %r17;
	@%p10 bra 	$L__BB10_11;
$L__BB10_14:
	setp.ne.s32 	%p11, %r1, 0;
	@%p11 bra 	$L__BB10_16;
	ld.shared.f32 	%f22, [_ZZ24vector_dot_product_gpu_5PfS_S_iE3tmp];
	atom.global.add.f32 	%f23, [%rd3], %f22;
$L__BB10_16:
	ret;

}
	// .globl	_Z24vector_dot_product_gpu_6PfS_S_S_i
.visible .entry _Z24vector_dot_product_gpu_6PfS_S_S_i(
	.param .u64 .ptr .align 1 _Z24vector_dot_product_gpu_6PfS_S_S_i_param_0,
	.param .u64 .ptr .align 1 _Z24vector_dot_product_gpu_6PfS_S_S_i_param_1,
	.param .u64 .ptr .align 1 _Z24vector_dot_product_gpu_6PfS_S_S_i_param_2,
	.param .u64 .ptr .align 1 _Z24vector_dot_product_gpu_6PfS_S_S_i_param_3,
	.param .u32 _Z24vector_dot_product_gpu_6PfS_S_S_i_param_4
)
{
	.reg .pred 	%p<18>;
	.reg .b16 	%rs<3>;
	.reg .b32 	%r<47>;
	.reg .b32 	%f<29>;
	.reg .b64 	%rd<26>;
	.reg .b64 	%fd<24>;
	// demoted variable
	.shared .align 4 .b8 _ZZ24vector_dot_product_gpu_6PfS_S_S_iE3tmp[64];
	// demoted variable
	.shared .align 1 .u8 _ZZ24vector_dot_product_gpu_6PfS_S_S_iE4lock;
	ld.param.u64 	%rd6, [_Z24vector_dot_product_gpu_6PfS_S_S_i_param_0];
	ld.param.u64 	%rd7, [_Z24vector_dot_product_gpu_6PfS_S_S_i_param_1];
	ld.param.u64 	%rd8, [_Z24vector_dot_product_gpu_6PfS_S_S_i_param_2];
	ld.param.u64 	%rd5, [_Z24vector_dot_product_gpu_6PfS_S_S_i_param_3];
	ld.param.u32 	%r21, [_Z24vector_dot_product_gpu_6PfS_S_S_i_param_4];
	cvta.to.global.u64 	%rd1, %rd7;
	cvta.to.global.u64 	%rd2, %rd6;
	cvta.to.global.u64 	%rd3, %rd8;
	mov.u32 	%r1, %tid.x;
	mov.u32 	%r2, %ctaid.x;
	mov.u32 	%r46, %ntid.x;
	mov.u32 	%r4, %nctaid.x;
	mul.lo.s32 	%r5, %r46, %r4;
	mad.lo.s32 	%r43, %r2, %r46, %r1;
	setp.ge.s32 	%p1, %r43, %r21;
	mov.f32 	%f28, 0f00000000;
	@%p1 bra 	$L__BB11_8;
	add.s32 	%r22, %r43, %r5;
	max.s32 	%r23, %r21, %r22;
	setp.lt.s32 	%p2, %r22, %r21;
	selp.u32 	%r24, 1, 0, %p2;
	add.s32 	%r25, %r22, %r24;
	sub.s32 	%r26, %r23, %r25;
	div.u32 	%r27, %r26, %r5;
	add.s32 	%r7, %r27, %r24;
	and.b32  	%r28, %r7, 3;
	setp.eq.s32 	%p3, %r28, 3;
	mov.f64 	%fd23, 0d0000000000000000;
	@%p3 bra 	$L__BB11_4;
	add.s32 	%r29, %r7, 1;
	and.b32  	%r30, %r29, 3;
	neg.s32 	%r41, %r30;
	mov.f64 	%fd23, 0d0000000000000000;
$L__BB11_3:
	.pragma "nounroll";
	mul.wide.s32 	%rd9, %r43, 4;
	add.s64 	%rd10, %rd1, %rd9;
	add.s64 	%rd11, %rd2, %rd9;
	ld.global.f32 	%f4, [%rd11];
	ld.global.f32 	%f5, [%rd10];
	mul.f32 	%f6, %f4, %f5;
	cvt.f64.f32 	%fd11, %f6;
	add.f64 	%fd23, %fd23, %fd11;
	add.s32 	%r43, %r43, %r5;
	add.s32 	%r41, %r41, 1;
	setp.ne.s32 	%p4, %r41, 0;
	@%p4 bra 	$L__BB11_3;
$L__BB11_4:
	setp.lt.u32 	%p5, %r7, 3;
	@%p5 bra 	$L__BB11_7;
	mul.wide.s32 	%rd15, %r5, 4;
	shl.b32 	%r31, %r5, 2;
$L__BB11_6:
	mul.wide.s32 	%rd12, %r43, 4;
	add.s64 	%rd13, %rd2, %rd12;
	ld.global.f32 	%f7, [%rd13];
	add.s64 	%rd14, %rd1, %rd12;
	ld.global.f32 	%f8, [%rd14];
	mul.f32 	%f9, %f7, %f8;
	cvt.f64.f32 	%fd12, %f9;
	add.f64 	%fd13, %fd23, %fd12;
	add.s64 	%rd16, %rd13, %rd15;
	ld.global.f32 	%f10, [%rd16];
	add.s64 	%rd17, %rd14, %rd15;
	ld.global.f32 	%f11, [%rd17];
	mul.f32 	%f12, %f10, %f11;
	cvt.f64.f32 	%fd14, %f12;
	add.f64 	%fd15, %fd13, %fd14;
	add.s64 	%rd18, %rd16, %rd15;
	ld.global.f32 	%f13, [%rd18];
	add.s64 	%rd19, %rd17, %rd15;
	ld.global.f32 	%f14, [%rd19];
	mul.f32 	%f15, %f13, %f14;
	cvt.f64.f32 	%fd16, %f15;
	add.f64 	%fd17, %fd15, %fd16;
	add.s64 	%rd20, %rd18, %rd15;
	ld.global.f32 	%f16, [%rd20];
	add.s64 	%rd21, %rd19, %rd15;
	ld.global.f32 	%f17, [%rd21];
	mul.f32 	%f18, %f16, %f17;
	cvt.f64.f32 	%fd18, %f18;
	add.f64 	%fd23, %fd17, %fd18;
	add.s32 	%r43, %r31, %r43;
	setp.lt.s32 	%p6, %r43, %r21;
	@%p6 bra 	$L__BB11_6;
$L__BB11_7:
	cvt.rn.f32.f64 	%f28, %fd23;
$L__BB11_8:
	shl.b32 	%r32, %r1, 2;
	mov.u32 	%r33, _ZZ24vector_dot_product_gpu_6PfS_S_S_iE3tmp;
	add.s32 	%r16, %r33, %r32;
	st.shared.f32 	[%r16], %f28;
	bar.sync 	0;
	mul.wide.u32 	%rd22, %r2, 4;
	add.s64 	%rd4, %rd3, %rd22;
	setp.lt.u32 	%p7, %r46, 2;
	@%p7 bra 	$L__BB11_13;
	mov.u32 	%r45, %r46;
$L__BB11_10:
	shr.u32 	%r18, %r45, 1;
	setp.ge.u32 	%p8, %r1, %r18;
	@%p8 bra 	$L__BB11_12;
	shl.b32 	%r34, %r18, 2;
	add.s32 	%r35, %r16, %r34;
	ld.volatile.shared.f32 	%f19, [%r35];
	ld.volatile.shared.f32 	%f20, [%r16];
	add.f32 	%f21, %f19, %f20;
	st.volatile.shared.f32 	[%r16], %f21;
$L__BB11_12:
	bar.sync 	0;
	setp.gt.u32 	%p9, %r45, 3;
	mov.u32 	%r45, %r18;
	@%p9 bra 	$L__BB11_10;
$L__BB11_13:
	setp.ne.s32 	%p10, %r1, 0;
	@%p10 bra 	$L__BB11_15;
	ld.volatile.shared.f32 	%f22, [_ZZ24vector_dot_product_gpu_6PfS_S_S_iE3tmp];
	st.global.f32 	[%rd4], %f22;
$L__BB11_15:
	setp.ne.s32 	%p11, %r1, 0;
	membar.gl;
	@%p11 bra 	$L__BB11_17;
	atom.global.add.u32 	%r36, [lockcount], 1;
	ld.global.u32 	%r37, [lockcount];
	setp.eq.s32 	%p12, %r37, %r4;
	selp.u16 	%rs1, 1, 0, %p12;
	st.shared.u8 	[_ZZ24vector_dot_product_gpu_6PfS_S_S_iE4lock], %rs1;
$L__BB11_17:
	bar.sync 	0;
	ld.shared.u8 	%rs2, [_ZZ24vector_dot_product_gpu_6PfS_S_S_iE4lock];
	setp.eq.s16 	%p13, %rs2, 0;
	@%p13 bra 	$L__BB11_25;
	setp.lt.u32 	%p14, %r46, 2;
	mul.wide.u32 	%rd23, %r1, 4;
	add.s64 	%rd24, %rd3, %rd23;
	ld.global.f32 	%f23, [%rd24];
	st.shared.f32 	[%r16], %f23;
	bar.sync 	0;
	@%p14 bra 	$L__BB11_22;
$L__BB11_19:
	shr.u32 	%r20, %r46, 1;
	setp.ge.u32 	%p15, %r1, %r20;
	@%p15 bra 	$L__BB11_21;
	shl.b32 	%r38, %r20, 2;
	add.s32 	%r39, %r16, %r38;
	ld.volatile.shared.f32 	%f24, [%r39];
	ld.volatile.shared.f32 	%f25, [%r16];
	add.f32 	%f26, %f24, %f25;
	st.volatile.shared.f32 	[%r16], %f26;
$L__BB11_21:
	bar.sync 	0;
	setp.gt.u32 	%p16, %r46, 3;
	mov.u32 	%r46, %r20;
	@%p16 bra 	$L__BB11_19;
$L__BB11_22:
	setp.ne.s32 	%p17, %r1, 0;
	@%p17 bra 	$L__BB11_24;
	ld.volatile.shared.f32 	%f27, [_ZZ24vector_dot_product_gpu_6PfS_S_S_iE3tmp];
	cvta.to.global.u64 	%rd25, %rd5;
	st.global.f32 	[%rd25], %f27;
$L__BB11_24:
	mov.b32 	%r40, 0;
	st.global.u32 	[lockcount], %r40;
$L__BB11_25:
	ret;

}
	// .globl	_Z27matrix_multiplication_gpu_1PKfmS0_mPfmi
.visible .entry _Z27matrix_multiplication_gpu_1PKfmS0_mPfmi(
	.param .u64 .ptr .align 1 _Z27matrix_multiplication_gpu_1PKfmS0_mPfmi_param_0,
	.param .u64 _Z27matrix_multiplication_gpu_1PKfmS0_mPfmi_param_1,
	.param .u64 .ptr .align 1 _Z27matrix_multiplication_gpu_1PKfmS0_mPfmi_param_2,
	.param .u64 _Z27matrix_multiplication_gpu_1PKfmS0_mPfmi_param_3,
	.param .u64 .ptr .align 1 _Z27matrix_multiplication_gpu_1PKfmS0_mPfmi_param_4,
	.param .u64 _Z27matrix_multiplication_gpu_1PKfmS0_mPfmi_param_5,
	.param .u32 _Z27matrix_multiplication_gpu_1PKfmS0_mPfmi_param_6
)
{
	.reg .pred 	%p<13>;
	.reg .b32 	%r<26>;
	.reg .b32 	%f<50>;
	.reg .b64 	%rd<65>;
	.reg .b64 	%fd<52>;

	ld.param.u64 	%rd16, [_Z27matrix_multiplication_gpu_1PKfmS0_mPfmi_param_0];
	ld.param.u64 	%rd12, [_Z27matrix_multiplication_gpu_1PKfmS0_mPfmi_param_1];
	ld.param.u64 	%rd17, [_Z27matrix_multiplication_gpu_1PKfmS0_mPfmi_param_2];
	ld.param.u64 	%rd13, [_Z27matrix_multiplication_gpu_1PKfmS0_mPfmi_param_3];
	ld.param.u64 	%rd15, [_Z27matrix_multiplication_gpu_1PKfmS0_mPfmi_param_5];
	ld.param.u32 	%r13, [_Z27matrix_multiplication_gpu_1PKfmS0_mPfmi_param_6];
	cvta.to.global.u64 	%rd1, %rd17;
	cvta.to.global.u64 	%rd2, %rd16;
	mov.u32 	%r14, %tid.x;
	mov.u32 	%r15, %ctaid.x;
	mov.u32 	%r16, %ntid.x;
	mad.lo.s32 	%r17, %r15, %r16, %r14;
	div.s32 	%r1, %r17, %r13;
	mul.lo.s32 	%r18, %r1, %r13;
	sub.s32 	%r19, %r17, %r18;
	setp.ge.s32 	%p1, %r1, %r13;
	cvt.s64.s32 	%rd3, %r19;
	setp.le.u64 	%p2, %rd15, %rd3;
	or.pred  	%p3, %p1, %p2;
	@%p3 bra 	$L__BB12_15;
	setp.lt.s32 	%p4, %r13, 1;
	mov.f32 	%f49, 0f00000000;
	@%p4 bra 	$L__BB12_14;
	cvt.s64.s32 	%rd18, %r1;
	mul.lo.s64 	%rd4, %rd12, %rd18;
	and.b32  	%r2, %r13, 7;
	setp.lt.u32 	%p5, %r13, 8;
	mov.f64 	%fd51, 0d0000000000000000;
	mov.b32 	%r24, 0;
	@%p5 bra 	$L__BB12_5;
	and.b32  	%r24, %r13, 2147483640;
	neg.s32 	%r22, %r24;
	shl.b64 	%rd19, %rd3, 2;
	add.s64 	%rd64, %rd1, %rd19;
	shl.b64 	%rd6, %rd13, 5;
	shl.b64 	%rd20, %rd4, 2;
	add.s64 	%rd21, %rd20, %rd2;
	add.s64 	%rd63, %rd21, 16;
	mov.f64 	%fd51, 0d0000000000000000;
$L__BB12_4:
	.pragma "nounroll";
	ld.global.f32 	%f4, [%rd63+-16];
	ld.global.f32 	%f5, [%rd64];
	mul.f32 	%f6, %f4, %f5;
	cvt.f64.f32 	%fd16, %f6;
	add.f64 	%fd17, %fd51, %fd16;
	ld.global.f32 	%f7, [%rd63+-12];
	shl.b64 	%rd22, %rd13, 2;
	add.s64 	%rd23, %rd64, %rd22;
	ld.global.f32 	%f8, [%rd23];
	mul.f32 	%f9, %f7, %f8;
	cvt.f64.f32 	%fd18, %f9;
	add.f64 	%fd19, %fd17, %fd18;
	ld.global.f32 	%f10, [%rd63+-8];
	add.s64 	%rd24, %rd23, %rd22;
	ld.global.f32 	%f11, [%rd24];
	mul.f32 	%f12, %f10, %f11;
	cvt.f64.f32 	%fd20, %f12;
	add.f64 	%fd21, %fd19, %fd20;
	ld.global.f32 	%f13, [%rd63+-4];
	add.s64 	%rd25, %rd24, %rd22;
	ld.global.f32 	%f14, [%rd25];
	mul.f32 	%f15, %f13, %f14;
	cvt.f64.f32 	%fd22, %f15;
	add.f64 	%fd23, %fd21, %fd22;
	ld.global.f32 	%f16, [%rd63];
	add.s64 	%rd26, %rd25, %rd22;
	ld.global.f32 	%f17, [%rd26];
	mul.f32 	%f18, %f16, %f17;
	cvt.f64.f32 	%fd24, %f18;
	add.f64 	%fd25, %fd23, %fd24;
	ld.global.f32 	%f19, [%rd63+4];
	add.s64 	%rd27, %rd26, %rd22;
	ld.global.f32 	%f20, [%rd27];
	mul.f32 	%f21, %f19, %f20;
	cvt.f64.f32 	%fd26, %f21;
	add.f64 	%fd27, %fd25, %fd26;
	ld.global.f32 	%f22, [%rd63+8];
	add.s64 	%rd28, %rd27, %rd22;
	ld.global.f32 	%f23, [%rd28];
	mul.f32 	%f24, %f22, %f23;
	cvt.f64.f32 	%fd28, %f24;
	add.f64 	%fd29, %fd27, %fd28;
	ld.global.f32 	%f25, [%rd63+12];
	add.s64 	%rd29, %rd28, %rd22;
	ld.global.f32 	%f26, [%rd29];
	mul.f32 	%f27, %f25, %f26;
	cvt.f64.f32 	%fd30, %f27;
	add.f64 	%fd51, %fd29, %fd30;
	add.s32 	%r22, %r22, 8;
	add.s64 	%rd64, %rd64, %rd6;
	add.s64 	%rd63, %rd63, 32;
	setp.ne.s32 	%p6, %r22, 0;
	@%p6 bra 	$L__BB12_4;
$L__BB12_5:
	setp.eq.s32 	%p7, %r2, 0;
	@%p7 bra 	$L__BB12_13;
	and.b32  	%r8, %r13, 3;
	setp.lt.u32 	%p8, %r2, 4;
	@%p8 bra 	$L__BB12_8;
	cvt.u64.u32 	%rd30, %r24;
	add.s64 	%rd31, %rd4, %rd30;
	shl.b64 	%rd32, %rd31, 2;
	add.s64 	%rd33, %rd2, %rd32;
	ld.global.f32 	%f28, [%rd33];
	mad.lo.s64 	%rd34, %rd13, %rd30, %rd3;
	shl.b64 	%rd35, %rd34, 2;
	add.s64 	%rd36, %rd1, %rd35;
	ld.global.f32 	%f29, [%rd36];
	mul.f32 	%f30, %f28, %f29;
	cvt.f64.f32 	%fd32, %f30;
	add.f64 	%fd33, %fd51, %fd32;
	ld.global.f32 	%f31, [%rd33+4];
	shl.b64 	%rd37, %rd13, 2;
	add.s64 	%rd38, %rd36, %rd37;
	ld.global.f32 	%f32, [%rd38];
	mul.f32 	%f33, %f31, %f32;
	cvt.f64.f32 	%fd34, %f33;
	add.f64 	%fd35, %fd33, %fd34;
	ld.global.f32 	%f34, [%rd33+8];
	add.s64 	%rd39, %rd38, %rd37;
	ld.global.f32 	%f35, [%rd39];
	mul.f32 	%f36, %f34, %f35;
	cvt.f64.f32 	%fd36, %f36;
	add.f64 	%fd37, %fd35, %fd36;
	ld.global.f32 	%f37, [%rd33+12];
	add.s64 	%rd40, %rd39, %rd37;
	ld.global.f32 	%f38, [%rd40];
	mul.f32 	%f39, %f37, %f38;
	cvt.f64.f32 	%fd38, %f39;
	add.f64 	%fd51, %fd37, %fd38;
	add.s32 	%r24, %r24, 4;
$L__BB12_8:
	setp.eq.s32 	%p9, %r8, 0;
	@%p9 bra 	$L__BB12_13;
	setp.eq.s32 	%p10, %r8, 1;
	@%p10 bra 	$L__BB12_11;
	cvt.u64.u32 	%rd41, %r24;
	add.s64 	%rd42, %rd4, %rd41;
	shl.b64 	%rd43, %rd42, 2;
	add.s64 	%rd44, %rd2, %rd43;
	ld.global.f32 	%f40, [%rd44];
	mad.lo.s64 	%rd45, %rd13, %rd41, %rd3;
	shl.b64 	%rd46, %rd45, 2;
	add.s64 	%rd47, %rd1, %rd46;
	ld.global.f32 	%f41, [%rd47];
	mul.f32 	%f42, %f40, %f41;
	cvt.f64.f32 	%fd40, %f42;
	add.f64 	%fd41, %fd51, %fd40;
	ld.global.f32 	%f43, [%rd44+4];
	shl.b64 	%rd48, %rd13, 2;
	add.s64 	%rd49, %rd47, %rd48;
	ld.global.f32 	%f44, [%rd49];
	mul.f32 	%f45, %f43, %f44;
	cvt.f64.f32 	%fd42, %f45;
	add.f64 	%fd51, %fd41, %fd42;
	add.s32 	%r24, %r24, 2;
$L__BB12_11:
	and.b32  	%r21, %r13, 1;
	setp.eq.b32 	%p11, %r21, 1;
	not.pred 	%p12, %p11;
	@%p12 bra 	$L__BB12_13;
	cvt.u64.u32 	%rd50, %r24;
	add.s64 	%rd51, %rd4, %rd50;
	shl.b64 	%rd52, %rd51, 2;
	add.s64 	%rd53, %rd2, %rd52;
	ld.global.f32 	%f46, [%rd53];
	mad.lo.s64 	%rd54, %rd13, %rd50, %rd3;
	shl.b64 	%rd55, %rd54, 2;
	add.s64 	%rd56, %rd1, %rd55;
	ld.global.f32 	%f47, [%rd56];
	mul.f32 	%f48, %f46, %f47;
	cvt.f64.f32 	%fd43, %f48;
	add.f64 	%fd51, %fd51, %fd43;
$L__BB12_13:
	cvt.rn.f32.f64 	%f49, %fd51;
$L__BB12_14:
	ld.param.u64 	%rd62, [_Z27matrix_multiplication_gpu_1PKfmS0_mPfmi_param_4];
	cvt.s64.s32 	%rd57, %r1;
	mad.lo.s64 	%rd58, %rd15, %rd57, %rd3;
	cvta.to.global.u64 	%rd59, %rd62;
	shl.b64 	%rd60, %rd58, 2;
	add.s64 	%rd61, %rd59, %rd60;
	st.global.f32 	[%rd61], %f49;
$L__BB12_15:
	ret;

}
	// .globl	_Z29matrix_multiplication_gpu_1_0PKfmS0_mPfmi
.visible .entry _Z29matrix_multiplication_gpu_1_0PKfmS0_mPfmi(
	.param .u64 .ptr .align 1 _Z29matrix_multiplication_gpu_1_0PKfmS0_mPfmi_param_0,
	.param .u64 _Z29matrix_multiplication_gpu_1_0PKfmS0_mPfmi_param_1,
	.param .u64 .ptr .align 1 _Z29matrix_multiplication_gpu_1_0PKfmS0_mPfmi_param_2,
	.param .u64 _Z29matrix_multiplication_gpu_1_0PKfmS0_mPfmi_param_3,
	.param .u64 .ptr .align 1 _Z29matrix_multiplication_gpu_1_0PKfmS0_mPfmi_param_4,
	.param .u64 _Z29matrix_multiplication_gpu_1_0PKfmS0_mPfmi_param_5,
	.param .u32 _Z29matrix_multiplication_gpu_1_0PKfmS0_mPfmi_param_6
)
{
	.reg .pred 	%p<12>;
	.reg .b32 	%r<11>;
	.reg .b32 	%f<47>;
	.reg .b64 	%rd<115>;
	.reg .b64 	%fd<52>;

	ld.param.u64 	%rd33, [_Z29matrix_multiplication_gpu_1_0PKfmS0_mPfmi_param_0];
	ld.param.u64 	%rd30, [_Z29matrix_multiplication_gpu_1_0PKfmS0_mPfmi_param_1];
	ld.param.u64 	%rd34, [_Z29matrix_multiplication_gpu_1_0PKfmS0_mPfmi_param_2];
	ld.param.u64 	%rd31, [_Z29matrix_multiplication_gpu_1_0PKfmS0_mPfmi_param_3];
	ld.param.u64 	%rd35, [_Z29matrix_multiplication_gpu_1_0PKfmS0_mPfmi_param_4];
	ld.param.u64 	%rd32, [_Z29matrix_multiplication_gpu_1_0PKfmS0_mPfmi_param_5];
	cvta.to.global.u64 	%rd1, %rd34;
	cvta.to.global.u64 	%rd2, %rd33;
	cvta.to.global.u64 	%rd3, %rd35;
	mov.u32 	%r9, %tid.x;
	cvt.u64.u32 	%rd107, %r9;
	setp.le.u64 	%p1, %rd32, %rd107;
	@%p1 bra 	$L__BB13_16;
	mov.u32 	%r7, %ctaid.x;
	setp.ne.s64 	%p2, %rd30, 0;
	cvt.u64.u32 	%rd36, %r7;
	mul.lo.s64 	%rd5, %rd30, %rd36;
	mul.lo.s64 	%rd6, %rd32, %rd36;
	mov.u32 	%r2, %ntid.x;
	@%p2 bra 	$L__BB13_3;
$L__BB13_2:
	add.s64 	%rd104, %rd107, %rd6;
	shl.b64 	%rd105, %rd104, 2;
	add.s64 	%rd106, %rd3, %rd105;
	mov.b32 	%r8, 0;
	st.global.u32 	[%rd106], %r8;
	add.s32 	%r9, %r9, %r2;
	cvt.s64.s32 	%rd107, %r9;
	setp.gt.u64 	%p11, %rd32, %rd107;
	@%p11 bra 	$L__BB13_2;
	bra.uni 	$L__BB13_16;
$L__BB13_3:
	and.b64  	%rd9, %rd30, 7;
	and.b64  	%rd10, %rd30, 3;
	and.b64  	%rd11, %rd30, -8;
	and.b64  	%rd12, %rd30, 1;
	shl.b64 	%rd13, %rd31, 5;
	shl.b64 	%rd37, %rd5, 2;
	add.s64 	%rd38, %rd37, %rd2;
	add.s64 	%rd14, %rd38, 16;
	shl.b64 	%rd15, %rd31, 2;
$L__BB13_4:
	setp.lt.u64 	%p3, %rd30, 8;
	mov.f64 	%fd51, 0d0000000000000000;
	mov.b64 	%rd113, 0;
	@%p3 bra 	$L__BB13_7;
	shl.b64 	%rd40, %rd107, 2;
	add.s64 	%rd110, %rd1, %rd40;
	mov.f64 	%fd51, 0d0000000000000000;
	mov.u64 	%rd109, %rd14;
	mov.u64 	%rd111, %rd11;
$L__BB13_6:
	.pragma "nounroll";
	ld.global.f32 	%f1, [%rd109+-16];
	ld.global.f32 	%f2, [%rd110];
	mul.f32 	%f3, %f1, %f2;
	cvt.f64.f32 	%fd16, %f3;
	add.f64 	%fd17, %fd51, %fd16;
	ld.global.f32 	%f4, [%rd109+-12];
	add.s64 	%rd41, %rd110, %rd15;
	ld.global.f32 	%f5, [%rd41];
	mul.f32 	%f6, %f4, %f5;
	cvt.f64.f32 	%fd18, %f6;
	add.f64 	%fd19, %fd17, %fd18;
	ld.global.f32 	%f7, [%rd109+-8];
	add.s64 	%rd42, %rd41, %rd15;
	ld.global.f32 	%f8, [%rd42];
	mul.f32 	%f9, %f7, %f8;
	cvt.f64.f32 	%fd20, %f9;
	add.f64 	%fd21, %fd19, %fd20;
	ld.global.f32 	%f10, [%rd109+-4];
	add.s64 	%rd43, %rd42, %rd15;
	ld.global.f32 	%f11, [%rd43];
	mul.f32 	%f12, %f10, %f11;
	cvt.f64.f32 	%fd22, %f12;
	add.f64 	%fd23, %fd21, %fd22;
	ld.global.f32 	%f13, [%rd109];
	add.s64 	%rd44, %rd43, %rd15;
	ld.global.f32 	%f14, [%rd44];
	mul.f32 	%f15, %f13, %f14;
	cvt.f64.f32 	%fd24, %f15;
	add.f64 	%fd25, %fd23, %fd24;
	ld.global.f32 	%f16, [%rd109+4];
	add.s64 	%rd45, %rd44, %rd15;
	ld.global.f32 	%f17, [%rd45];
	mul.f32 	%f18, %f16, %f17;
	cvt.f64.f32 	%fd26, %f18;
	add.f64 	%fd27, %fd25, %fd26;
	ld.global.f32 	%f19, [%rd109+8];
	add.s64 	%rd46, %rd45, %rd15;
	ld.global.f32 	%f20, [%rd46];
	mul.f32 	%f21, %f19, %f20;
	cvt.f64.f32 	%fd28, %f21;
	add.f64 	%fd29, %fd27, %fd28;
	ld.global.f32 	%f22, [%rd109+12];
	add.s64 	%rd47, %rd46, %rd15;
	ld.global.f32 	%f23, [%rd47];
	mul.f32 	%f24, %f22, %f23;
	cvt.f64.f32 	%fd30, %f24;
	add.f64 	%fd51, %fd29, %fd30;
	add.s64 	%rd111, %rd111, -8;
	add.s64 	%rd110, %rd110, %rd13;
	add.s64 	%rd109, %rd109, 32;
	setp.ne.s64 	%p4, %rd111, 0;
	mov.u64 	%rd113, %rd11;
	@%p4 bra 	$L__BB13_6;
$L__BB13_7:
	setp.eq.s64 	%p5, %rd9, 0;
	@%p5 bra 	$L__BB13_15;
	add.s64 	%rd48, %rd9, -1;
	setp.lt.u64 	%p6, %rd48, 3;
	@%p6 bra 	$L__BB13_10;
	add.s64 	%rd49, %rd113, %rd5;
	shl.b64 	%rd50, %rd49, 2;
	add.s64 	%rd51, %rd2, %rd50;
	ld.global.f32 	%f25, [%rd51];
	mad.lo.s64 	%rd52, %rd113, %rd31, %rd107;
	shl.b64 	%rd53, %rd52, 2;
	add.s64 	%rd54, %rd1, %rd53;
	ld.global.f32 	%f26, [%rd54];
	mul.f32 	%f27, %f25, %f26;
	cvt.f64.f32 	%fd32, %f27;
	add.f64 	%fd33, %fd51, %fd32;
	add.s64 	%rd55, %rd113, 1;
	and.b64  	%rd56, %rd55, 4294967295;
	add.s64 	%rd57, %rd56, %rd5;
	shl.b64 	%rd58, %rd57, 2;
	add.s64 	%rd59, %rd2, %rd58;
	ld.global.f32 	%f28, [%rd59];
	mad.lo.s64 	%rd60, %rd56, %rd31, %rd107;
	shl.b64 	%rd61, %rd60, 2;
	add.s64 	%rd62, %rd1, %rd61;
	ld.global.f32 	%f29, [%rd62];
	mul.f32 	%f30, %f28, %f29;
	cvt.f64.f32 	%fd34, %f30;
	add.f64 	%fd35, %fd33, %fd34;
	add.s64 	%rd63, %rd113, 2;
	and.b64  	%rd64, %rd63, 4294967295;
	add.s64 	%rd65, %rd64, %rd5;
	shl.b64 	%rd66, %rd65, 2;
	add.s64 	%rd67, %rd2, %rd66;
	ld.global.f32 	%f31, [%rd67];
	mad.lo.s64 	%rd68, %rd64, %rd31, %rd107;
	shl.b64 	%rd69, %rd68, 2;
	add.s64 	%rd70, %rd1, %rd69;
	ld.global.f32 	%f32, [%rd70];
	mul.f32 	%f33, %f31, %f32;
	cvt.f64.f32 	%fd36, %f33;
	add.f64 	%fd37, %fd35, %fd36;
	add.s64 	%rd71, %rd113, 3;
	and.b64  	%rd72, %rd71, 4294967295;
	add.s64 	%rd73, %rd72, %rd5;
	shl.b64 	%rd74, %rd73, 2;
	add.s64 	%rd75, %rd2, %rd74;
	ld.global.f32 	%f34, [%rd75];
	mad.lo.s64 	%rd76, %rd72, %rd31, %rd107;
	shl.b64 	%rd77, %rd76, 2;
	add.s64 	%rd78, %rd1, %rd77;
	ld.global.f32 	%f35, [%rd78];
	mul.f32 	%f36, %f34, %f35;
	cvt.f64.f32 	%fd38, %f36;
	add.f64 	%fd51, %fd37, %fd38;
	add.s64 	%rd79, %rd113, 4;
	and.b64  	%rd113, %rd79, 4294967295;
$L__BB13_10:
	setp.eq.s64 	%p7, %rd10, 0;
	@%p7 bra 	$L__BB13_15;
	setp.eq.s64 	%p8, %rd10, 1;
	@%p8 bra 	$L__BB13_13;
	add.s64 	%rd80, %rd113, %rd5;
	shl.b64 	%rd81, %rd80, 2;
	add.s64 	%rd82, %rd2, %rd81;
	ld.global.f32 	%f37, [%rd82];
	mad.lo.s64 	%rd83, %rd113, %rd31, %rd107;
	shl.b64 	%rd84, %rd83, 2;
	add.s64 	%rd85, %rd1, %rd84;
	ld.global.f32 	%f38, [%rd85];
	mul.f32 	%f39, %f37, %f38;
	cvt.f64.f32 	%fd40, %f39;
	add.f64 	%fd41, %fd51, %fd40;
	add.s64 	%rd86, %rd113, 1;
	and.b64  	%rd87, %rd86, 4294967295;
	add.s64 	%rd88, %rd87, %rd5;
	shl.b64 	%rd89, %rd88, 2;
	add.s64 	%rd90, %rd2, %rd89;
	ld.global.f32 	%f40, [%rd90];
	mad.lo.s64 	%rd91, %rd87, %rd31, %rd107;
	shl.b64 	%rd92, %rd91, 2;
	add.s64 	%rd93, %rd1, %rd92;
	ld.global.f32 	%f41, [%rd93];
	mul.f32 	%f42, %f40, %f41;
	cvt.f64.f32 	%fd42, %f42;
	add.f64 	%fd51, %fd41, %fd42;
	add.s64 	%rd94, %rd113, 2;
	and.b64  	%rd113, %rd94, 4294967295;
$L__BB13_13:
	setp.eq.s64 	%p9, %rd12, 0;
	@%p9 bra 	$L__BB13_15;
	add.s64 	%rd95, %rd113, %rd5;
	shl.b64 	%rd96, %rd95, 2;
	add.s64 	%rd97, %rd2, %rd96;
	ld.global.f32 	%f43, [%rd97];
	mad.lo.s64 	%rd98, %rd113, %rd31, %rd107;
	shl.b64 	%rd99, %rd98, 2;
	add.s64 	%rd100, %rd1, %rd99;
	ld.global.f32 	%f44, [%rd100];
	mul.f32 	%f45, %f43, %f44;
	cvt.f64.f32 	%fd43, %f45;
	add.f64 	%fd51, %fd51, %fd43;
$L__BB13_15:
	cvt.rn.f32.f64 	%f46, %fd51;
	add.s64 	%rd101, %rd107, %rd6;
	shl.b64 	%rd102, %rd101, 2;
	add.s64 	%rd103, %rd3, %rd102;
	st.global.f32 	[%rd103], %f46;
	add.s32 	%r9, %r9, %r2;
	cvt.s64.s32 	%rd107, %r9;
	setp.gt.u64 	%p10, %rd32, %rd107;
	@%p10 bra 	$L__BB13_4;
$L__BB13_16:
	ret;

}
	// .globl	_Z27matrix_multiplication_gpu_2PKfmS0_mPfmi
.visible .entry _Z27matrix_multiplication_gpu_2PKfmS0_mPfmi(
	.param .u64 .ptr .align 1 _Z27matrix_multiplication_gpu_2PKfmS0_mPfmi_param_0,
	.param .u64 _Z27matrix_multiplication_gpu_2PKfmS0_mPfmi_param_1,
	.param .u64 .ptr .align 1 _Z27matrix_multiplication_gpu_2PKfmS0_mPfmi_param_2,
	.param .u64 _Z27matrix_multiplication_gpu_2PKfmS0_mPfmi_param_3,
	.param .u64 .ptr .align 1 _Z27matrix_multiplication_gpu_2PKfmS0_mPfmi_param_4,
	.param .u64 _Z27matrix_multiplication_gpu_2PKfmS0_mPfmi_param_5,
	.param .u32 _Z27matrix_multiplication_gpu_2PKfmS0_mPfmi_param_6
)
{
	.reg .pred 	%p<13>;
	.reg .b32 	%r<53>;
	.reg .b32 	%f<48>;
	.reg .b64 	%rd<65>;
	.reg .b64 	%fd<52>;

	ld.param.u64 	%rd11, [_Z27matrix_multiplication_gpu_2PKfmS0_mPfmi_param_0];
	ld.param.u64 	%rd12, [_Z27matrix_multiplication_gpu_2PKfmS0_mPfmi_param_1];
	ld.param.u64 	%rd16, [_Z27matrix_multiplication_gpu_2PKfmS0_mPfmi_param_2];
	ld.param.u64 	%rd13, [_Z27matrix_multiplication_gpu_2PKfmS0_mPfmi_param_3];
	ld.param.u64 	%rd15, [_Z27matrix_multiplication_gpu_2PKfmS0_mPfmi_param_5];
	ld.param.u32 	%r21, [_Z27matrix_multiplication_gpu_2PKfmS0_mPfmi_param_6];
	cvta.to.global.u64 	%rd1, %rd16;
	mov.u32 	%r47, %tid.x;
	mov.u32 	%r2, %ctaid.x;
	setp.ge.s32 	%p1, %r47, %r21;
	@%p1 bra 	$L__BB14_3;
	cvt.u64.u32 	%rd17, %r2;
	mul.lo.s64 	%rd2, %rd12, %rd17;
	mov.u32 	%r3, %ntid.x;
	cvta.to.global.u64 	%rd3, %rd11;
	mov.u32 	%r23, data;
	mov.u32 	%r46, %r47;
$L__BB14_2:
	cvt.s64.s32 	%rd18, %r46;
	add.s64 	%rd19, %rd2, %rd18;
	shl.b64 	%rd20, %rd19, 2;
	add.s64 	%rd21, %rd3, %rd20;
	ld.global.f32 	%f1, [%rd21];
	shl.b32 	%r22, %r46, 2;
	add.s32 	%r24, %r23, %r22;
	st.shared.f32 	[%r24], %f1;
	add.s32 	%r46, %r46, %r3;
	setp.lt.s32 	%p2, %r46, %r21;
	@%p2 bra 	$L__BB14_2;
$L__BB14_3:
	setp.ge.s32 	%p3, %r47, %r21;
	bar.sync 	0;
	@%p3 bra 	$L__BB14_17;
	cvt.u64.u32 	%rd22, %r2;
	mul.lo.s64 	%rd4, %rd15, %rd22;
	add.s32 	%r6, %r21, -1;
	and.b32  	%r7, %r21, 7;
	and.b32  	%r8, %r21, -8;
	neg.s32 	%r9, %r8;
	shl.b64 	%rd5, %rd13, 5;
	shl.b64 	%rd6, %rd13, 2;
$L__BB14_5:
	setp.lt.u32 	%p4, %r6, 7;
	cvt.s64.s32 	%rd7, %r47;
	mov.b32 	%r51, 0;
	mov.f64 	%fd51, 0d0000000000000000;
	@%p4 bra 	$L__BB14_8;
	shl.b64 	%rd23, %rd7, 2;
	add.s64 	%rd64, %rd1, %rd23;
	mov.u32 	%r27, data;
	add.s32 	%r48, %r27, 16;
	mov.f64 	%fd51, 0d0000000000000000;
	mov.u32 	%r49, %r9;
$L__BB14_7:
	.pragma "nounroll";
	ld.shared.v4.f32 	{%f2, %f3, %f4, %f5}, [%r48+-16];
	ld.global.f32 	%f6, [%rd64];
	mul.f32 	%f7, %f2, %f6;
	cvt.f64.f32 	%fd16, %f7;
	add.f64 	%fd17, %fd51, %fd16;
	add.s64 	%rd24, %rd64, %rd6;
	ld.global.f32 	%f8, [%rd24];
	mul.f32 	%f9, %f3, %f8;
	cvt.f64.f32 	%fd18, %f9;
	add.f64 	%fd19, %fd17, %fd18;
	add.s64 	%rd25, %rd24, %rd6;
	ld.global.f32 	%f10, [%rd25];
	mul.f32 	%f11, %f4, %f10;
	cvt.f64.f32 	%fd20, %f11;
	add.f64 	%fd21, %fd19, %fd20;
	add.s64 	%rd26, %rd25, %rd6;
	ld.global.f32 	%f12, [%rd26];
	mul.f32 	%f13, %f5, %f12;
	cvt.f64.f32 	%fd22, %f13;
	add.f64 	%fd23, %fd21, %fd22;
	ld.shared.v4.f32 	{%f14, %f15, %f16, %f17}, [%r48];
	add.s64 	%rd27, %rd26, %rd6;
	ld.global.f32 	%f18, [%rd27];
	mul.f32 	%f19, %f14, %f18;
	cvt.f64.f32 	%fd24, %f19;
	add.f64 	%fd25, %fd23, %fd24;
	add.s64 	%rd28, %rd27, %rd6;
	ld.global.f32 	%f20, [%rd28];
	mul.f32 	%f21, %f15, %f20;
	cvt.f64.f32 	%fd26, %f21;
	add.f64 	%fd27, %fd25, %fd26;
	add.s64 	%rd29, %rd28, %rd6;
	ld.global.f32 	%f22, [%rd29];
	mul.f32 	%f23, %f16, %f22;
	cvt.f64.f32 	%fd28, %f23;
	add.f64 	%fd29, %fd27, %fd28;
	add.s64 	%rd30, %rd29, %rd6;
	ld.global.f32 	%f24, [%rd30];
	mul.f32 	%f25, %f17, %f24;
	cvt.f64.f32 	%fd30, %f25;
	add.f64 	%fd51, %fd29, %fd30;
	add.s32 	%r49, %r49, 8;
	add.s64 	%rd64, %rd64, %rd5;
	add.s32 	%r48, %r48, 32;
	setp.ne.s32 	%p5, %r49, 0;
	mov.u32 	%r51, %r8;
	@%p5 bra 	$L__BB14_7;
$L__BB14_8:
	setp.eq.s32 	%p6, %r7, 0;
	@%p6 bra 	$L__BB14_16;
	add.s32 	%r28, %r7, -1;
	setp.lt.u32 	%p7, %r28, 3;
	@%p7 bra 	$L__BB14_11;
	shl.b32 	%r29, %r51, 2;
	mov.u32 	%r30, data;
	add.s32 	%r31, %r30, %r29;
	ld.shared.f32 	%f26, [%r31];
	cvt.u64.u32 	%rd31, %r51;
	mad.lo.s64 	%rd32, %rd13, %rd31, %rd7;
	shl.b64 	%rd33, %rd32, 2;
	add.s64 	%rd34, %rd1, %rd33;
	ld.global.f32 	%f27, [%rd34];
	mul.f32 	%f28, %f26, %f27;
	cvt.f64.f32 	%fd32, %f28;
	add.f64 	%fd33, %fd51, %fd32;
	add.s32 	%r32, %r51, 1;
	ld.shared.f32 	%f29, [%r31+4];
	cvt.u64.u32 	%rd35, %r32;
	mad.lo.s64 	%rd36, %rd13, %rd35, %rd7;
	shl.b64 	%rd37, %rd36, 2;
	add.s64 	%rd38, %rd1, %rd37;
	ld.global.f32 	%f30, [%rd38];
	mul.f32 	%f31, %f29, %f30;
	cvt.f64.f32 	%fd34, %f31;
	add.f64 	%fd35, %fd33, %fd34;
	add.s32 	%r33, %r51, 2;
	ld.shared.f32 	%f32, [%r31+8];
	cvt.u64.u32 	%rd39, %r33;
	mad.lo.s64 	%rd40, %rd13, %rd39, %rd7;
	shl.b64 	%rd41, %rd40, 2;
	add.s64 	%rd42, %rd1, %rd41;
	ld.global.f32 	%f33, [%rd42];
	mul.f32 	%f34, %f32, %f33;
	cvt.f64.f32 	%fd36, %f34;
	add.f64 	%fd37, %fd35, %fd36;
	add.s32 	%r34, %r51, 3;
	ld.shared.f32 	%f35, [%r31+12];
	cvt.u64.u32 	%rd43, %r34;
	mad.lo.s64 	%rd44, %rd13, %rd43, %rd7;
	shl.b64 	%rd45, %rd44, 2;
	add.s64 	%rd46, %rd1, %rd45;
	ld.global.f32 	%f36, [%rd46];
	mul.f32 	%f37, %f35, %f36;
	cvt.f64.f32 	%fd38, %f37;
	add.f64 	%fd51, %fd37, %fd38;
	add.s32 	%r51, %r51, 4;
$L__BB14_11:
	and.b32  	%r35, %r21, 3;
	setp.eq.s32 	%p8, %r35, 0;
	@%p8 bra 	$L__BB14_16;
	setp.eq.s32 	%p9, %r35, 1;
	@%p9 bra 	$L__BB14_14;
	shl.b32 	%r36, %r51, 2;
	mov.u32 	%r37, data;
	add.s32 	%r38, %r37, %r36;
	ld.shared.f32 	%f38, [%r38];
	cvt.u64.u32 	%rd47, %r51;
	mad.lo.s64 	%rd48, %rd13, %rd47, %rd7;
	shl.b64 	%rd49, %rd48, 2;
	add.s64 	%rd50, %rd1, %rd49;
	ld.global.f32 	%f39, [%rd50];
	mul.f32 	%f40, %f38, %f39;
	cvt.f64.f32 	%fd40, %f40;
	add.f64 	%fd41, %fd51, %fd40;
	add.s32 	%r39, %r51, 1;
	ld.shared.f32 	%f41, [%r38+4];
	cvt.u64.u32 	%rd51, %r39;
	mad.lo.s64 	%rd52, %rd13, %rd51, %rd7;
	shl.b64 	%rd53, %rd52, 2;
	add.s64 	%rd54, %rd1, %rd53;
	ld.global.f32 	%f42, [%rd54];
	mul.f32 	%f43, %f41, %f42;
	cvt.f64.f32 	%fd42, %f43;
	add.f64 	%fd51, %fd41, %fd42;
	add.s32 	%r51, %r51, 2;
$L__BB14_14:
	and.b32  	%r40, %r21, 1;
	setp.eq.b32 	%p10, %r40, 1;
	not.pred 	%p11, %p10;
	@%p11 bra 	$L__BB14_16;
	shl.b32 	%r41, %r51, 2;
	mov.u32 	%r42, data;
	add.s32 	%r43, %r42, %r41;
	ld.shared.f32 	%f44, [%r43];
	cvt.u64.u32 	%rd55, %r51;
	mad.lo.s64 	%rd56, %rd13, %rd55, %rd7;
	shl.b64 	%rd57, %rd56, 2;
	add.s64 	%rd58, %rd1, %rd57;
	ld.global.f32 	%f45, [%rd58];
	mul.f32 	%f46, %f44, %f45;
	cvt.f64.f32 	%fd43, %f46;
	add.f64 	%fd51, %fd51, %fd43;
$L__BB14_16:
	ld.param.u64 	%rd63, [_Z27matrix_multiplication_gpu_2PKfmS0_mPfmi_param_4];
	cvt.u32.u64 	%r44, %rd7;
	cvt.rn.f32.f64 	%f47, %fd51;
	add.s64 	%rd59, %rd4, %rd7;
	cvta.to.global.u64 	%rd60, %rd63;
	shl.b64 	%rd61, %rd59, 2;
	add.s64 	%rd62, %rd60, %rd61;
	st.global.f32 	[%rd62], %f47;
	mov.u32 	%r45, %ntid.x;
	add.s32 	%r47, %r44, %r45;
	setp.lt.s32 	%p12, %r47, %r21;
	@%p12 bra 	$L__BB14_5;
$L__BB14_17:
	ret;

}
	// .globl	_Z27matrix_multiplication_gpu_3PKfmS0_mPfmi
.visible .entry _Z27matrix_multiplication_gpu_3PKfmS0_mPfmi(
	.param .u64 .ptr .align 1 _Z27matrix_multiplication_gpu_3PKfmS0_mPfmi_param_0,
	.param .u64 _Z27matrix_multiplication_gpu_3PKfmS0_mPfmi_param_1,
	.param .u64 .ptr .align 1 _Z27matrix_multiplication_gpu_3PKfmS0_mPfmi_param_2,
	.param .u64 _Z27matrix_multiplication_gpu_3PKfmS0_mPfmi_param_3,
	.param .u64 .ptr .align 1 _Z27matrix_multiplication_gpu_3PKfmS0_mPfmi_param_4,
	.param .u64 _Z27matrix_multiplication_gpu_3PKfmS0_mPfmi_param_5,
	.param .u32 _Z27matrix_multiplication_gpu_3PKfmS0_mPfmi_param_6
)
{
	.reg .pred 	%p<27>;
	.reg .b32 	%r<68>;
	.reg .b32 	%f<75>;
	.reg .b64 	%rd<73>;
	.reg .b64 	%fd<34>;
	// demoted variable
	.shared .align 4 .b8 _ZZ27matrix_multiplication_gpu_3PKfmS0_mPfmiE4matA[16];
	// demoted variable
	.shared .align 4 .b8 _ZZ27matrix_multiplication_gpu_3PKfmS0_mPfmiE4matB[16];
	ld.param.u64 	%rd27, [_Z27matrix_multiplication_gpu_3PKfmS0_mPfmi_param_0];
	ld.param.u64 	%rd23, [_Z27matrix_multiplication_gpu_3PKfmS0_mPfmi_param_1];
	ld.param.u64 	%rd28, [_Z27matrix_multiplication_gpu_3PKfmS0_mPfmi_param_2];
	ld.param.u64 	%rd24, [_Z27matrix_multiplication_gpu_3PKfmS0_mPfmi_param_3];
	ld.param.u64 	%rd25, [_Z27matrix_multiplication_gpu_3PKfmS0_mPfmi_param_4];
	ld.param.u64 	%rd26, [_Z27matrix_multiplication_gpu_3PKfmS0_mPfmi_param_5];
	ld.param.u32 	%r34, [_Z27matrix_multiplication_gpu_3PKfmS0_mPfmi_param_6];
	cvta.to.global.u64 	%rd1, %rd28;
	cvta.to.global.u64 	%rd2, %rd27;
	mov.u32 	%r1, %tid.x;
	mov.u32 	%r2, %tid.y;
	mov.u32 	%r35, %ctaid.x;
	shl.b32 	%r3, %r35, 1;
	mov.u32 	%r36, %ctaid.y;
	shl.b32 	%r4, %r36, 1;
	setp.lt.s32 	%p1, %r34, 1;
	mov.f32 	%f74, 0f00000000;
	@%p1 bra 	$L__BB15_29;
	add.s32 	%r5, %r4, %r2;
	shl.b32 	%r38, %r2, 3;
	mov.u32 	%r39, _ZZ27matrix_multiplication_gpu_3PKfmS0_mPfmiE4matA;
	add.s32 	%r6, %r39, %r38;
	shl.b32 	%r40, %r1, 2;
	add.s32 	%r7, %r6, %r40;
	cvt.u64.u32 	%rd29, %r5;
	mul.lo.s64 	%rd3, %rd23, %rd29;
	cvt.u64.u32 	%rd4, %r1;
	add.s32 	%r8, %r3, %r1;
	mov.u32 	%r41, _ZZ27matrix_multiplication_gpu_3PKfmS0_mPfmiE4matB;
	add.s32 	%r10, %r41, %r40;
	add.s32 	%r9, %r10, %r38;
	add.s32 	%r42, %r34, -1;
	shr.u32 	%r43, %r42, 1;
	add.s32 	%r11, %r43, 1;
	and.b32  	%r12, %r11, 3;
	setp.lt.u32 	%p2, %r34, 7;
	mov.b32 	%r64, 0;
	mov.f64 	%fd33, 0d0000000000000000;
	@%p2 bra 	$L__BB15_21;
	cvt.u64.u32 	%rd30, %r2;
	add.s64 	%rd31, %rd30, 2;
	mul.lo.s64 	%rd32, %rd24, %rd31;
	shl.b64 	%rd33, %rd32, 2;
	add.s64 	%rd5, %rd1, %rd33;
	mul.wide.s32 	%rd34, %r3, 4;
	shl.b64 	%rd35, %rd4, 2;
	add.s64 	%rd70, %rd34, %rd35;
	shl.b64 	%rd7, %rd24, 5;
	add.s64 	%rd36, %rd30, 4;
	mul.lo.s64 	%rd37, %rd24, %rd36;
	shl.b64 	%rd38, %rd37, 2;
	add.s64 	%rd8, %rd1, %rd38;
	add.s64 	%rd39, %rd30, 6;
	mul.lo.s64 	%rd40, %rd24, %rd39;
	shl.b64 	%rd41, %rd40, 2;
	add.s64 	%rd9, %rd1, %rd41;
	mul.lo.s64 	%rd42, %rd24, %rd30;
	shl.b64 	%rd43, %rd42, 2;
	add.s64 	%rd10, %rd1, %rd43;
	and.b32  	%r45, %r11, 2147483644;
	neg.s32 	%r61, %r45;
	add.s64 	%rd44, %rd3, %rd4;
	shl.b64 	%rd45, %rd44, 2;
	add.s64 	%rd46, %rd45, %rd2;
	add.s64 	%rd69, %rd46, 16;
	mov.f64 	%fd33, 0d0000000000000000;
	mov.b32 	%r63, 4;
	mov.u32 	%r60, %r1;
	mov.u32 	%r62, %r2;
$L__BB15_3:
	setp.ge.u32 	%p3, %r5, %r34;
	setp.ge.s32 	%p4, %r60, %r34;
	mov.f32 	%f64, 0f00000000;
	or.pred  	%p5, %p3, %p4;
	@%p5 bra 	$L__BB15_5;
	ld.global.f32 	%f64, [%rd69+-16];
$L__BB15_5:
	st.shared.f32 	[%r7], %f64;
	max.s32 	%r46, %r62, %r8;
	setp.ge.s32 	%p6, %r46, %r34;
	mov.f32 	%f65, 0f00000000;
	@%p6 bra 	$L__BB15_7;
	add.s64 	%rd47, %rd10, %rd70;
	ld.global.f32 	%f65, [%rd47];
$L__BB15_7:
	st.shared.f32 	[%r9], %f65;
	bar.sync 	0;
	ld.shared.f32 	%f27, [%r6];
	ld.shared.f32 	%f28, [%r10];
	mul.f32 	%f29, %f27, %f28;
	cvt.f64.f32 	%fd14, %f29;
	add.f64 	%fd15, %fd33, %fd14;
	ld.shared.f32 	%f30, [%r6+4];
	ld.shared.f32 	%f31, [%r10+8];
	mul.f32 	%f32, %f30, %f31;
	cvt.f64.f32 	%fd16, %f32;
	add.f64 	%fd2, %fd15, %fd16;
	bar.sync 	0;
	add.s32 	%r47, %r60, 2;
	setp.ge.s32 	%p8, %r47, %r34;
	mov.f32 	%f66, 0f00000000;
	or.pred  	%p9, %p3, %p8;
	@%p9 bra 	$L__BB15_9;
	ld.global.f32 	%f66, [%rd69+-8];
$L__BB15_9:
	st.shared.f32 	[%r7], %f66;
	add.s32 	%r48, %r62, 2;
	max.s32 	%r49, %r48, %r8;
	setp.ge.s32 	%p10, %r49, %r34;
	mov.f32 	%f67, 0f00000000;
	@%p10 bra 	$L__BB15_11;
	add.s64 	%rd48, %rd5, %rd70;
	ld.global.f32 	%f67, [%rd48];
$L__BB15_11:
	st.shared.f32 	[%r9], %f67;
	bar.sync 	0;
	ld.shared.f32 	%f35, [%r6];
	ld.shared.f32 	%f36, [%r10];
	mul.f32 	%f37, %f35, %f36;
	cvt.f64.f32 	%fd17, %f37;
	add.f64 	%fd18, %fd2, %fd17;
	ld.shared.f32 	%f38, [%r6+4];
	ld.shared.f32 	%f39, [%r10+8];
	mul.f32 	%f40, %f38, %f39;
	cvt.f64.f32 	%fd19, %f40;
	add.f64 	%fd3, %fd18, %fd19;
	bar.sync 	0;
	add.s32 	%r50, %r60, 4;
	setp.ge.s32 	%p12, %r50, %r34;
	mov.f32 	%f68, 0f00000000;
	or.pred  	%p13, %p3, %p12;
	@%p13 bra 	$L__BB15_13;
	ld.global.f32 	%f68, [%rd69];
$L__BB15_13:
	st.shared.f32 	[%r7], %f68;
	add.s32 	%r51, %r62, 4;
	max.s32 	%r52, %r51, %r8;
	setp.ge.s32 	%p14, %r52, %r34;
	mov.f32 	%f69, 0f00000000;
	@%p14 bra 	$L__BB15_15;
	add.s64 	%rd49, %rd8, %rd70;
	ld.global.f32 	%f69, [%rd49];
$L__BB15_15:
	st.shared.f32 	[%r9], %f69;
	bar.sync 	0;
	ld.shared.f32 	%f43, [%r6];
	ld.shared.f32 	%f44, [%r10];
	mul.f32 	%f45, %f43, %f44;
	cvt.f64.f32 	%fd20, %f45;
	add.f64 	%fd21, %fd3, %fd20;
	ld.shared.f32 	%f46, [%r6+4];
	ld.shared.f32 	%f47, [%r10+8];
	mul.f32 	%f48, %f46, %f47;
	cvt.f64.f32 	%fd22, %f48;
	add.f64 	%fd4, %fd21, %fd22;
	bar.sync 	0;
	add.s32 	%r53, %r60, 6;
	setp.ge.s32 	%p16, %r53, %r34;
	mov.f32 	%f70, 0f00000000;
	or.pred  	%p17, %p3, %p16;
	@%p17 bra 	$L__BB15_17;
	ld.global.f32 	%f70, [%rd69+8];
$L__BB15_17:
	st.shared.f32 	[%r7], %f70;
	add.s32 	%r54, %r62, 6;
	max.s32 	%r55, %r54, %r8;
	setp.ge.s32 	%p18, %r55, %r34;
	mov.f32 	%f71, 0f00000000;
	@%p18 bra 	$L__BB15_19;
	add.s64 	%rd50, %rd9, %rd70;
	ld.global.f32 	%f71, [%rd50];
$L__BB15_19:
	st.shared.f32 	[%r9], %f71;
	bar.sync 	0;
	ld.shared.f32 	%f50, [%r6];
	ld.shared.f32 	%f51, [%r10];
	mul.f32 	%f52, %f50, %f51;
	cvt.f64.f32 	%fd23, %f52;
	add.f64 	%fd24, %fd4, %fd23;
	ld.shared.f32 	%f53, [%r6+4];
	ld.shared.f32 	%f54, [%r10+8];
	mul.f32 	%f55, %f53, %f54;
	cvt.f64.f32 	%fd25, %f55;
	add.f64 	%fd33, %fd24, %fd25;
	bar.sync 	0;
	add.s32 	%r63, %r63, 8;
	add.s32 	%r62, %r62, 8;
	add.s64 	%rd70, %rd70, %rd7;
	add.s32 	%r61, %r61, 4;
	add.s32 	%r60, %r60, 8;
	add.s64 	%rd69, %rd69, 32;
	setp.ne.s32 	%p19, %r61, 0;
	@%p19 bra 	$L__BB15_3;
	add.s32 	%r64, %r63, -4;
$L__BB15_21:
	setp.eq.s32 	%p20, %r12, 0;
	@%p20 bra 	$L__BB15_28;
	add.s32 	%r67, %r2, %r64;
	cvt.u64.u32 	%rd51, %r67;
	cvt.s64.s32 	%rd52, %r3;
	mad.lo.s64 	%rd53, %rd24, %rd51, %rd52;
	cvt.u64.u32 	%rd54, %r1;
	add.s64 	%rd55, %rd53, %rd54;
	shl.b64 	%rd56, %rd55, 2;
	add.s64 	%rd72, %rd1, %rd56;
	shl.b64 	%rd17, %rd24, 3;
	add.s64 	%rd57, %rd3, %rd54;
	cvt.u64.u32 	%rd58, %r64;
	add.s64 	%rd59, %rd57, %rd58;
	shl.b64 	%rd60, %rd59, 2;
	add.s64 	%rd71, %rd2, %rd60;
	add.s32 	%r66, %r1, %r64;
	neg.s32 	%r65, %r12;
$L__BB15_23:
	.pragma "nounroll";
	setp.ge.u32 	%p21, %r5, %r34;
	setp.ge.s32 	%p22, %r66, %r34;
	mov.f32 	%f72, 0f00000000;
	or.pred  	%p23, %p21, %p22;
	@%p23 bra 	$L__BB15_25;
	ld.global.f32 	%f72, [%rd71];
$L__BB15_25:
	st.shared.f32 	[%r7], %f72;
	max.s32 	%r56, %r67, %r8;
	setp.ge.s32 	%p24, %r56, %r34;
	mov.f32 	%f73, 0f00000000;
	@%p24 bra 	$L__BB15_27;
	ld.global.f32 	%f73, [%rd72];
$L__BB15_27:
	st.shared.f32 	[%r9], %f73;
	bar.sync 	0;
	ld.shared.f32 	%f58, [%r6];
	ld.shared.f32 	%f59, [%r10];
	mul.f32 	%f60, %f58, %f59;
	cvt.f64.f32 	%fd26, %f60;
	add.f64 	%fd27, %fd33, %fd26;
	ld.shared.f32 	%f61, [%r6+4];
	ld.shared.f32 	%f62, [%r10+8];
	mul.f32 	%f63, %f61, %f62;
	cvt.f64.f32 	%fd28, %f63;
	add.f64 	%fd33, %fd27, %fd28;
	bar.sync 	0;
	add.s64 	%rd72, %rd72, %rd17;
	add.s32 	%r67, %r67, 2;
	add.s64 	%rd71, %rd71, 8;
	add.s32 	%r66, %r66, 2;
	add.s32 	%r65, %r65, 1;
	setp.ne.s32 	%p25, %r65, 0;
	@%p25 bra 	$L__BB15_23;
$L__BB15_28:
	cvt.rn.f32.f64 	%f74, %fd33;
$L__BB15_29:
	add.s32 	%r33, %r4, %r2;
	add.s32 	%r58, %r3, %r1;
	max.s32 	%r59, %r33, %r58;
	setp.ge.s32 	%p26, %r59, %r34;
	@%p26 bra 	$L__BB15_31;
	cvt.u64.u32 	%rd61, %r33;
	cvt.u64.u32 	%rd62, %r1;
	cvt.s64.s32 	%rd63, %r3;
	add.s64 	%rd64, %rd63, %rd62;
	mad.lo.s64 	%rd65, %rd26, %rd61, %rd64;
	cvta.to.global.u64 	%rd66, %rd25;
	shl.b64 	%rd67, %rd65, 2;
	add.s64 	%rd68, %rd66, %rd67;
	st.global.f32 	[%rd68], %f74;
$L__BB15_31:
	ret;

}
	// .globl	_Z27matrix_multiplication_gpu_4PKfmS0_mPfmi
.visible .entry _Z27matrix_multiplication_gpu_4PKfmS0_mPfmi(
	.param .u64 .ptr .align 1 _Z27matrix_multiplication_gpu_4PKfmS0_mPfmi_param_0,
	.param .u64 _Z27matrix_multiplication_gpu_4PKfmS0_mPfmi_param_1,
	.param .u64 .ptr .align 1 _Z27matrix_multiplication_gpu_4PKfmS0_mPfmi_param_2,
	.param .u64 _Z27matrix_multiplication_gpu_4PKfmS0_mPfmi_param_3,
	.param .u64 .ptr .align 1 _Z27matrix_multiplication_gpu_4PKfmS0_mPfmi_param_4,
	.param .u64 _Z27matrix_multiplication_gpu_4PKfmS0_mPfmi_param_5,
	.param .u32 _Z27matrix_multiplication_gpu_4PKfmS0_mPfmi_param_6
)
{
	.reg .pred 	%p<8>;
	.reg .b32 	%r<46>;
	.reg .b32 	%f<61>;
	.reg .b64 	%rd<79>;
	.reg .b64 	%fd<45>;
	// demoted variable
	.shared .align 4 .b8 _ZZ27matrix_multiplication_gpu_4PKfmS0_mPfmiE4matA[16];
	// demoted variable
	.shared .align 4 .b8 _ZZ27matrix_multiplication_gpu_4PKfmS0_mPfmiE4matB[16];
	ld.param.u64 	%rd21, [_Z27matrix_multiplication_gpu_4PKfmS0_mPfmi_param_0];
	ld.param.u64 	%rd17, [_Z27matrix_multiplication_gpu_4PKfmS0_mPfmi_param_1];
	ld.param.u64 	%rd22, [_Z27matrix_multiplication_gpu_4PKfmS0_mPfmi_param_2];
	ld.param.u64 	%rd18, [_Z27matrix_multiplication_gpu_4PKfmS0_mPfmi_param_3];
	ld.param.u32 	%r19, [_Z27matrix_multiplication_gpu_4PKfmS0_mPfmi_param_6];
	cvta.to.global.u64 	%rd1, %rd22;
	cvta.to.global.u64 	%rd2, %rd21;
	mov.u32 	%r1, %tid.x;
	mov.u32 	%r2, %tid.y;
	mov.u32 	%r20, %ctaid.x;
	shl.b32 	%r3, %r20, 1;
	mov.u32 	%r21, %ctaid.y;
	shl.b32 	%r4, %r21, 1;
	setp.lt.s32 	%p1, %r19, 1;
	mov.f32 	%f60, 0f00000000;
	@%p1 bra 	$L__BB16_10;
	add.s32 	%r23, %r4, %r2;
	cvt.u64.u32 	%rd23, %r23;
	cvt.u64.u32 	%rd3, %r1;
	mad.lo.s64 	%rd4, %rd17, %rd23, %rd3;
	shl.b32 	%r24, %r2, 3;
	mov.u32 	%r25, _ZZ27matrix_multiplication_gpu_4PKfmS0_mPfmiE4matA;
	add.s32 	%r5, %r25, %r24;
	shl.b32 	%r26, %r1, 2;
	add.s32 	%r6, %r5, %r26;
	cvt.s64.s32 	%rd5, %r3;
	mov.u32 	%r27, _ZZ27matrix_multiplication_gpu_4PKfmS0_mPfmiE4matB;
	add.s32 	%r8, %r27, %r26;
	add.s32 	%r7, %r8, %r24;
	add.s32 	%r9, %r19, -1;
	setp.lt.u32 	%p2, %r19, 7;
	mov.b32 	%r44, 0;
	mov.f64 	%fd40, 0d0000000000000000;
	@%p2 bra 	$L__BB16_4;
	cvt.u64.u32 	%rd24, %r2;
	add.s64 	%rd25, %rd24, 2;
	mul.lo.s64 	%rd26, %rd18, %rd25;
	shl.b64 	%rd27, %rd26, 2;
	add.s64 	%rd6, %rd1, %rd27;
	shl.b64 	%rd28, %rd5, 2;
	shl.b64 	%rd29, %rd3, 2;
	add.s64 	%rd78, %rd28, %rd29;
	add.s64 	%rd30, %rd24, 4;
	mul.lo.s64 	%rd31, %rd18, %rd30;
	shl.b64 	%rd32, %rd31, 2;
	add.s64 	%rd8, %rd1, %rd32;
	add.s64 	%rd33, %rd24, 6;
	mul.lo.s64 	%rd34, %rd18, %rd33;
	shl.b64 	%rd35, %rd34, 2;
	add.s64 	%rd9, %rd1, %rd35;
	mul.lo.s64 	%rd36, %rd18, %rd24;
	shl.b64 	%rd37, %rd36, 2;
	add.s64 	%rd10, %rd1, %rd37;
	shr.u32 	%r29, %r9, 1;
	add.s32 	%r30, %r29, 1;
	and.b32  	%r31, %r30, 2147483644;
	neg.s32 	%r42, %r31;
	shl.b64 	%rd38, %rd4, 2;
	add.s64 	%rd39, %rd38, %rd2;
	add.s64 	%rd77, %rd39, 16;
	mov.b32 	%r44, 0;
	mov.f64 	%fd40, 0d0000000000000000;
$L__BB16_3:
	.pragma "nounroll";
	ld.global.f32 	%f4, [%rd77+-16];
	st.shared.f32 	[%r6], %f4;
	add.s64 	%rd40, %rd10, %rd78;
	ld.global.f32 	%f5, [%rd40];
	st.shared.f32 	[%r7], %f5;
	bar.sync 	0;
	ld.shared.f32 	%f6, [%r5];
	ld.shared.f32 	%f7, [%r8];
	mul.f32 	%f8, %f6, %f7;
	cvt.f64.f32 	%fd13, %f8;
	add.f64 	%fd14, %fd40, %fd13;
	ld.shared.f32 	%f9, [%r5+4];
	ld.shared.f32 	%f10, [%r8+8];
	mul.f32 	%f11, %f9, %f10;
	cvt.f64.f32 	%fd15, %f11;
	add.f64 	%fd16, %fd14, %fd15;
	bar.sync 	0;
	ld.global.f32 	%f12, [%rd77+-8];
	st.shared.f32 	[%r6], %f12;
	add.s64 	%rd41, %rd6, %rd78;
	ld.global.f32 	%f13, [%rd41];
	st.shared.f32 	[%r7], %f13;
	bar.sync 	0;
	ld.shared.f32 	%f14, [%r5];
	ld.shared.f32 	%f15, [%r8];
	mul.f32 	%f16, %f14, %f15;
	cvt.f64.f32 	%fd17, %f16;
	add.f64 	%fd18, %fd16, %fd17;
	ld.shared.f32 	%f17, [%r5+4];
	ld.shared.f32 	%f18, [%r8+8];
	mul.f32 	%f19, %f17, %f18;
	cvt.f64.f32 	%fd19, %f19;
	add.f64 	%fd20, %fd18, %fd19;
	bar.sync 	0;
	ld.global.f32 	%f20, [%rd77];
	st.shared.f32 	[%r6], %f20;
	add.s64 	%rd42, %rd8, %rd78;
	ld.global.f32 	%f21, [%rd42];
	st.shared.f32 	[%r7], %f21;
	bar.sync 	0;
	ld.shared.f32 	%f22, [%r5];
	ld.shared.f32 	%f23, [%r8];
	mul.f32 	%f24, %f22, %f23;
	cvt.f64.f32 	%fd21, %f24;
	add.f64 	%fd22, %fd20, %fd21;
	ld.shared.f32 	%f25, [%r5+4];
	ld.shared.f32 	%f26, [%r8+8];
	mul.f32 	%f27, %f25, %f26;
	cvt.f64.f32 	%fd23, %f27;
	add.f64 	%fd24, %fd22, %fd23;
	bar.sync 	0;
	ld.global.f32 	%f28, [%rd77+8];
	st.shared.f32 	[%r6], %f28;
	add.s64 	%rd43, %rd9, %rd78;
	ld.global.f32 	%f29, [%rd43];
	st.shared.f32 	[%r7], %f29;
	bar.sync 	0;
	ld.shared.f32 	%f30, [%r5];
	ld.shared.f32 	%f31, [%r8];
	mul.f32 	%f32, %f30, %f31;
	cvt.f64.f32 	%fd25, %f32;
	add.f64 	%fd26, %fd24, %fd25;
	ld.shared.f32 	%f33, [%r5+4];
	ld.shared.f32 	%f34, [%r8+8];
	mul.f32 	%f35, %f33, %f34;
	cvt.f64.f32 	%fd27, %f35;
	add.f64 	%fd40, %fd26, %fd27;
	bar.sync 	0;
	add.s32 	%r44, %r44, 8;
	shl.b64 	%rd44, %rd18, 5;
	add.s64 	%rd78, %rd78, %rd44;
	add.s32 	%r42, %r42, 4;
	add.s64 	%rd77, %rd77, 32;
	setp.ne.s32 	%p3, %r42, 0;
	@%p3 bra 	$L__BB16_3;
$L__BB16_4:
	cvt.s64.s32 	%rd45, %r3;
	cvt.u64.u32 	%rd46, %r1;
	add.s64 	%rd16, %rd45, %rd46;
	shr.u32 	%r33, %r9, 1;
	add.s32 	%r34, %r33, 1;
	and.b32  	%r32, %r34, 3;
	setp.eq.s32 	%p4, %r32, 0;
	@%p4 bra 	$L__BB16_9;
	setp.eq.s32 	%p5, %r32, 1;
	@%p5 bra 	$L__BB16_7;
	cvt.u64.u32 	%rd47, %r44;
	add.s64 	%rd48, %rd4, %rd47;
	shl.b64 	%rd49, %rd48, 2;
	add.s64 	%rd50, %rd2, %rd49;
	ld.global.f32 	%f36, [%rd50];
	st.shared.f32 	[%r6], %f36;
	add.s32 	%r35, %r44, %r2;
	cvt.u64.u32 	%rd51, %r35;
	mad.lo.s64 	%rd52, %rd18, %rd51, %rd16;
	shl.b64 	%rd53, %rd52, 2;
	add.s64 	%rd54, %rd1, %rd53;
	ld.global.f32 	%f37, [%rd54];
	st.shared.f32 	[%r7], %f37;
	bar.sync 	0;
	ld.shared.f32 	%f38, [%r5];
	ld.shared.f32 	%f39, [%r8];
	mul.f32 	%f40, %f38, %f39;
	cvt.f64.f32 	%fd29, %f40;
	add.f64 	%fd30, %fd40, %fd29;
	ld.shared.f32 	%f41, [%r5+4];
	ld.shared.f32 	%f42, [%r8+8];
	mul.f32 	%f43, %f41, %f42;
	cvt.f64.f32 	%fd31, %f43;
	add.f64 	%fd32, %fd30, %fd31;
	bar.sync 	0;
	ld.global.f32 	%f44, [%rd50+8];
	st.shared.f32 	[%r6], %f44;
	add.s32 	%r36, %r35, 2;
	cvt.u64.u32 	%rd55, %r36;
	mad.lo.s64 	%rd56, %rd18, %rd55, %rd16;
	shl.b64 	%rd57, %rd56, 2;
	add.s64 	%rd58, %rd1, %rd57;
	ld.global.f32 	%f45, [%rd58];
	st.shared.f32 	[%r7], %f45;
	bar.sync 	0;
	ld.shared.f32 	%f46, [%r5];
	ld.shared.f32 	%f47, [%r8];
	mul.f32 	%f48, %f46, %f47;
	cvt.f64.f32 	%fd33, %f48;
	add.f64 	%fd34, %fd32, %fd33;
	ld.shared.f32 	%f49, [%r5+4];
	ld.shared.f32 	%f50, [%r8+8];
	mul.f32 	%f51, %f49, %f50;
	cvt.f64.f32 	%fd35, %f51;
	add.f64 	%fd40, %fd34, %fd35;
	bar.sync 	0;
	add.s32 	%r44, %r44, 4;
$L__BB16_7:
	and.b32  	%r37, %r9, 2;
	setp.ne.s32 	%p6, %r37, 0;
	@%p6 bra 	$L__BB16_9;
	cvt.u64.u32 	%rd59, %r44;
	add.s64 	%rd60, %rd4, %rd59;
	shl.b64 	%rd61, %rd60, 2;
	add.s64 	%rd62, %rd2, %rd61;
	ld.global.f32 	%f52, [%rd62];
	st.shared.f32 	[%r6], %f52;
	add.s32 	%r38, %r44, %r2;
	cvt.u64.u32 	%rd63, %r38;
	mad.lo.s64 	%rd64, %rd18, %rd63, %rd16;
	shl.b64 	%rd65, %rd64, 2;
	add.s64 	%rd66, %rd1, %rd65;
	ld.global.f32 	%f53, [%rd66];
	st.shared.f32 	[%r7], %f53;
	bar.sync 	0;
	ld.shared.f32 	%f54, [%r5];
	ld.shared.f32 	%f55, [%r8];
	mul.f32 	%f56, %f54, %f55;
	cvt.f64.f32 	%fd36, %f56;
	add.f64 	%fd37, %fd40, %fd36;
	ld.shared.f32 	%f57, [%r5+4];
	ld.shared.f32 	%f58, [%r8+8];
	mul.f32 	%f59, %f57, %f58;
	cvt.f64.f32 	%fd38, %f59;
	add.f64 	%fd40, %fd37, %fd38;
	bar.sync 	0;
$L__BB16_9:
	cvt.rn.f32.f64 	%f60, %fd40;
$L__BB16_10:
	add.s32 	%r18, %r4, %r2;
	add.s32 	%r40, %r3, %r1;
	max.s32 	%r41, %r18, %r40;
	setp.ge.s32 	%p7, %r41, %r19;
	@%p7 bra 	$L__BB16_12;
	ld.param.u64 	%rd76, [_Z27matrix_multiplication_gpu_4PKfmS0_mPfmi_param_5];
	ld.param.u64 	%rd75, [_Z27matrix_multiplication_gpu_4PKfmS0_mPfmi_param_4];
	cvt.u64.u32 	%rd67, %r18;
	cvt.u64.u32 	%rd68, %r1;
	cvt.s64.s32 	%rd69, %r3;
	add.s64 	%rd70, %rd69, %rd68;
	mad.lo.s64 	%rd71, %rd76, %rd67, %rd70;
	cvta.to.global.u64 	%rd72, %rd75;
	shl.b64 	%rd73, %rd71, 2;
	add.s64 	%rd74, %rd72, %rd73;
	st.global.f32 	[%rd74], %f60;
$L__BB16_12:
	ret;

}


// ===== COMPILED SASS (sm_100) =====

	.target	sm_100

	.elftype	@"ET_EXEC"


//--------------------- .note.nv.tkinfo           --------------------------
	.section	.note.nv.tkinfo,"",@"SHT_NOTE"
	.sectionflags	@"SHF_NOTE_NV_TKINFO"
	.tkinfo
        /*0018*/ 	.word	0x00000002
        /*0030*/ 	.string	""
        /*0030*/ 	.string	"ptxas"
        /*0030*/ 	.string	"Cuda compilation tools, release 13.0, V13.0.88"
        /*0030*/ 	.string	"Build cuda_13.0.r13.0/compiler.36424714_0"
        /*0030*/ 	.string	"-arch sm_100 -m 64 "



//--------------------- .note.nv.cuinfo           --------------------------
	.section	.note.nv.cuinfo,"",@"SHT_NOTE"
	.sectionflags	@"SHF_NOTE_NV_CUINFO"
        /*0018*/ 	.short	0x0002
        /*001a*/ 	.short	0x0064
        /*001c*/ 	.short	0x0082
	.zero		2


//--------------------- .nv.info                  --------------------------
	.section	.nv.info,"",@"SHT_CUDA_INFO"
	.align	4


	//----- nvinfo : EIATTR_REGCOUNT
	.align		4
        /*0000*/ 	.byte	0x04, 0x2f
        /*0002*/ 	.short	(.L_2 - .L_1)
	.align		4
.L_1:
        /*0004*/ 	.word	index@(_Z9addKernelPiS_S_)
        /*0008*/ 	.word	0x0000000c


	//----- nvinfo : EIATTR_FRAME_SIZE
	.align		4
.L_2:
        /*000c*/ 	.byte	0x04, 0x11
        /*000e*/ 	.short	(.L_4 - .L_3)
	.align		4
.L_3:
        /*0010*/ 	.word	index@(_Z9addKernelPiS_S_)
        /*0014*/ 	.word	0x00000000


	//----- nvinfo : EIATTR_REGCOUNT
	.align		4
.L_4:
        /*0018*/ 	.byte	0x04, 0x2f
        /*001a*/ 	.short	(.L_6 - .L_5)
	.align		4
.L_5:
        /*001c*/ 	.word	index@(_Z16vector_add_gpu_1PfS_S_i)
        /*0020*/ 	.word	0x00000014


	//----- nvinfo : EIATTR_FRAME_SIZE
	.align		4
.L_6:
        /*0024*/ 	.byte	0x04, 0x11
        /*0026*/ 	.short	(.L_8 - .L_7)
	.align		4
.L_7:
        /*0028*/ 	.word	index@(_Z16vector_add_gpu_1PfS_S_i)
        /*002c*/ 	.word	0x00000000


	//----- nvinfo : EIATTR_REGCOUNT
	.align		4
.L_8:
        /*0030*/ 	.byte	0x04, 0x2f
        /*0032*/ 	.short	(.L_10 - .L_9)
	.align		4
.L_9:
        /*0034*/ 	.word	index@(_Z16vector_add_gpu_2PfS_S_i)
        /*0038*/ 	.word	0x0000001c


	//----- nvinfo : EIATTR_FRAME_SIZE
	.align		4
.L_10:
        /*003c*/ 	.byte	0x04, 0x11
        /*003e*/ 	.short	(.L_12 - .L_11)
	.align		4
.L_11:
        /*0040*/ 	.word	index@(_Z16vector_add_gpu_2PfS_S_i)
        /*0044*/ 	.word	0x00000000


	//----- nvinfo : EIATTR_REGCOUNT
	.align		4
.L_12:
        /*0048*/ 	.byte	0x04, 0x2f
        /*004a*/ 	.short	(.L_14 - .L_13)
	.align		4
.L_13:
        /*004c*/ 	.word	index@(_Z16vector_add_gpu_3PfS_S_i)
        /*0050*/ 	.word	0x0000001a


	//----- nvinfo : EIATTR_FRAME_SIZE
	.align		4
.L_14:
        /*0054*/ 	.byte	0x04, 0x11
        /*0056*/ 	.short	(.L_16 - .L_15)
	.align		4
.L_15:
        /*0058*/ 	.word	index@(_Z16vector_add_gpu_3PfS_S_i)
        /*005c*/ 	.word	0x00000000


	//----- nvinfo : EIATTR_REGCOUNT
	.align		4
.L_16:
        /*0060*/ 	.byte	0x04, 0x2f
        /*0062*/ 	.short	(.L_18 - .L_17)
	.align		4
.L_17:
        /*0064*/ 	.word	index@(_Z16vector_add_gpu_4PA10_fS0_S0_ii)
        /*0068*/ 	.word	0x0000000e


	//----- nvinfo : EIATTR_FRAME_SIZE
	.align		4
.L_18:
        /*006c*/ 	.byte	0x04, 0x11
        /*006e*/ 	.short	(.L_20 - .L_19)
	.align		4
.L_19:
        /*0070*/ 	.word	index@(_Z16vector_add_gpu_4PA10_fS0_S0_ii)
        /*0074*/ 	.word	0x00000000


	//----- nvinfo : EIATTR_REGCOUNT
	.align		4
.L_20:
        /*0078*/ 	.byte	0x04, 0x2f
        /*007a*/ 	.short	(.L_22 - .L_21)
	.align		4
.L_21:
        /*007c*/ 	.word	index@(_Z24vector_dot_product_gpu_1PfS_S_i)
        /*0080*/ 	.word	0x0000001a


	//----- nvinfo : EIATTR_FRAME_SIZE
	.align		4
.L_22:
        /*0084*/ 	.byte	0x04, 0x11
        /*0086*/ 	.short	(.L_24 - .L_23)
	.align		4
.L_23:
        /*0088*/ 	.word	index@(_Z24vector_dot_product_gpu_1PfS_S_i)
        /*008c*/ 	.word	0x00000000


	//----- nvinfo : EIATTR_REGCOUNT
	.align		4
.L_24:
        /*0090*/ 	.byte	0x04, 0x2f
        /*0092*/ 	.short	(.L_26 - .L_25)
	.align		4
.L_25:
        /*0094*/ 	.word	index@(_Z24vector_dot_product_gpu_2PfS_S_i)
        /*0098*/ 	.word	0x0000001c


	//----- nvinfo : EIATTR_FRAME_SIZE
	.align		4
.L_26:
        /*009c*/ 	.byte	0x04, 0x11
        /*009e*/ 	.short	(.L_28 - .L_27)
	.align		4
.L_27:
        /*00a0*/ 	.word	index@(_Z24vector_dot_product_gpu_2PfS_S_i)
        /*00a4*/ 	.word	0x00000000


	//----- nvinfo : EIATTR_REGCOUNT
	.align		4
.L_28:
        /*00a8*/ 	.byte	0x04, 0x2f
        /*00aa*/ 	.short	(.L_30 - .L_29)
	.align		4
.L_29:
        /*00ac*/ 	.word	index@(_Z24vector_dot_product_gpu_3PfS_S_i)
        /*00b0*/ 	.word	0x0000001e


	//----- nvinfo : EIATTR_FRAME_SIZE
	.align		4
.L_30:
        /*00b4*/ 	.byte	0x04, 0x11
        /*00b6*/ 	.short	(.L_32 - .L_31)
	.align		4
.L_31:
        /*00b8*/ 	.word	index@(_Z24vector_dot_product_gpu_3PfS_S_i)
        /*00bc*/ 	.word	0x00000000


	//----- nvinfo : EIATTR_REGCOUNT
	.align		4
.L_32:
        /*00c0*/ 	.byte	0x04, 0x2f
        /*00c2*/ 	.short	(.L_34 - .L_33)
	.align		4
.L_33:
        /*00c4*/ 	.word	index@(_Z24vector_dot_product_gpu_4PfS_)
        /*00c8*/ 	.word	0x0000000c


	//----- nvinfo : EIATTR_FRAME_SIZE
	.align		4
.L_34:
        /*00cc*/ 	.byte	0x04, 0x11
        /*00ce*/ 	.short	(.L_36 - .L_35)
	.align		4
.L_35:
        /*00d0*/ 	.word	index@(_Z24vector_dot_product_gpu_4PfS_)
        /*00d4*/ 	.word	0x00000000


	//----- nvinfo : EIATTR_REGCOUNT
	.align		4
.L_36:
        /*00d8*/ 	.byte	0x04, 0x2f
        /*00da*/ 	.short	(.L_38 - .L_37)
	.align		4
.L_37:
        /*00dc*/ 	.word	index@(_Z26vector_dot_product_gpu_5_0PfS_S_i)
        /*00e0*/ 	.word	0x0000001c


	//----- nvinfo : EIATTR_FRAME_SIZE
	.align		4
.L_38:
        /*00e4*/ 	.byte	0x04, 0x11
        /*00e6*/ 	.short	(.L_40 - .L_39)
	.align		4
.L_39:
        /*00e8*/ 	.word	index@(_Z26vector_dot_product_gpu_5_0PfS_S_i)
        /*00ec*/ 	.word	0x00000000


	//----- nvinfo : EIATTR_REGCOUNT
	.align		4
.L_40:
        /*00f0*/ 	.byte	0x04, 0x2f
        /*00f2*/ 	.short	(.L_42 - .L_41)
	.align		4
.L_41:
        /*00f4*/ 	.word	index@(_Z24vector_dot_product_gpu_5PfS_S_i)
        /*00f8*/ 	.word	0x0000001e


	//----- nvinfo : EIATTR_FRAME_SIZE
	.align		4
.L_42:
        /*00fc*/ 	.byte	0x04, 0x11
        /*00fe*/ 	.short	(.L_44 - .L_43)
	.align		4
.L_43:
        /*0100*/ 	.word	index@(_Z24vector_dot_product_gpu_5PfS_S_i)
        /*0104*/ 	.word	0x00000000


	//----- nvinfo : EIATTR_REGCOUNT
	.align		4
.L_44:
        /*0108*/ 	.byte	0x04, 0x2f
        /*010a*/ 	.short	(.L_46 - .L_45)
	.align		4
.L_45:
        /*010c*/ 	.word	index@(_Z24vector_dot_product_gpu_6PfS_S_S_i)
        /*0110*/ 	.word	0x00000020


	//----- nvinfo : EIATTR_FRAME_SIZE
	.align		4
.L_46:
        /*0114*/ 	.byte	0x04, 0x11
        /*0116*/ 	.short	(.L_48 - .L_47)
	.align		4
.L_47:
        /*0118*/ 	.word	index@(_Z24vector_dot_product_gpu_6PfS_S_S_i)
        /*011c*/ 	.word	0x00000000


	//----- nvinfo : EIATTR_REGCOUNT
	.align		4
.L_48:
        /*0120*/ 	.byte	0x04, 0x2f
        /*0122*/ 	.short	(.L_50 - .L_49)
	.align		4
.L_49:
        /*0124*/ 	.word	index@(_Z27matrix_multiplication_gpu_1PKfmS0_mPfmi)
        /*0128*/ 	.word	0x00000020


	//----- nvinfo : EIATTR_FRAME_SIZE
	.align		4
.L_50:
        /*012c*/ 	.byte	0x04, 0x11
        /*012e*/ 	.short	(.L_52 - .L_51)
	.align		4
.L_51:
        /*0130*/ 	.word	index@(_Z27matrix_multiplication_gpu_1PKfmS0_mPfmi)
        /*0134*/ 	.word	0x00000000


	//----- nvinfo : EIATTR_REGCOUNT
	.align		4
.L_52:
        /*0138*/ 	.byte	0x04, 0x2f
        /*013a*/ 	.short	(.L_54 - .L_53)
	.align		4
.L_53:
        /*013c*/ 	.word	index@(_Z29matrix_multiplication_gpu_1_0PKfmS0_mPfmi)
        /*0140*/ 	.word	0x00000020


	//----- nvinfo : EIATTR_FRAME_SIZE
	.align		4
.L_54:
        /*0144*/ 	.byte	0x04, 0x11
        /*0146*/ 	.short	(.L_56 - .L_55)
	.align		4
.L_55:
        /*0148*/ 	.word	index@(_Z29matrix_multiplication_gpu_1_0PKfmS0_mPfmi)
        /*014c*/ 	.word	0x00000000


	//----- nvinfo : EIATTR_REGCOUNT
	.align		4
.L_56:
        /*0150*/ 	.byte	0x04, 0x2f
        /*0152*/ 	.short	(.L_58 - .L_57)
	.align		4
.L_57:
        /*0154*/ 	.word	index@(_Z27matrix_multiplication_gpu_2PKfmS0_mPfmi)
        /*0158*/ 	.word	0x00000020


	//----- nvinfo : EIATTR_FRAME_SIZE
	.align		4
.L_58:
        /*015c*/ 	.byte	0x04, 0x11
        /*015e*/ 	.short	(.L_60 - .L_59)
	.align		4
.L_59:
        /*0160*/ 	.word	index@(_Z27matrix_multiplication_gpu_2PKfmS0_mPfmi)
        /*0164*/ 	.word	0x00000000


	//----- nvinfo : EIATTR_REGCOUNT
	.align		4
.L_60:
        /*0168*/ 	.byte	0x04, 0x2f
        /*016a*/ 	.short	(.L_62 - .L_61)
	.align		4
.L_61:
        /*016c*/ 	.word	index@(_Z27matrix_multiplication_gpu_3PKfmS0_mPfmi)
        /*0170*/ 	.word	0x00000025


	//----- nvinfo : EIATTR_FRAME_SIZE
	.align		4
.L_62:
        /*0174*/ 	.byte	0x04, 0x11
        /*0176*/ 	.short	(.L_64 - .L_63)
	.align		4
.L_63:
        /*0178*/ 	.word	index@(_Z27matrix_multiplication_gpu_3PKfmS0_mPfmi)
        /*017c*/ 	.word	0x00000000


	//----- nvinfo : EIATTR_REGCOUNT
	.align		4
.L_64:
        /*0180*/ 	.byte	0x04, 0x2f
        /*0182*/ 	.short	(.L_66 - .L_65)
	.align		4
.L_65:
        /*0184*/ 	.word	index@(_Z27matrix_multiplication_gpu_4PKfmS0_mPfmi)
        /*0188*/ 	.word	0x00000028


	//----- nvinfo : EIATTR_FRAME_SIZE
	.align		4
.L_66:
        /*018c*/ 	.byte	0x04, 0x11
        /*018e*/ 	.short	(.L_68 - .L_67)
	.align		4
.L_67:
        /*0190*/ 	.word	index@(_Z27matrix_multiplication_gpu_4PKfmS0_mPfmi)
        /*0194*/ 	.word	0x00000000


	//----- nvinfo : EIATTR_MIN_STACK_SIZE
	.align		4
.L_68:
        /*0198*/ 	.byte	0x04, 0x12
        /*019a*/ 	.short	(.L_70 - .L_69)
	.align		4
.L_69:
        /*019c*/ 	.word	index@(_Z27matrix_multiplication_gpu_4PKfmS0_mPfmi)
        /*01a0*/ 	.word	0x00000000


	//----- nvinfo : EIATTR_MIN_STACK_SIZE
	.align		4
.L_70:
        /*01a4*/ 	.byte	0x04, 0x12
        /*01a6*/ 	.short	(.L_72 - .L_71)
	.align		4
.L_71:
        /*01a8*/ 	.word	index@(_Z27matrix_multiplication_gpu_3PKfmS0_mPfmi)
        /*01ac*/ 	.word	0x00000000


	//----- nvinfo : EIATTR_MIN_STACK_SIZE
	.align		4
.L_72:
        /*01b0*/ 	.byte	0x04, 0x12
        /*01b2*/ 	.short	(.L_74 - .L_73)
	.align		4
.L_73:
        /*01b4*/ 	.word	index@(_Z27matrix_multiplication_gpu_2PKfmS0_mPfmi)
        /*01b8*/ 	.word	0x00000000


	//----- nvinfo : EIATTR_MIN_STACK_SIZE
	.align		4
.L_74:
        /*01bc*/ 	.byte	0x04, 0x12
        /*01be*/ 	.short	(.L_76 - .L_75)
	.align		4
.L_75:
        /*01c0*/ 	.word	index@(_Z29matrix_multiplication_gpu_1_0PKfmS0_mPfmi)
        /*01c4*/ 	.word	0x00000000


	//----- nvinfo : EIATTR_MIN_STACK_SIZE
	.align		4
.L_76:
        /*01c8*/ 	.byte	0x04, 0x12
        /*01ca*/ 	.short	(.L_78 - .L_77)
	.align		4
.L_77:
        /*01cc*/ 	.word	index@(_Z27matrix_multiplication_gpu_1PKfmS0_mPfmi)
        /*01d0*/ 	.word	0x00000000


	//----- nvinfo : EIATTR_MIN_STACK_SIZE
	.align		4
.L_78:
        /*01d4*/ 	.byte	0x04, 0x12
        /*01d6*/ 	.short	(.L_80 - .L_79)
	.align		4
.L_79:
        /*01d8*/ 	.word	index@(_Z24vector_dot_product_gpu_6PfS_S_S_i)
        /*01dc*/ 	.word	0x00000000


	//----- nvinfo : EIATTR_MIN_STACK_SIZE
	.align		4
.L_80:
        /*01e0*/ 	.byte	0x04, 0x12
        /*01e2*/ 	.short	(.L_82 - .L_81)
	.align		4
.L_81:
        /*01e4*/ 	.word	index@(_Z24vector_dot_product_gpu_5PfS_S_i)
        /*01e8*/ 	.word	0x00000000


	//----- nvinfo : EIATTR_MIN_STACK_SIZE
	.align		4
.L_82:
        /*01ec*/ 	.byte	0x04, 0x12
        /*01ee*/ 	.short	(.L_84 - .L_83)
	.align		4
.L_83:
        /*01f0*/ 	.word	index@(_Z26vector_dot_product_gpu_5_0PfS_S_i)
        /*01f4*/ 	.word	0x00000000


	//----- nvinfo : EIATTR_MIN_STACK_SIZE
	.align		4
.L_84:
        /*01f8*/ 	.byte	0x04, 0x12
        /*01fa*/ 	.short	(.L_86 - .L_85)
	.align		4
.L_85:
        /*01fc*/ 	.word	index@(_Z24vector_dot_product_gpu_4PfS_)
        /*0200*/ 	.word	0x00000000


	//----- nvinfo : EIATTR_MIN_STACK_SIZE
	.align		4
.L_86:
        /*0204*/ 	.byte	0x04, 0x12
        /*0206*/ 	.short	(.L_88 - .L_87)
	.align		4
.L_87:
        /*0208*/ 	.word	index@(_Z24vector_dot_product_gpu_3PfS_S_i)
        /*020c*/ 	.word	0x00000000


	//----- nvinfo : EIATTR_MIN_STACK_SIZE
	.align		4
.L_88:
        /*0210*/ 	.byte	0x04, 0x12
        /*0212*/ 	.short	(.L_90 - .L_89)
	.align		4
.L_89:
        /*0214*/ 	.word	index@(_Z24vector_dot_product_gpu_2PfS_S_i)
        /*0218*/ 	.word	0x00000000


	//----- nvinfo : EIATTR_MIN_STACK_SIZE
	.align		4
.L_90:
        /*021c*/ 	.byte	0x04, 0x12
        /*021e*/ 	.short	(.L_92 - .L_91)
	.align		4
.L_91:
        /*0220*/ 	.word	index@(_Z24vector_dot_product_gpu_1PfS_S_i)
        /*0224*/ 	.word	0x00000000


	//----- nvinfo : EIATTR_MIN_STACK_SIZE
	.align		4
.L_92:
        /*0228*/ 	.byte	0x04, 0x12
        /*022a*/ 	.short	(.L_94 - .L_93)
	.align		4
.L_93:
        /*022c*/ 	.word	index@(_Z16vector_add_gpu_4PA10_fS0_S0_ii)
        /*0230*/ 	.word	0x00000000


	//----- nvinfo : EIATTR_MIN_STACK_SIZE
	.align		4
.L_94:
        /*0234*/ 	.byte	0x04, 0x12
        /*0236*/ 	.short	(.L_96 - .L_95)
	.align		4
.L_95:
        /*0238*/ 	.word	index@(_Z16vector_add_gpu_3PfS_S_i)
        /*023c*/ 	.word	0x00000000


	//----- nvinfo : EIATTR_MIN_STACK_SIZE
	.align		4
.L_96:
        /*0240*/ 	.byte	0x04, 0x12
        /*0242*/ 	.short	(.L_98 - .L_97)
	.align		4
.L_97:
        /*0244*/ 	.word	index@(_Z16vector_add_gpu_2PfS_S_i)
        /*0248*/ 	.word	0x00000000


	//----- nvinfo : EIATTR_MIN_STACK_SIZE
	.align		4
.L_98:
        /*024c*/ 	.byte	0x04, 0x12
        /*024e*/ 	.short	(.L_100 - .L_99)
	.align		4
.L_99:
        /*0250*/ 	.word	index@(_Z16vector_add_gpu_1PfS_S_i)
        /*0254*/ 	.word	0x00000000


	//----- nvinfo : EIATTR_MIN_STACK_SIZE
	.align		4
.L_100:
        /*0258*/ 	.byte	0x04, 0x12
        /*025a*/ 	.short	(.L_102 - .L_101)
	.align		4
.L_101:
        /*025c*/ 	.word	index@(_Z9addKernelPiS_S_)
        /*0260*/ 	.word	0x00000000
.L_102:


//--------------------- .nv.compat                --------------------------
	.section	.nv.compat,"",@"SHT_CUDA_COMPAT_INFO"
	.align	4
        /*0000*/ 	.byte	0x02, 0x09, 0x00, 0x00, 0x02, 0x02, 0x01, 0x00, 0x02, 0x05, 0x05, 0x00, 0x03, 0x07, 0x01, 0x01
        /*0010*/ 	.byte	0x02, 0x03, 0x00, 0x00, 0x02, 0x06, 0x01, 0x00, 0x04, 0x0b, 0x08, 0x00, 0x01, 0x00, 0x00, 0x00
        /*0020*/ 	.byte	0x00, 0x00, 0x00, 0x00


//--------------------- .nv.info._Z27matrix_multiplication_gpu_4PKfmS0_mPfmi --------------------------
	.section	.nv.info._Z27matrix_multiplication_gpu_4PKfmS0_mPfmi,"",@"SHT_CUDA_INFO"
	.sectionflags	@""
	.align	4


	//----- nvinfo : EIATTR_CUDA_API_VERSION
	.align		4
        /*0000*/ 	.byte	0x04, 0x37
        /*0002*/ 	.short	(.L_104 - .L_103)
.L_103:
        /*0004*/ 	.word	0x00000082


	//----- nvinfo : EIATTR_KPARAM_INFO
	.align		4
.L_104:
        /*0008*/ 	.byte	0x04, 0x17
        /*000a*/ 	.short	(.L_106 - .L_105)
.L_105:
        /*000c*/ 	.word	0x00000000
        /*0010*/ 	.short	0x0006
        /*0012*/ 	.short	0x0030
        /*0014*/ 	.byte	0x00, 0xf0, 0x11, 0x00


	//----- nvinfo : EIATTR_KPARAM_INFO
	.align		4
.L_106:
        /*0018*/ 	.byte	0x04, 0x17
        /*001a*/ 	.short	(.L_108 - .L_107)
.L_107:
        /*001c*/ 	.word	0x00000000
        /*0020*/ 	.short	0x0005
        /*0022*/ 	.short	0x0028
        /*0024*/ 	.byte	0x00, 0xf0, 0x21, 0x00


	//----- nvinfo : EIATTR_KPARAM_INFO
	.align		4
.L_108:
        /*0028*/ 	.byte	0x04, 0x17
        /*002a*/ 	.short	(.L_110 - .L_109)
.L_109:
        /*002c*/ 	.word	0x00000000
        /*0030*/ 	.short	0x0004
        /*0032*/ 	.short	0x0020
        /*0034*/ 	.byte	0x00, 0xf5, 0x21, 0x00


	//----- nvinfo : EIATTR_KPARAM_INFO
	.align		4
.L_110:
        /*0038*/ 	.byte	0x04, 0x17
        /*003a*/ 	.short	(.L_112 - .L_111)
.L_111:
        /*003c*/ 	.word	0x00000000
        /*0040*/ 	.short	0x0003
        /*0042*/ 	.short	0x0018
        /*0044*/ 	.byte	0x00, 0xf0, 0x21, 0x00


	//----- nvinfo : EIATTR_KPARAM_INFO
	.align		4
.L_112:
        /*0048*/ 	.byte	0x04, 0x17
        /*004a*/ 	.short	(.L_114 - .L_113)
.L_113:
        /*004c*/ 	.word	0x00000000
        /*0050*/ 	.short	0x0002
        /*0052*/ 	.short	0x0010
        /*0054*/ 	.byte	0x00, 0xf5, 0x21, 0x00


	//----- nvinfo : EIATTR_KPARAM_INFO
	.align		4
.L_114:
        /*0058*/ 	.byte	0x04, 0x17
        /*005a*/ 	.short	(.L_116 - .L_115)
.L_115:
        /*005c*/ 	.word	0x00000000
        /*0060*/ 	.short	0x0001
        /*0062*/ 	.short	0x0008
        /*0064*/ 	.byte	0x00, 0xf0, 0x21, 0x00


	//----- nvinfo : EIATTR_KPARAM_INFO
	.align		4
.L_116:
        /*0068*/ 	.byte	0x04, 0x17
        /*006a*/ 	.short	(.L_118 - .L_117)
.L_117:
        /*006c*/ 	.word	0x00000000
        /*0070*/ 	.short	0x0000
        /*0072*/ 	.short	0x0000
        /*0074*/ 	.byte	0x00, 0xf5, 0x21, 0x00


	//----- nvinfo : EIATTR_SPARSE_MMA_MASK
	.align		4
.L_118:
        /*0078*/ 	.byte	0x03, 0x50
        /*007a*/ 	.short	0x0000


	//----- nvinfo : EIATTR_MAXREG_COUNT
	.align		4
        /*007c*/ 	.byte	0x03, 0x1b
        /*007e*/ 	.short	0x00ff


	//----- nvinfo : EIATTR_NUM_BARRIERS
	.align		4
        /*0080*/ 	.byte	0x02, 0x4c
        /*0082*/ 	.byte	0x01
	.zero		1


	//----- nvinfo : EIATTR_MERCURY_ISA_VERSION
	.align		4
        /*0084*/ 	.byte	0x03, 0x5f
        /*0086*/ 	.short	0x0101


	//----- nvinfo : EIATTR_VRC_CTA_INIT_COUNT
	.align		4
        /*0088*/ 	.byte	0x02, 0x4a
	.zero		1
	.zero		1


	//----- nvinfo : EIATTR_EXIT_INSTR_OFFSETS
	.align		4
        /*008c*/ 	.byte	0x04, 0x1c
        /*008e*/ 	.short	(.L_120 - .L_119)


	//   ....[0]....
.L_119:
        /*0090*/ 	.word	0x00000f90


	//   ....[1]....
        /*0094*/ 	.word	0x00001020


	//----- nvinfo : EIATTR_CBANK_PARAM_SIZE
	.align		4
.L_120:
        /*0098*/ 	.byte	0x03, 0x19
        /*009a*/ 	.short	0x0034


	//----- nvinfo : EIATTR_PARAM_CBANK
	.align		4
        /*009c*/ 	.byte	0x04, 0x0a
        /*009e*/ 	.short	(.L_122 - .L_121)
	.align		4
.L_121:
        /*00a0*/ 	.word	index@(.nv.constant0._Z27matrix_multiplication_gpu_4PKfmS0_mPfmi)
        /*00a4*/ 	.short	0x0380
        /*00a6*/ 	.short	0x0034


	//----- nvinfo : EIATTR_SW_WAR
	.align		4
.L_122:
        /*00a8*/ 	.byte	0x04, 0x36
        /*00aa*/ 	.short	(.L_124 - .L_123)
.L_123:
        /*00ac*/ 	.word	0x00000008
.L_124:


//--------------------- .nv.info._Z27matrix_multiplication_gpu_3PKfmS0_mPfmi --------------------------
	.section	.nv.info._Z27matrix_multiplication_gpu_3PKfmS0_mPfmi,"",@"SHT_CUDA_INFO"
	.sectionflags	@""
	.align	4


	//----- nvinfo : EIATTR_CUDA_API_VERSION
	.align		4
        /*0000*/ 	.byte	0x04, 0x37
        /*0002*/ 	.short	(.L_126 - .L_125)
.L_125:
        /*0004*/ 	.word	0x00000082


	//----- nvinfo : EIATTR_KPARAM_INFO
	.align		4
.L_126:
        /*0008*/ 	.byte	0x04, 0x17
        /*000a*/ 	.short	(.L_128 - .L_127)
.L_127:
        /*000c*/ 	.word	0x00000000
        /*0010*/ 	.short	0x0006
        /*0012*/ 	.short	0x0030
        /*0014*/ 	.byte	0x00, 0xf0, 0x11, 0x00


	//----- nvinfo : EIATTR_KPARAM_INFO
	.align		4
.L_128:
        /*0018*/ 	.byte	0x04, 0x17
        /*001a*/ 	.short	(.L_130 - .L_129)
.L_129:
        /*001c*/ 	.word	0x00000000
        /*0020*/ 	.short	0x0005
        /*0022*/ 	.short	0x0028
        /*0024*/ 	.byte	0x00, 0xf0, 0x21, 0x00


	//----- nvinfo : EIATTR_KPARAM_INFO
	.align		4
.L_130:
        /*0028*/ 	.byte	0x04, 0x17
        /*002a*/ 	.short	(.L_132 - .L_131)
.L_131:
        /*002c*/ 	.word	0x00000000
        /*0030*/ 	.short	0x0004
        /*0032*/ 	.short	0x0020
        /*0034*/ 	.byte	0x00, 0xf5, 0x21, 0x00


	//----- nvinfo : EIATTR_KPARAM_INFO
	.align		4
.L_132:
        /*0038*/ 	.byte	0x04, 0x17
        /*003a*/ 	.short	(.L_134 - .L_133)
.L_133:
        /*003c*/ 	.word	0x00000000
        /*0040*/ 	.short	0x0003
        /*0042*/ 	.short	0x0018
        /*0044*/ 	.byte	0x00, 0xf0, 0x21, 0x00


	//----- nvinfo : EIATTR_KPARAM_INFO
	.align		4
.L_134:
        /*0048*/ 	.byte	0x04, 0x17
        /*004a*/ 	.short	(.L_136 - .L_135)
.L_135:
        /*004c*/ 	.word	0x00000000
        /*0050*/ 	.short	0x0002
        /*0052*/ 	.short	0x0010
        /*0054*/ 	.byte	0x00, 0xf5, 0x21, 0x00


	//----- nvinfo : EIATTR_KPARAM_INFO
	.align		4
.L_136:
        /*0058*/ 	.byte	0x04, 0x17
        /*005a*/ 	.short	(.L_138 - .L_137)
.L_137:
        /*005c*/ 	.word	0x00000000
        /*0060*/ 	.short	0x0001
        /*0062*/ 	.short	0x0008
        /*0064*/ 	.byte	0x00, 0xf0, 0x21, 0x00


	//----- nvinfo : EIATTR_KPARAM_INFO
	.align		4
.L_138:
        /*0068*/ 	.byte	0x04, 0x17
        /*006a*/ 	.short	(.L_140 - .L_139)
.L_139:
        /*006c*/ 	.word	0x00000000
        /*0070*/ 	.short	0x0000
        /*0072*/ 	.short	0x0000
        /*0074*/ 	.byte	0x00, 0xf5, 0x21, 0x00


	//----- nvinfo : EIATTR_SPARSE_MMA_MASK
	.align		4
.L_140:
        /*0078*/ 	.byte	0x03, 0x50
        /*007a*/ 	.short	0x0000


	//----- nvinfo : EIATTR_MAXREG_COUNT
	.align		4
        /*007c*/ 	.byte	0x03, 0x1b
        /*007e*/ 	.short	0x00ff


	//----- nvinfo : EIATTR_NUM_BARRIERS
	.align		4
        /*0080*/ 	.byte	0x02, 0x4c
        /*0082*/ 	.byte	0x01
	.zero		1


	//----- nvinfo : EIATTR_MERCURY_ISA_VERSION
	.align		4
        /*0084*/ 	.byte	0x03, 0x5f
        /*0086*/ 	.short	0x0101


	//----- nvinfo : EIATTR_VRC_CTA_INIT_COUNT
	.align		4
        /*0088*/ 	.byte	0x02, 0x4a
	.zero		1
	.zero		1


	//----- nvinfo : EIATTR_EXIT_INSTR_OFFSETS
	.align		4
        /*008c*/ 	.byte	0x04, 0x1c
        /*008e*/ 	.short	(.L_142 - .L_141)


	//   ....[0]....
.L_141:
        /*0090*/ 	.word	0x00000f70


	//   ....[1]....
        /*0094*/ 	.word	0x00001010


	//----- nvinfo : EIATTR_CBANK_PARAM_SIZE
	.align		4
.L_142:
        /*0098*/ 	.byte	0x03, 0x19
        /*009a*/ 	.short	0x0034


	//----- nvinfo : EIATTR_PARAM_CBANK
	.align		4
        /*009c*/ 	.byte	0x04, 0x0a
        /*009e*/ 	.short	(.L_144 - .L_143)
	.align		4
.L_143:
        /*00a0*/ 	.word	index@(.nv.constant0._Z27matrix_multiplication_gpu_3PKfmS0_mPfmi)
        /*00a4*/ 	.short	0x0380
        /*00a6*/ 	.short	0x0034


	//----- nvinfo : EIATTR_SW_WAR
	.align		4
.L_144:
        /*00a8*/ 	.byte	0x04, 0x36
        /*00aa*/ 	.short	(.L_146 - .L_145)
.L_145:
        /*00ac*/ 	.word	0x00000008
.L_146:


//--------------------- .nv.info._Z27matrix_multiplication_gpu_2PKfmS0_mPfmi --------------------------
	.section	.nv.info._Z27matrix_multiplication_gpu_2PKfmS0_mPfmi,"",@"SHT_CUDA_INFO"
	.sectionflags	@""
	.align	4


	//----- nvinfo : EIATTR_CUDA_API_VERSION
	.align		4
        /*0000*/ 	.byte	0x04, 0x37
        /*0002*/ 	.short	(.L_148 - .L_147)
.L_147:
        /*0004*/ 	.word	0x00000082


	//----- nvinfo : EIATTR_KPARAM_INFO
	.align		4
.L_148:
        /*0008*/ 	.byte	0x04, 0x17
        /*000a*/ 	.short	(.L_150 - .L_149)
.L_149:
        /*000c*/ 	.word	0x00000000
        /*0010*/ 	.short	0x0006
        /*0012*/ 	.short	0x0030
        /*0014*/ 	.byte	0x00, 0xf0, 0x11, 0x00


	//----- nvinfo : EIATTR_KPARAM_INFO
	.align		4
.L_150:
        /*0018*/ 	.byte	0x04, 0x17
        /*001a*/ 	.short	(.L_152 - .L_151)
.L_151:
        /*001c*/ 	.word	0x00000000
        /*0020*/ 	.short	0x0005
        /*0022*/ 	.short	0x0028
        /*0024*/ 	.byte	0x00, 0xf0, 0x21, 0x00


	//----- nvinfo : EIATTR_KPARAM_INFO
	.align		4
.L_152:
        /*0028*/ 	.byte	0x04, 0x17
        /*002a*/ 	.short	(.L_154 - .L_153)
.L_153:
        /*002c*/ 	.word	0x00000000
        /*0030*/ 	.short	0x0004
        /*0032*/ 	.short	0x0020
        /*0034*/ 	.byte	0x00, 0xf5, 0x21, 0x00


	//----- nvinfo : EIATTR_KPARAM_INFO
	.align		4
.L_154:
        /*0038*/ 	.byte	0x04, 0x17
        /*003a*/ 	.short	(.L_156 - .L_155)
.L_155:
        /*003c*/ 	.word	0x00000000
        /*0040*/ 	.short	0x0003
        /*0042*/ 	.short	0x0018
        /*0044*/ 	.byte	0x00, 0xf0, 0x21, 0x00


	//----- nvinfo : EIATTR_KPARAM_INFO
	.align		4
.L_156:
        /*0048*/ 	.byte	0x04, 0x17
        /*004a*/ 	.short	(.L_158 - .L_157)
.L_157:
        /*004c*/ 	.word	0x00000000
        /*0050*/ 	.short	0x0002
        /*0052*/ 	.short	0x0010
        /*0054*/ 	.byte	0x00, 0xf5, 0x21, 0x00


	//----- nvinfo : EIATTR_KPARAM_INFO
	.align		4
.L_158:
        /*0058*/ 	.byte	0x04, 0x17
        /*005a*/ 	.short	(.L_160 - .L_159)
.L_159:
        /*005c*/ 	.word	0x00000000
        /*0060*/ 	.short	0x0001
        /*0062*/ 	.short	0x0008
        /*0064*/ 	.byte	0x00, 0xf0, 0x21, 0x00


	//----- nvinfo : EIATTR_KPARAM_INFO
	.align		4
.L_160:
        /*0068*/ 	.byte	0x04, 0x17
        /*006a*/ 	.short	(.L_162 - .L_161)
.L_161:
        /*006c*/ 	.word	0x00000000
        /*0070*/ 	.short	0x0000
        /*0072*/ 	.short	0x0000
        /*0074*/ 	.byte	0x00, 0xf5, 0x21, 0x00


	//----- nvinfo : EIATTR_SPARSE_MMA_MASK
	.align		4
.L_162:
        /*0078*/ 	.byte	0x03, 0x50
        /*007a*/ 	.short	0x0000


	//----- nvinfo : EIATTR_MAXREG_COUNT
	.align		4
        /*007c*/ 	.byte	0x03, 0x1b
        /*007e*/ 	.short	0x00ff


	//----- nvinfo : EIATTR_NUM_BARRIERS
	.align		4
        /*0080*/ 	.byte	0x02, 0x4c
        /*0082*/ 	.byte	0x01
	.zero		1


	//----- nvinfo : EIATTR_MERCURY_ISA_VERSION
	.align		4
        /*0084*/ 	.byte	0x03, 0x5f
        /*0086*/ 	.short	0x0101


	//----- nvinfo : EIATTR_VRC_CTA_INIT_COUNT
	.align		4
        /*0088*/ 	.byte	0x02, 0x4a
	.zero		1
	.zero		1


	//----- nvinfo : EIATTR_EXIT_INSTR_OFFSETS
	.align		4
        /*008c*/ 	.byte	0x04, 0x1c
        /*008e*/ 	.short	(.L_164 - .L_163)


	//   ....[0]....
.L_163:
        /*0090*/ 	.word	0x000001e0


	//   ....[1]....
        /*0094*/ 	.word	0x00000e20


	//----- nvinfo : EIATTR_CRS_STACK_SIZE
	.align		4
.L_164:
        /*0098*/ 	.byte	0x04, 0x1e
        /*009a*/ 	.short	(.L_166 - .L_165)
.L_165:
        /*009c*/ 	.word	0x00000000


	//----- nvinfo : EIATTR_CBANK_PARAM_SIZE
	.align		4
.L_166:
        /*00a0*/ 	.byte	0x03, 0x19
        /*00a2*/ 	.short	0x0034


	//----- nvinfo : EIATTR_PARAM_CBANK
	.align		4
        /*00a4*/ 	.byte	0x04, 0x0a
        /*00a6*/ 	.short	(.L_168 - .L_167)
	.align		4
.L_167:
        /*00a8*/ 	.word	index@(.nv.constant0._Z27matrix_multiplication_gpu_2PKfmS0_mPfmi)
        /*00ac*/ 	.short	0x0380
        /*00ae*/ 	.short	0x0034


	//----- nvinfo : EIATTR_SW_WAR
	.align		4
.L_168:
        /*00b0*/ 	.byte	0x04, 0x36
        /*00b2*/ 	.short	(.L_170 - .L_169)
.L_169:
        /*00b4*/ 	.word	0x00000008
.L_170:


//--------------------- .nv.info._Z29matrix_multiplication_gpu_1_0PKfmS0_mPfmi --------------------------
	.section	.nv.info._Z29matrix_multiplication_gpu_1_0PKfmS0_mPfmi,"",@"SHT_CUDA_INFO"
	.sectionflags	@""
	.align	4


	//----- nvinfo : EIATTR_CUDA_API_VERSION
	.align		4
        /*0000*/ 	.byte	0x04, 0x37
        /*0002*/ 	.short	(.L_172 - .L_171)
.L_171:
        /*0004*/ 	.word	0x00000082


	//----- nvinfo : EIATTR_KPARAM_INFO
	.align		4
.L_172:
        /*0008*/ 	.byte	0x04, 0x17
        /*000a*/ 	.short	(.L_174 - .L_173)
.L_173:
        /*000c*/ 	.word	0x00000000
        /*0010*/ 	.short	0x0006
        /*0012*/ 	.short	0x0030
        /*0014*/ 	.byte	0x00, 0xf0, 0x11, 0x00


	//----- nvinfo : EIATTR_KPARAM_INFO
	.align		4
.L_174:
        /*0018*/ 	.byte	0x04, 0x17
        /*001a*/ 	.short	(.L_176 - .L_175)
.L_175:
        /*001c*/ 	.word	0x00000000
        /*0020*/ 	.short	0x0005
        /*0022*/ 	.short	0x0028
        /*0024*/ 	.byte	0x00, 0xf0, 0x21, 0x00


	//----- nvinfo : EIATTR_KPARAM_INFO
	.align		4
.L_176:
        /*0028*/ 	.byte	0x04, 0x17
        /*002a*/ 	.short	(.L_178 - .L_177)
.L_177:
        /*002c*/ 	.word	0x00000000
        /*0030*/ 	.short	0x0004
        /*0032*/ 	.short	0x0020
        /*0034*/ 	.byte	0x00, 0xf5, 0x21, 0x00


	//----- nvinfo : EIATTR_KPARAM_INFO
	.align		4
.L_178:
        /*0038*/ 	.byte	0x04, 0x17
        /*003a*/ 	.short	(.L_180 - .L_179)
.L_179:
        /*003c*/ 	.word	0x00000000
        /*0040*/ 	.short	0x0003
        /*0042*/ 	.short	0x0018
        /*0044*/ 	.byte	0x00, 0xf0, 0x21, 0x00


	//----- nvinfo : EIATTR_KPARAM_INFO
	.align		4
.L_180:
        /*0048*/ 	.byte	0x04, 0x17
        /*004a*/ 	.short	(.L_182 - .L_181)
.L_181:
        /*004c*/ 	.word	0x00000000
        /*0050*/ 	.short	0x0002
        /*0052*/ 	.short	0x0010
        /*0054*/ 	.byte	0x00, 0xf5, 0x21, 0x00


	//----- nvinfo : EIATTR_KPARAM_INFO
	.align		4
.L_182:
        /*0058*/ 	.byte	0x04, 0x17
        /*005a*/ 	.short	(.L_184 - .L_183)
.L_183:
        /*005c*/ 	.word	0x00000000
        /*0060*/ 	.short	0x0001
        /*0062*/ 	.short	0x0008
        /*0064*/ 	.byte	0x00, 0xf0, 0x21, 0x00


	//----- nvinfo : EIATTR_KPARAM_INFO
	.align		4
.L_184:
        /*0068*/ 	.byte	0x04, 0x17
        /*006a*/ 	.short	(.L_186 - .L_185)
.L_185:
        /*006c*/ 	.word	0x00000000
        /*0070*/ 	.short	0x0000
        /*0072*/ 	.short	0x0000
        /*0074*/ 	.byte	0x00, 0xf5, 0x21, 0x00


	//----- nvinfo : EIATTR_SPARSE_MMA_MASK
	.align		4
.L_186:
        /*0078*/ 	.byte	0x03, 0x50
        /*007a*/ 	.short	0x0000


	//----- nvinfo : EIATTR_MAXREG_COUNT
	.align		4
        /*007c*/ 	.byte	0x03, 0x1b
        /*007e*/ 	.short	0x00ff


	//----- nvinfo : EIATTR_MERCURY_ISA_VERSION
	.align		4
        /*0080*/ 	.byte	0x03, 0x5f
        /*0082*/ 	.short	0x0101


	//----- nvinfo : EIATTR_VRC_CTA_INIT_COUNT
	.align		4
        /*0084*/ 	.byte	0x02, 0x4a
	.zero		1
	.zero		1


	//----- nvinfo : EIATTR_EXIT_INSTR_OFFSETS
	.align		4
        /*0088*/ 	.byte	0x04, 0x1c
        /*008a*/ 	.short	(.L_188 - .L_187)


	//   ....[0]....
.L_187:
        /*008c*/ 	.word	0x00000050


	//   ....[1]....
        /*0090*/ 	.word	0x000001d0


	//   ....[2]....
        /*0094*/ 	.word	0x000010d0


	//----- nvinfo : EIATTR_CRS_STACK_SIZE
	.align		4
.L_188:
        /*0098*/ 	.byte	0x04, 0x1e
        /*009a*/ 	.short	(.L_190 - .L_189)
.L_189:
        /*009c*/ 	.word	0x00000000


	//----- nvinfo : EIATTR_CBANK_PARAM_SIZE
	.align		4
.L_190:
        /*00a0*/ 	.byte	0x03, 0x19
        /*00a2*/ 	.short	0x0034


	//----- nvinfo : EIATTR_PARAM_CBANK
	.align		4
        /*00a4*/ 	.byte	0x04, 0x0a
        /*00a6*/ 	.short	(.L_192 - .L_191)
	.align		4
.L_191:
        /*00a8*/ 	.word	index@(.nv.constant0._Z29matrix_multiplication_gpu_1_0PKfmS0_mPfmi)
        /*00ac*/ 	.short	0x0380
        /*00ae*/ 	.short	0x0034


	//----- nvinfo : EIATTR_SW_WAR
	.align		4
.L_192:
        /*00b0*/ 	.byte	0x04, 0x36
        /*00b2*/ 	.short	(.L_194 - .L_193)
.L_193:
        /*00b4*/ 	.word	0x00000008
.L_194:


//--------------------- .nv.info._Z27matrix_multiplication_gpu_1PKfmS0_mPfmi --------------------------
	.section	.nv.info._Z27matrix_multiplication_gpu_1PKfmS0_mPfmi,"",@"SHT_CUDA_INFO"
	.sectionflags	@""
	.align	4


	//----- nvinfo : EIATTR_CUDA_API_VERSION
	.align		4
        /*0000*/ 	.byte	0x04, 0x37
        /*0002*/ 	.short	(.L_196 - .L_195)
.L_195:
        /*0004*/ 	.word	0x00000082


	//----- nvinfo : EIATTR_KPARAM_INFO
	.align		4
.L_196:
        /*0008*/ 	.byte	0x04, 0x17
        /*000a*/ 	.short	(.L_198 - .L_197)
.L_197:
        /*000c*/ 	.word	0x00000000
        /*0010*/ 	.short	0x0006
        /*0012*/ 	.short	0x0030
        /*0014*/ 	.byte	0x00, 0xf0, 0x11, 0x00


	//----- nvinfo : EIATTR_KPARAM_INFO
	.align		4
.L_198:
        /*0018*/ 	.byte	0x04, 0x17
        /*001a*/ 	.short	(.L_200 - .L_199)
.L_199:
        /*001c*/ 	.word	0x00000000
        /*0020*/ 	.short	0x0005
        /*0022*/ 	.short	0x0028
        /*0024*/ 	.byte	0x00, 0xf0, 0x21, 0x00


	//----- nvinfo : EIATTR_KPARAM_INFO
	.align		4
.L_200:
        /*0028*/ 	.byte	0x04, 0x17
        /*002a*/ 	.short	(.L_202 - .L_201)
.L_201:
        /*002c*/ 	.word	0x00000000
        /*0030*/ 	.short	0x0004
        /*0032*/ 	.short	0x0020
        /*0034*/ 	.byte	0x00, 0xf5, 0x21, 0x00


	//----- nvinfo : EIATTR_KPARAM_INFO
	.align		4
.L_202:
        /*0038*/ 	.byte	0x04, 0x17
        /*003a*/ 	.short	(.L_204 - .L_203)
.L_203:
        /*003c*/ 	.word	0x00000000
        /*0040*/ 	.short	0x0003
        /*0042*/ 	.short	0x0018
        /*0044*/ 	.byte	0x00, 0xf0, 0x21, 0x00


	//----- nvinfo : EIATTR_KPARAM_INFO
	.align		4
.L_204:
        /*0048*/ 	.byte	0x04, 0x17
        /*004a*/ 	.short	(.L_206 - .L_205)
.L_205:
        /*004c*/ 	.word	0x00000000
        /*0050*/ 	.short	0x0002
        /*0052*/ 	.short	0x0010
        /*0054*/ 	.byte	0x00, 0xf5, 0x21, 0x00


	//----- nvinfo : EIATTR_KPARAM_INFO
	.align		4
.L_206:
        /*0058*/ 	.byte	0x04, 0x17
        /*005a*/ 	.short	(.L_208 - .L_207)
.L_207:
        /*005c*/ 	.word	0x00000000
        /*0060*/ 	.short	0x0001
        /*0062*/ 	.short	0x0008
        /*0064*/ 	.byte	0x00, 0xf0, 0x21, 0x00


	//----- nvinfo : EIATTR_KPARAM_INFO
	.align		4
.L_208:
        /*0068*/ 	.byte	0x04, 0x17
        /*006a*/ 	.short	(.L_210 - .L_209)
.L_209:
        /*006c*/ 	.word	0x00000000
        /*0070*/ 	.short	0x0000
        /*0072*/ 	.short	0x0000
        /*0074*/ 	.byte	0x00, 0xf5, 0x21, 0x00


	//----- nvinfo : EIATTR_SPARSE_MMA_MASK
	.align		4
.L_210:
        /*0078*/ 	.byte	0x03, 0x50
        /*007a*/ 	.short	0x0000


	//----- nvinfo : EIATTR_MAXREG_COUNT
	.align		4
        /*007c*/ 	.byte	0x03, 0x1b
        /*007e*/ 	.short	0x00ff


	//----- nvinfo : EIATTR_MERCURY_ISA_VERSION
	.align		4
        /*0080*/ 	.byte	0x03, 0x5f
        /*0082*/ 	.short	0x0101


	//----- nvinfo : EIATTR_VRC_CTA_INIT_COUNT
	.align		4
        /*0084*/ 	.byte	0x02, 0x4a
	.zero		1
	.zero		1


	//----- nvinfo : EIATTR_EXIT_INSTR_OFFSETS
	.align		4
        /*0088*/ 	.byte	0x04, 0x1c
        /*008a*/ 	.short	(.L_212 - .L_211)


	//   ....[0]....
.L_211:
        /*008c*/ 	.word	0x00000240


	//   ....[1]....
        /*0090*/ 	.word	0x00000eb0


	//----- nvinfo : EIATTR_CBANK_PARAM_SIZE
	.align		4
.L_212:
        /*0094*/ 	.byte	0x03, 0x19
        /*0096*/ 	.short	0x0034


	//----- nvinfo : EIATTR_PARAM_CBANK
	.align		4
        /*0098*/ 	.byte	0x04, 0x0a
        /*009a*/ 	.short	(.L_214 - .L_213)
	.align		4
.L_213:
        /*009c*/ 	.word	index@(.nv.constant0._Z27matrix_multiplication_gpu_1PKfmS0_mPfmi)
        /*00a0*/ 	.short	0x0380
        /*00a2*/ 	.short	0x0034


	//----- nvinfo : EIATTR_SW_WAR
	.align		4
.L_214:
        /*00a4*/ 	.byte	0x04, 0x36
        /*00a6*/ 	.short	(.L_216 - .L_215)
.L_215:
        /*00a8*/ 	.word	0x00000008
.L_216:


//--------------------- .nv.info._Z24vector_dot_product_gpu_6PfS_S_S_i --------------------------
	.section	.nv.info._Z24vector_dot_product_gpu_6PfS_S_S_i,"",@"SHT_CUDA_INFO"
	.sectionflags	@""
	.align	4


	//----- nvinfo : EIATTR_CUDA_API_VERSION
	.align		4
        /*0000*/ 	.byte	0x04, 0x37
        /*0002*/ 	.short	(.L_218 - .L_217)
.L_217:
        /*0004*/ 	.word	0x00000082


	//----- nvinfo : EIATTR_KPARAM_INFO
	.align		4
.L_218:
        /*0008*/ 	.byte	0x04, 0x17
        /*000a*/ 	.short	(.L_220 - .L_219)
.L_219:
        /*000c*/ 	.word	0x00000000
        /*0010*/ 	.short	0x0004
        /*0012*/ 	.short	0x0020
        /*0014*/ 	.byte	0x00, 0xf0, 0x11, 0x00


	//----- nvinfo : EIATTR_KPARAM_INFO
	.align		4
.L_220:
        /*0018*/ 	.byte	0x04, 0x17
        /*001a*/ 	.short	(.L_222 - .L_221)
.L_221:
        /*001c*/ 	.word	0x00000000
        /*0020*/ 	.short	0x0003
        /*0022*/ 	.short	0x0018
        /*0024*/ 	.byte	0x00, 0xf5, 0x21, 0x00


	//----- nvinfo : EIATTR_KPARAM_INFO
	.align		4
.L_222:
        /*0028*/ 	.byte	0x04, 0x17
        /*002a*/ 	.short	(.L_224 - .L_223)
.L_223:
        /*002c*/ 	.word	0x00000000
        /*0030*/ 	.short	0x0002
        /*0032*/ 	.short	0x0010
        /*0034*/ 	.byte	0x00, 0xf5, 0x21, 0x00


	//----- nvinfo : EIATTR_KPARAM_INFO
	.align		4
.L_224:
        /*0038*/ 	.byte	0x04, 0x17
        /*003a*/ 	.short	(.L_226 - .L_225)
.L_225:
        /*003c*/ 	.word	0x00000000
        /*0040*/ 	.short	0x0001
        /*0042*/ 	.short	0x0008
        /*0044*/ 	.byte	0x00, 0xf5, 0x21, 0x00


	//----- nvinfo : EIATTR_KPARAM_INFO
	.align		4
.L_226:
        /*0048*/ 	.byte	0x04, 0x17
        /*004a*/ 	.short	(.L_228 - .L_227)
.L_227:
        /*004c*/ 	.word	0x00000000
        /*0050*/ 	.short	0x0000
        /*0052*/ 	.short	0x0000
        /*0054*/ 	.byte	0x00, 0xf5, 0x21, 0x00


	//----- nvinfo : EIATTR_SPARSE_MMA_MASK
	.align		4
.L_228:
        /*0058*/ 	.byte	0x03, 0x50
        /*005a*/ 	.short	0x0000


	//----- nvinfo : EIATTR_MAXREG_COUNT
	.align		4
        /*005c*/ 	.byte	0x03, 0x1b
        /*005e*/ 	.short	0x00ff


	//----- nvinfo : EIATTR_NUM_BARRIERS
	.align		4
        /*0060*/ 	.byte	0x02, 0x4c
        /*0062*/ 	.byte	0x01
	.zero		1


	//----- nvinfo : EIATTR_MERCURY_ISA_VERSION
	.align		4
        /*0064*/ 	.byte	0x03, 0x5f
        /*0066*/ 	.short	0x0101


	//----- nvinfo : EIATTR_VRC_CTA_INIT_COUNT
	.align		4
        /*0068*/ 	.byte	0x02, 0x4a
	.zero		1
	.zero		1


	//----- nvinfo : EIATTR_EXIT_INSTR_OFFSETS
	.align		4
        /*006c*/ 	.byte	0x04, 0x1c
        /*006e*/ 	.short	(.L_230 - .L_229)


	//   ....[0]....
.L_229:
        /*0070*/ 	.word	0x00000970


	//   ....[1]....
        /*0074*/ 	.word	0x00000b30


	//----- nvinfo : EIATTR_CRS_STACK_SIZE
	.align		4
.L_230:
        /*0078*/ 	.byte	0x04, 0x1e
        /*007a*/ 	.short	(.L_232 - .L_231)
.L_231:
        /*007c*/ 	.word	0x00000000


	//----- nvinfo : EIATTR_CBANK_PARAM_SIZE
	.align		4
.L_232:
        /*0080*/ 	.byte	0x03, 0x19
        /*0082*/ 	.short	0x0024


	//----- nvinfo : EIATTR_PARAM_CBANK
	.align		4
        /*0084*/ 	.byte	0x04, 0x0a
        /*0086*/ 	.short	(.L_234 - .L_233)
	.align		4
.L_233:
        /*0088*/ 	.word	index@(.nv.constant0._Z24vector_dot_product_gpu_6PfS_S_S_i)
        /*008c*/ 	.short	0x0380
        /*008e*/ 	.short	0x0024


	//----- nvinfo : EIATTR_SW_WAR
	.align		4
.L_234:
        /*0090*/ 	.byte	0x04, 0x36
        /*0092*/ 	.short	(.L_236 - .L_235)
.L_235:
        /*0094*/ 	.word	0x00000008
.L_236:


//--------------------- .nv.info._Z24vector_dot_product_gpu_5PfS_S_i --------------------------
	.section	.nv.info._Z24vector_dot_product_gpu_5PfS_S_i,"",@"SHT_CUDA_INFO"
	.sectionflags	@""
	.align	4


	//----- nvinfo : EIATTR_CUDA_API_VERSION
	.align		4
        /*0000*/ 	.byte	0x04, 0x37
        /*0002*/ 	.short	(.L_238 - .L_237)
.L_237:
        /*0004*/ 	.word	0x00000082


	//----- nvinfo : EIATTR_KPARAM_INFO
	.align		4
.L_238:
        /*0008*/ 	.byte	0x04, 0x17
        /*000a*/ 	.short	(.L_240 - .L_239)
.L_239:
        /*000c*/ 	.word	0x00000000
        /*0010*/ 	.short	0x0003
        /*0012*/ 	.short	0x0018
        /*0014*/ 	.byte	0x00, 0xf0, 0x11, 0x00


	//----- nvinfo : EIATTR_KPARAM_INFO
	.align		4
.L_240:
        /*0018*/ 	.byte	0x04, 0x17
        /*001a*/ 	.short	(.L_242 - .L_241)
.L_241:
        /*001c*/ 	.word	0x00000000
        /*0020*/ 	.short	0x0002
        /*0022*/ 	.short	0x0010
        /*0024*/ 	.byte	0x00, 0xf5, 0x21, 0x00


	//----- nvinfo : EIATTR_KPARAM_INFO
	.align		4
.L_242:
        /*0028*/ 	.byte	0x04, 0x17
        /*002a*/ 	.short	(.L_244 - .L_243)
.L_243:
        /*002c*/ 	.word	0x00000000
        /*0030*/ 	.short	0x0001
        /*0032*/ 	.short	0x0008
        /*0034*/ 	.byte	0x00, 0xf5, 0x21, 0x00


	//----- nvinfo : EIATTR_KPARAM_INFO
	.align		4
.L_244:
        /*0038*/ 	.byte	0x04, 0x17
        /*003a*/ 	.short	(.L_246 - .L_245)
.L_245:
        /*003c*/ 	.word	0x00000000
        /*0040*/ 	.short	0x0000
        /*0042*/ 	.short	0x0000
        /*0044*/ 	.byte	0x00, 0xf5, 0x21, 0x00


	//----- nvinfo : EIATTR_SPARSE_MMA_MASK
	.align		4
.L_246:
        /*0048*/ 	.byte	0x03, 0x50
        /*004a*/ 	.short	0x0000


	//----- nvinfo : EIATTR_MAXREG_COUNT
	.align		4
        /*004c*/ 	.byte	0x03, 0x1b
        /*004e*/ 	.short	0x00ff


	//----- nvinfo : EIATTR_NUM_BARRIERS
	.align		4
        /*0050*/ 	.byte	0x02, 0x4c
        /*0052*/ 	.byte	0x01
	.zero		1


	//----- nvinfo : EIATTR_MERCURY_ISA_VERSION
	.align		4
        /*0054*/ 	.byte	0x03, 0x5f
        /*0056*/ 	.short	0x0101


	//----- nvinfo : EIATTR_VRC_CTA_INIT_COUNT
	.align		4
        /*0058*/ 	.byte	0x02, 0x4a
	.zero		1
	.zero		1


	//----- nvinfo : EIATTR_EXIT_INSTR_OFFSETS
	.align		4
        /*005c*/ 	.byte	0x04, 0x1c
        /*005e*/ 	.short	(.L_248 - .L_247)


	//   ....[0]....
.L_247:
        /*0060*/ 	.word	0x000007a0


	//   ....[1]....
        /*0064*/ 	.word	0x00000810


	//----- nvinfo : EIATTR_CRS_STACK_SIZE
	.align		4
.L_248:
        /*0068*/ 	.byte	0x04, 0x1e
        /*006a*/ 	.short	(.L_250 - .L_249)
.L_249:
        /*006c*/ 	.word	0x00000000


	//----- nvinfo : EIATTR_CBANK_PARAM_SIZE
	.align		4
.L_250:
        /*0070*/ 	.byte	0x03, 0x19
        /*0072*/ 	.short	0x001c


	//----- nvinfo : EIATTR_PARAM_CBANK
	.align		4
        /*0074*/ 	.byte	0x04, 0x0a
        /*0076*/ 	.short	(.L_252 - .L_251)
	.align		4
.L_251:
        /*0078*/ 	.word	index@(.nv.constant0._Z24vector_dot_product_gpu_5PfS_S_i)
        /*007c*/ 	.short	0x0380
        /*007e*/ 	.short	0x001c


	//----- nvinfo : EIATTR_SW_WAR
	.align		4
.L_252:
        /*0080*/ 	.byte	0x04, 0x36
        /*0082*/ 	.short	(.L_254 - .L_253)
.L_253:
        /*0084*/ 	.word	0x00000008
.L_254:


//--------------------- .nv.info._Z26vector_dot_product_gpu_5_0PfS_S_i --------------------------
	.section	.nv.info._Z26vector_dot_product_gpu_5_0PfS_S_i,"",@"SHT_CUDA_INFO"
	.sectionflags	@""
	.align	4


	//----- nvinfo : EIATTR_CUDA_API_VERSION
	.align		4
        /*0000*/ 	.byte	0x04, 0x37
        /*0002*/ 	.short	(.L_256 - .L_255)
.L_255:
        /*0004*/ 	.word	0x00000082


	//----- nvinfo : EIATTR_KPARAM_INFO
	.align		4
.L_256:
        /*0008*/ 	.byte	0x04, 0x17
        /*000a*/ 	.short	(.L_258 - .L_257)
.L_257:
        /*000c*/ 	.word	0x00000000
        /*0010*/ 	.short	0x0003
        /*0012*/ 	.short	0x0018
        /*0014*/ 	.byte	0x00, 0xf0, 0x11, 0x00


	//----- nvinfo : EIATTR_KPARAM_INFO
	.align		4
.L_258:
        /*0018*/ 	.byte	0x04, 0x17
        /*001a*/ 	.short	(.L_260 - .L_259)
.L_259:
        /*001c*/ 	.word	0x00000000
        /*0020*/ 	.short	0x0002
        /*0022*/ 	.short	0x0010
        /*0024*/ 	.byte	0x00, 0xf5, 0x21, 0x00


	//----- nvinfo : EIATTR_KPARAM_INFO
	.align		4
.L_260:
        /*0028*/ 	.byte	0x04, 0x17
        /*002a*/ 	.short	(.L_262 - .L_261)
.L_261:
        /*002c*/ 	.word	0x00000000
        /*0030*/ 	.short	0x0001
        /*0032*/ 	.short	0x0008
        /*0034*/ 	.byte	0x00, 0xf5, 0x21, 0x00


	//----- nvinfo : EIATTR_KPARAM_INFO
	.align		4
.L_262:
        /*0038*/ 	.byte	0x04, 0x17
        /*003a*/ 	.short	(.L_264 - .L_263)
.L_263:
        /*003c*/ 	.word	0x00000000
        /*0040*/ 	.short	0x0000
        /*0042*/ 	.short	0x0000
        /*0044*/ 	.byte	0x00, 0xf5, 0x21, 0x00


	//----- nvinfo : EIATTR_SPARSE_MMA_MASK
	.align		4
.L_264:
        /*0048*/ 	.byte	0x03, 0x50
        /*004a*/ 	.short	0x0000


	//----- nvinfo : EIATTR_MAXREG_COUNT
	.align		4
        /*004c*/ 	.byte	0x03, 0x1b
        /*004e*/ 	.short	0x00ff


	//----- nvinfo : EIATTR_MERCURY_ISA_VERSION
	.align		4
        /*0050*/ 	.byte	0x03, 0x5f
        /*0052*/ 	.short	0x0101


	//----- nvinfo : EIATTR_VRC_CTA_INIT_COUNT
	.align		4
        /*0054*/ 	.byte	0x02, 0x4a
	.zero		1
	.zero		1


	//----- nvinfo : EIATTR_EXIT_INSTR_OFFSETS
	.align		4
        /*0058*/ 	.byte	0x04, 0x1c
        /*005a*/ 	.short	(.L_266 - .L_265)


	//   ....[0]....
.L_265:
        /*005c*/ 	.word	0x00000680


	//----- nvinfo : EIATTR_CRS_STACK_SIZE
	.align		4
.L_266:
        /*0060*/ 	.byte	0x04, 0x1e
        /*0062*/ 	.short	(.L_268 - .L_267)
.L_267:
        /*0064*/ 	.word	0x00000000


	//----- nvinfo : EIATTR_CBANK_PARAM_SIZE
	.align		4
.L_268:
        /*0068*/ 	.byte	0x03, 0x19
        /*006a*/ 	.short	0x001c


	//----- nvinfo : EIATTR_PARAM_CBANK
	.align		4
        /*006c*/ 	.byte	0x04, 0x0a
        /*006e*/ 	.short	(.L_270 - .L_269)
	.align		4
.L_269:
        /*0070*/ 	.word	index@(.nv.constant0._Z26vector_dot_product_gpu_5_0PfS_S_i)
        /*0074*/ 	.short	0x0380
        /*0076*/ 	.short	0x001c


	//----- nvinfo : EIATTR_SW_WAR
	.align		4
.L_270:
        /*0078*/ 	.byte	0x04, 0x36
        /*007a*/ 	.short	(.L_272 - .L_271)
.L_271:
        /*007c*/ 	.word	0x00000008
.L_272:


//--------------------- .nv.info._Z24vector_dot_product_gpu_4PfS_ --------------------------
	.section	.nv.info._Z24vector_dot_product_gpu_4PfS_,"",@"SHT_CUDA_INFO"
	.sectionflags	@""
	.align	4


	//----- nvinfo : EIATTR_CUDA_API_VERSION
	.align		4
        /*0000*/ 	.byte	0x04, 0x37
        /*0002*/ 	.short	(.L_274 - .L_273)
.L_273:
        /*0004*/ 	.word	0x00000082


	//----- nvinfo : EIATTR_KPARAM_INFO
	.align		4
.L_274:
        /*0008*/ 	.byte	0x04, 0x17
        /*000a*/ 	.short	(.L_276 - .L_275)
.L_275:
        /*000c*/ 	.word	0x00000000
        /*0010*/ 	.short	0x0001
        /*0012*/ 	.short	0x0008
        /*0014*/ 	.byte	0x00, 0xf5, 0x21, 0x00


	//----- nvinfo : EIATTR_KPARAM_INFO
	.align		4
.L_276:
        /*0018*/ 	.byte	0x04, 0x17
        /*001a*/ 	.short	(.L_278 - .L_277)
.L_277:
        /*001c*/ 	.word	0x00000000
        /*0020*/ 	.short	0x0000
        /*0022*/ 	.short	0x0000
        /*0024*/ 	.byte	0x00, 0xf5, 0x21, 0x00


	//----- nvinfo : EIATTR_SPARSE_MMA_MASK
	.align		4
.L_278:
        /*0028*/ 	.byte	0x03, 0x50
        /*002a*/ 	.short	0x0000


	//----- nvinfo : EIATTR_MAXREG_COUNT
	.align		4
        /*002c*/ 	.byte	0x03, 0x1b
        /*002e*/ 	.short	0x00ff


	//----- nvinfo : EIATTR_NUM_BARRIERS
	.align		4
        /*0030*/ 	.byte	0x02, 0x4c
        /*0032*/ 	.byte	0x01
	.zero		1


	//----- nvinfo : EIATTR_MERCURY_ISA_VERSION
	.align		4
        /*0034*/ 	.byte	0x03, 0x5f
        /*0036*/ 	.short	0x0101


	//----- nvinfo : EIATTR_VRC_CTA_INIT_COUNT
	.align		4
        /*0038*/ 	.byte	0x02, 0x4a
	.zero		1
	.zero		1


	//----- nvinfo : EIATTR_EXIT_INSTR_OFFSETS
	.align		4
        /*003c*/ 	.byte	0x04, 0x1c
        /*003e*/ 	.short	(.L_280 - .L_279)


	//   ....[0]....
.L_279:
        /*0040*/ 	.word	0x000001e0


	//   ....[1]....
        /*0044*/ 	.word	0x00000220


	//----- nvinfo : EIATTR_CBANK_PARAM_SIZE
	.align		4
.L_280:
        /*0048*/ 	.byte	0x03, 0x19
        /*004a*/ 	.short	0x0010


	//----- nvinfo : EIATTR_PARAM_CBANK
	.align		4
        /*004c*/ 	.byte	0x04, 0x0a
        /*004e*/ 	.short	(.L_282 - .L_281)
	.align		4
.L_281:
        /*0050*/ 	.word	index@(.nv.constant0._Z24vector_dot_product_gpu_4PfS_)
        /*0054*/ 	.short	0x0380
        /*0056*/ 	.short	0x0010


	//----- nvinfo : EIATTR_SW_WAR
	.align		4
.L_282:
        /*0058*/ 	.byte	0x04, 0x36
        /*005a*/ 	.short	(.L_284 - .L_283)
.L_283:
        /*005c*/ 	.word	0x00000008
.L_284:


//--------------------- .nv.info._Z24vector_dot_product_gpu_3PfS_S_i --------------------------
	.section	.nv.info._Z24vector_dot_product_gpu_3PfS_S_i,"",@"SHT_CUDA_INFO"
	.sectionflags	@""
	.align	4


	//----- nvinfo : EIATTR_CUDA_API_VERSION
	.align		4
        /*0000*/ 	.byte	0x04, 0x37
        /*0002*/ 	.short	(.L_286 - .L_285)
.L_285:
        /*0004*/ 	.word	0x00000082


	//----- nvinfo : EIATTR_KPARAM_INFO
	.align		4
.L_286:
        /*0008*/ 	.byte	0x04, 0x17
        /*000a*/ 	.short	(.L_288 - .L_287)
.L_287:
        /*000c*/ 	.word	0x00000000
        /*0010*/ 	.short	0x0003
        /*0012*/ 	.short	0x0018
        /*0014*/ 	.byte	0x00, 0xf0, 0x11, 0x00


	//----- nvinfo : EIATTR_KPARAM_INFO
	.align		4
.L_288:
        /*0018*/ 	.byte	0x04, 0x17
        /*001a*/ 	.short	(.L_290 - .L_289)
.L_289:
        /*001c*/ 	.word	0x00000000
        /*0020*/ 	.short	0x0002
        /*0022*/ 	.short	0x0010
        /*0024*/ 	.byte	0x00, 0xf5, 0x21, 0x00


	//----- nvinfo : EIATTR_KPARAM_INFO
	.align		4
.L_290:
        /*0028*/ 	.byte	0x04, 0x17
        /*002a*/ 	.short	(.L_292 - .L_291)
.L_291:
        /*002c*/ 	.word	0x00000000
        /*0030*/ 	.short	0x0001
        /*0032*/ 	.short	0x0008
        /*0034*/ 	.byte	0x00, 0xf5, 0x21, 0x00


	//----- nvinfo : EIATTR_KPARAM_INFO
	.align		4
.L_292:
        /*0038*/ 	.byte	0x04, 0x17
        /*003a*/ 	.short	(.L_294 - .L_293)
.L_293:
        /*003c*/ 	.word	0x00000000
        /*0040*/ 	.short	0x0000
        /*0042*/ 	.short	0x0000
        /*0044*/ 	.byte	0x00, 0xf5, 0x21, 0x00


	//----- nvinfo : EIATTR_SPARSE_MMA_MASK
	.align		4
.L_294:
        /*0048*/ 	.byte	0x03, 0x50
        /*004a*/ 	.short	0x0000


	//----- nvinfo : EIATTR_MAXREG_COUNT
	.align		4
        /*004c*/ 	.byte	0x03, 0x1b
        /*004e*/ 	.short	0x00ff


	//----- nvinfo : EIATTR_NUM_BARRIERS
	.align		4
        /*0050*/ 	.byte	0x02, 0x4c
        /*0052*/ 	.byte	0x01
	.zero		1


	//----- nvinfo : EIATTR_MERCURY_ISA_VERSION
	.align		4
        /*0054*/ 	.byte	0x03, 0x5f
        /*0056*/ 	.short	0x0101


	//----- nvinfo : EIATTR_VRC_CTA_INIT_COUNT
	.align		4
        /*0058*/ 	.byte	0x02, 0x4a
	.zero		1
	.zero		1


	//----- nvinfo : EIATTR_EXIT_INSTR_OFFSETS
	.align		4
        /*005c*/ 	.byte	0x04, 0x1c
        /*005e*/ 	.short	(.L_296 - .L_295)


	//   ....[0]....
.L_295:
        /*0060*/ 	.word	0x00000810


	//   ....[1]....
        /*0064*/ 	.word	0x00000860


	//----- nvinfo : EIATTR_CRS_STACK_SIZE
	.align		4
.L_296:
        /*0068*/ 	.byte	0x04, 0x1e
        /*006a*/ 	.short	(.L_298 - .L_297)
.L_297:
        /*006c*/ 	.word	0x00000000


	//----- nvinfo : EIATTR_CBANK_PARAM_SIZE
	.align		4
.L_298:
        /*0070*/ 	.byte	0x03, 0x19
        /*0072*/ 	.short	0x001c


	//----- nvinfo : EIATTR_PARAM_CBANK
	.align		4
        /*0074*/ 	.byte	0x04, 0x0a
        /*0076*/ 	.short	(.L_300 - .L_299)
	.align		4
.L_299:
        /*0078*/ 	.word	index@(.nv.constant0._Z24vector_dot_product_gpu_3PfS_S_i)
        /*007c*/ 	.short	0x0380
        /*007e*/ 	.short	0x001c


	//----- nvinfo : EIATTR_SW_WAR
	.align		4
.L_300:
        /*0080*/ 	.byte	0x04, 0x36
        /*0082*/ 	.short	(.L_302 - .L_301)
.L_301:
        /*0084*/ 	.word	0x00000008
.L_302:


//--------------------- .nv.info._Z24vector_dot_product_gpu_2PfS_S_i --------------------------
	.section	.nv.info._Z24vector_dot_product_gpu_2PfS_S_i,"",@"SHT_CUDA_INFO"
	.sectionflags	@""
	.align	4


	//----- nvinfo : EIATTR_CUDA_API_VERSION
	.align		4
        /*0000*/ 	.byte	0x04, 0x37
        /*0002*/ 	.short	(.L_304 - .L_303)
.L_303:
        /*0004*/ 	.word	0x00000082


	//----- nvinfo : EIATTR_KPARAM_INFO
	.align		4
.L_304:
        /*0008*/ 	.byte	0x04, 0x17
        /*000a*/ 	.short	(.L_306 - .L_305)
.L_305:
        /*000c*/ 	.word	0x00000000
        /*0010*/ 	.short	0x0003
        /*0012*/ 	.short	0x0018
        /*0014*/ 	.byte	0x00, 0xf0, 0x11, 0x00


	//----- nvinfo : EIATTR_KPARAM_INFO
	.align		4
.L_306:
        /*0018*/ 	.byte	0x04, 0x17
        /*001a*/ 	.short	(.L_308 - .L_307)
.L_307:
        /*001c*/ 	.word	0x00000000
        /*0020*/ 	.short	0x0002
        /*0022*/ 	.short	0x0010
        /*0024*/ 	.byte	0x00, 0xf5, 0x21, 0x00


	//----- nvinfo : EIATTR_KPARAM_INFO
	.align		4
.L_308:
        /*0028*/ 	.byte	0x04, 0x17
        /*002a*/ 	.short	(.L_310 - .L_309)
.L_309:
        /*002c*/ 	.word	0x00000000
        /*0030*/ 	.short	0x0001
        /*0032*/ 	.short	0x0008
        /*0034*/ 	.byte	0x00, 0xf5, 0x21, 0x00


	//----- nvinfo : EIATTR_KPARAM_INFO
	.align		4
.L_310:
        /*0038*/ 	.byte	0x04, 0x17
        /*003a*/ 	.short	(.L_312 - .L_311)
.L_311:
        /*003c*/ 	.word	0x00000000
        /*0040*/ 	.short	0x0000
        /*0042*/ 	.short	0x0000
        /*0044*/ 	.byte	0x00, 0xf5, 0x21, 0x00


	//----- nvinfo : EIATTR_SPARSE_MMA_MASK
	.align		4
.L_312:
        /*0048*/ 	.byte	0x03, 0x50
        /*004a*/ 	.short	0x0000


	//----- nvinfo : EIATTR_MAXREG_COUNT
	.align		4
        /*004c*/ 	.byte	0x03, 0x1b
        /*004e*/ 	.short	0x00ff


	//----- nvinfo : EIATTR_NUM_BARRIERS
	.align		4
        /*0050*/ 	.byte	0x02, 0x4c
        /*0052*/ 	.byte	0x01
	.zero		1


	//----- nvinfo : EIATTR_MERCURY_ISA_VERSION
	.align		4
        /*0054*/ 	.byte	0x03, 0x5f
        /*0056*/ 	.short	0x0101


	//----- nvinfo : EIATTR_VRC_CTA_INIT_COUNT
	.align		4
        /*0058*/ 	.byte	0x02, 0x4a
	.zero		1
	.zero		1


	//----- nvinfo : EIATTR_EXIT_INSTR_OFFSETS
	.align		4
        /*005c*/ 	.byte	0x04, 0x1c
        /*005e*/ 	.short	(.L_314 - .L_313)


	//   ....[0]....
.L_313:
        /*0060*/ 	.word	0x00000850


	//   ....[1]....
        /*0064*/ 	.word	0x00000890


	//----- nvinfo : EIATTR_CRS_STACK_SIZE
	.align		4
.L_314:
        /*0068*/ 	.byte	0x04, 0x1e
        /*006a*/ 	.short	(.L_316 - .L_315)
.L_315:
        /*006c*/ 	.word	0x00000000


	//----- nvinfo : EIATTR_CBANK_PARAM_SIZE
	.align		4
.L_316:
        /*0070*/ 	.byte	0x03, 0x19
        /*0072*/ 	.short	0x001c


	//----- nvinfo : EIATTR_PARAM_CBANK
	.align		4
        /*0074*/ 	.byte	0x04, 0x0a
        /*0076*/ 	.short	(.L_318 - .L_317)
	.align		4
.L_317:
        /*0078*/ 	.word	index@(.nv.constant0._Z24vector_dot_product_gpu_2PfS_S_i)
        /*007c*/ 	.short	0x0380
        /*007e*/ 	.short	0x001c


	//----- nvinfo : EIATTR_SW_WAR
	.align		4
.L_318:
        /*0080*/ 	.byte	0x04, 0x36
        /*0082*/ 	.short	(.L_320 - .L_319)
.L_319:
        /*0084*/ 	.word	0x00000008
.L_320:


//--------------------- .nv.info._Z24vector_dot_product_gpu_1PfS_S_i --------------------------
	.section	.nv.info._Z24vector_dot_product_gpu_1PfS_S_i,"",@"SHT_CUDA_INFO"
	.sectionflags	@""
	.align	4


	//----- nvinfo : EIATTR_CUDA_API_VERSION
	.align		4
        /*0000*/ 	.byte	0x04, 0x37
        /*0002*/ 	.short	(.L_322 - .L_321)
.L_321:
        /*0004*/ 	.word	0x00000082


	//----- nvinfo : EIATTR_KPARAM_INFO
	.align		4
.L_322:
        /*0008*/ 	.byte	0x04, 0x17
        /*000a*/ 	.short	(.L_324 - .L_323)
.L_323:
        /*000c*/ 	.word	0x00000000
        /*0010*/ 	.short	0x0003
        /*0012*/ 	.short	0x0018
        /*0014*/ 	.byte	0x00, 0xf0, 0x11, 0x00


	//----- nvinfo : EIATTR_KPARAM_INFO
	.align		4
.L_324:
        /*0018*/ 	.byte	0x04, 0x17
        /*001a*/ 	.short	(.L_326 - .L_325)
.L_325:
        /*001c*/ 	.word	0x00000000
        /*0020*/ 	.short	0x0002
        /*0022*/ 	.short	0x0010
        /*0024*/ 	.byte	0x00, 0xf5, 0x21, 0x00


	//----- nvinfo : EIATTR_KPARAM_INFO
	.align		4
.L_326:
        /*0028*/ 	.byte	0x04, 0x17
        /*002a*/ 	.short	(.L_328 - .L_327)
.L_327:
        /*002c*/ 	.word	0x00000000
        /*0030*/ 	.short	0x0001
        /*0032*/ 	.short	0x0008
        /*0034*/ 	.byte	0x00, 0xf5, 0x21, 0x00


	//----- nvinfo : EIATTR_KPARAM_INFO
	.align		4
.L_328:
        /*0038*/ 	.byte	0x04, 0x17
        /*003a*/ 	.short	(.L_330 - .L_329)
.L_329:
        /*003c*/ 	.word	0x00000000
        /*0040*/ 	.short	0x0000
        /*0042*/ 	.short	0x0000
        /*0044*/ 	.byte	0x00, 0xf5, 0x21, 0x00


	//----- nvinfo : EIATTR_SPARSE_MMA_MASK
	.align		4
.L_330:
        /*0048*/ 	.byte	0x03, 0x50
        /*004a*/ 	.short	0x0000


	//----- nvinfo : EIATTR_MAXREG_COUNT
	.align		4
        /*004c*/ 	.byte	0x03, 0x1b
        /*004e*/ 	.short	0x00ff


	//----- nvinfo : EIATTR_NUM_BARRIERS
	.align		4
        /*0050*/ 	.byte	0x02, 0x4c
        /*0052*/ 	.byte	0x01
	.zero		1


	//----- nvinfo : EIATTR_MERCURY_ISA_VERSION
	.align		4
        /*0054*/ 	.byte	0x03, 0x5f
        /*0056*/ 	.short	0x0101


	//----- nvinfo : EIATTR_VRC_CTA_INIT_COUNT
	.align		4
        /*0058*/ 	.byte	0x02, 0x4a
	.zero		1
	.zero		1


	//----- nvinfo : EIATTR_EXIT_INSTR_OFFSETS
	.align		4
        /*005c*/ 	.byte	0x04, 0x1c
        /*005e*/ 	.short	(.L_332 - .L_331)


	//   ....[0]....
.L_331:
        /*0060*/ 	.word	0x00000050


	//   ....[1]....
        /*0064*/ 	.word	0x00000550


	//   ....[2]....
        /*0068*/ 	.word	0x00000af0


	//----- nvinfo : EIATTR_CRS_STACK_SIZE
	.align		4
.L_332:
        /*006c*/ 	.byte	0x04, 0x1e
        /*006e*/ 	.short	(.L_334 - .L_333)
.L_333:
        /*0070*/ 	.word	0x00000000


	//----- nvinfo : EIATTR_CBANK_PARAM_SIZE
	.align		4
.L_334:
        /*0074*/ 	.byte	0x03, 0x19
        /*0076*/ 	.short	0x001c


	//----- nvinfo : EIATTR_PARAM_CBANK
	.align		4
        /*0078*/ 	.byte	0x04, 0x0a
        /*007a*/ 	.short	(.L_336 - .L_335)
	.align		4
.L_335:
        /*007c*/ 	.word	index@(.nv.constant0._Z24vector_dot_product_gpu_1PfS_S_i)
        /*0080*/ 	.short	0x0380
        /*0082*/ 	.short	0x001c


	//----- nvinfo : EIATTR_SW_WAR
	.align		4
.L_336:
        /*0084*/ 	.byte	0x04, 0x36
        /*0086*/ 	.short	(.L_338 - .L_337)
.L_337:
        /*0088*/ 	.word	0x00000008
.L_338:


//--------------------- .nv.info._Z16vector_add_gpu_4PA10_fS0_S0_ii --------------------------
	.section	.nv.info._Z16vector_add_gpu_4PA10_fS0_S0_ii,"",@"SHT_CUDA_INFO"
	.sectionflags	@""
	.align	4


	//----- nvinfo : EIATTR_CUDA_API_VERSION
	.align		4
        /*0000*/ 	.byte	0x04, 0x37
        /*0002*/ 	.short	(.L_340 - .L_339)
.L_339:
        /*0004*/ 	.word	0x00000082


	//----- nvinfo : EIATTR_KPARAM_INFO
	.align		4
.L_340:
        /*0008*/ 	.byte	0x04, 0x17
        /*000a*/ 	.short	(.L_342 - .L_341)
.L_341:
        /*000c*/ 	.word	0x00000000
        /*0010*/ 	.short	0x0004
        /*0012*/ 	.short	0x001c
        /*0014*/ 	.byte	0x00, 0xf0, 0x11, 0x00


	//----- nvinfo : EIATTR_KPARAM_INFO
	.align		4
.L_342:
        /*0018*/ 	.byte	0x04, 0x17
        /*001a*/ 	.short	(.L_344 - .L_343)
.L_343:
        /*001c*/ 	.word	0x00000000
        /*0020*/ 	.short	0x0003
        /*0022*/ 	.short	0x0018
        /*0024*/ 	.byte	0x00, 0xf0, 0x11, 0x00


	//----- nvinfo : EIATTR_KPARAM_INFO
	.align		4
.L_344:
        /*0028*/ 	.byte	0x04, 0x17
        /*002a*/ 	.short	(.L_346 - .L_345)
.L_345:
        /*002c*/ 	.word	0x00000000
        /*0030*/ 	.short	0x0002
        /*0032*/ 	.short	0x0010
        /*0034*/ 	.byte	0x00, 0xf5, 0x21, 0x00


	//----- nvinfo : EIATTR_KPARAM_INFO
	.align		4
.L_346:
        /*0038*/ 	.byte	0x04, 0x17
        /*003a*/ 	.short	(.L_348 - .L_347)
.L_347:
        /*003c*/ 	.word	0x00000000
        /*0040*/ 	.short	0x0001
        /*0042*/ 	.short	0x0008
        /*0044*/ 	.byte	0x00, 0xf5, 0x21, 0x00


	//----- nvinfo : EIATTR_KPARAM_INFO
	.align		4
.L_348:
        /*0048*/ 	.byte	0x04, 0x17
        /*004a*/ 	.short	(.L_350 - .L_349)
.L_349:
        /*004c*/ 	.word	0x00000000
        /*0050*/ 	.short	0x0000
        /*0052*/ 	.short	0x0000
        /*0054*/ 	.byte	0x00, 0xf5, 0x21, 0x00


	//----- nvinfo : EIATTR_SPARSE_MMA_MASK
	.align		4
.L_350:
        /*0058*/ 	.byte	0x03, 0x50
        /*005a*/ 	.short	0x0000


	//----- nvinfo : EIATTR_MAXREG_COUNT
	.align		4
        /*005c*/ 	.byte	0x03, 0x1b
        /*005e*/ 	.short	0x00ff


	//----- nvinfo : EIATTR_MERCURY_ISA_VERSION
	.align		4
        /*0060*/ 	.byte	0x03, 0x5f
        /*0062*/ 	.short	0x0101


	//----- nvinfo : EIATTR_VRC_CTA_INIT_COUNT
	.align		4
        /*0064*/ 	.byte	0x02, 0x4a
	.zero		1
	.zero		1


	//----- nvinfo : EIATTR_EXIT_INSTR_OFFSETS
	.align		4
        /*0068*/ 	.byte	0x04, 0x1c
        /*006a*/ 	.short	(.L_352 - .L_351)


	//   ....[0]....
.L_351:
        /*006c*/ 	.word	0x000000c0


	//----- nvinfo : EIATTR_CBANK_PARAM_SIZE
	.align		4
.L_352:
        /*0070*/ 	.byte	0x03, 0x19
        /*0072*/ 	.short	0x0020


	//----- nvinfo : EIATTR_PARAM_CBANK
	.align		4
        /*0074*/ 	.byte	0x04, 0x0a
        /*0076*/ 	.short	(.L_354 - .L_353)
	.align		4
.L_353:
        /*0078*/ 	.word	index@(.nv.constant0._Z16vector_add_gpu_4PA10_fS0_S0_ii)
        /*007c*/ 	.short	0x0380
        /*007e*/ 	.short	0x0020


	//----- nvinfo : EIATTR_SW_WAR
	.align		4
.L_354:
        /*0080*/ 	.byte	0x04, 0x36
        /*0082*/ 	.short	(.L_356 - .L_355)
.L_355:
        /*0084*/ 	.word	0x00000008
.L_356:


//--------------------- .nv.info._Z16vector_add_gpu_3PfS_S_i --------------------------
	.section	.nv.info._Z16vector_add_gpu_3PfS_S_i,"",@"SHT_CUDA_INFO"
	.sectionflags	@""
	.align	4


	//----- nvinfo : EIATTR_CUDA_API_VERSION
	.align		4
        /*0000*/ 	.byte	0x04, 0x37
        /*0002*/ 	.short	(.L_358 - .L_357)
.L_357:
        /*0004*/ 	.word	0x00000082


	//----- nvinfo : EIATTR_KPARAM_INFO
	.align		4
.L_358:
        /*0008*/ 	.byte	0x04, 0x17
        /*000a*/ 	.short	(.L_360 - .L_359)
.L_359:
        /*000c*/ 	.word	0x00000000
        /*0010*/ 	.short	0x0003
        /*0012*/ 	.short	0x0018
        /*0014*/ 	.byte	0x00, 0xf0, 0x11, 0x00


	//----- nvinfo : EIATTR_KPARAM_INFO
	.align		4
.L_360:
        /*0018*/ 	.byte	0x04, 0x17
        /*001a*/ 	.short	(.L_362 - .L_361)
.L_361:
        /*001c*/ 	.word	0x00000000
        /*0020*/ 	.short	0x0002
        /*0022*/ 	.short	0x0010
        /*0024*/ 	.byte	0x00, 0xf5, 0x21, 0x00


	//----- nvinfo : EIATTR_KPARAM_INFO
	.align		4
.L_362:
        /*0028*/ 	.byte	0x04, 0x17
        /*002a*/ 	.short	(.L_364 - .L_363)
.L_363:
        /*002c*/ 	.word	0x00000000
        /*0030*/ 	.short	0x0001
        /*0032*/ 	.short	0x0008
        /*0034*/ 	.byte	0x00, 0xf5, 0x21, 0x00


	//----- nvinfo : EIATTR_KPARAM_INFO
	.align		4
.L_364:
        /*0038*/ 	.byte	0x04, 0x17
        /*003a*/ 	.short	(.L_366 - .L_365)
.L_365:
        /*003c*/ 	.word	0x00000000
        /*0040*/ 	.short	0x0000
        /*0042*/ 	.short	0x0000
        /*0044*/ 	.byte	0x00, 0xf5, 0x21, 0x00


	//----- nvinfo : EIATTR_SPARSE_MMA_MASK
	.align		4
.L_366:
        /*0048*/ 	.byte	0x03, 0x50
        /*004a*/ 	.short	0x0000


	//----- nvinfo : EIATTR_MAXREG_COUNT
	.align		4
        /*004c*/ 	.byte	0x03, 0x1b
        /*004e*/ 	.short	0x00ff


	//----- nvinfo : EIATTR_MERCURY_ISA_VERSION
	.align		4
        /*0050*/ 	.byte	0x03, 0x5f
        /*0052*/ 	.short	0x0101


	//----- nvinfo : EIATTR_VRC_CTA_INIT_COUNT
	.align		4
        /*0054*/ 	.byte	0x02, 0x4a
	.zero		1
	.zero		1


	//----- nvinfo : EIATTR_EXIT_INSTR_OFFSETS
	.align		4
        /*0058*/ 	.byte	0x04, 0x1c
        /*005a*/ 	.short	(.L_368 - .L_367)


	//   ....[0]....
.L_367:
        /*005c*/ 	.word	0x00000090


	//   ....[1]....
        /*0060*/ 	.word	0x000003a0


	//   ....[2]....
        /*0064*/ 	.word	0x000005d0


	//----- nvinfo : EIATTR_CRS_STACK_SIZE
	.align		4
.L_368:
        /*0068*/ 	.byte	0x04, 0x1e
        /*006a*/ 	.short	(.L_370 - .L_369)
.L_369:
        /*006c*/ 	.word	0x00000000


	//----- nvinfo : EIATTR_CBANK_PARAM_SIZE
	.align		4
.L_370:
        /*0070*/ 	.byte	0x03, 0x19
        /*0072*/ 	.short	0x001c


	//----- nvinfo : EIATTR_PARAM_CBANK
	.align		4
        /*0074*/ 	.byte	0x04, 0x0a
        /*0076*/ 	.short	(.L_372 - .L_371)
	.align		4
.L_371:
        /*0078*/ 	.word	index@(.nv.constant0._Z16vector_add_gpu_3PfS_S_i)
        /*007c*/ 	.short	0x0380
        /*007e*/ 	.short	0x001c


	//----- nvinfo : EIATTR_SW_WAR
	.align		4
.L_372:
        /*0080*/ 	.byte	0x04, 0x36
        /*0082*/ 	.short	(.L_374 - .L_373)
.L_373:
        /*0084*/ 	.word	0x00000008
.L_374:


//--------------------- .nv.info._Z16vector_add_gpu_2PfS_S_i --------------------------
	.section	.nv.info._Z16vector_add_gpu_2PfS_S_i,"",@"SHT_CUDA_INFO"
	.sectionflags	@""
	.align	4


	//----- nvinfo : EIATTR_CUDA_API_VERSION
	.align		4
        /*0000*/ 	.byte	0x04, 0x37
        /*0002*/ 	.short	(.L_376 - .L_375)
.L_375:
        /*0004*/ 	.word	0x00000082


	//----- nvinfo : EIATTR_KPARAM_INFO
	.align		4
.L_376:
        /*0008*/ 	.byte	0x04, 0x17
        /*000a*/ 	.short	(.L_378 - .L_377)
.L_377:
        /*000c*/ 	.word	0x00000000
        /*0010*/ 	.short	0x0003
        /*0012*/ 	.short	0x0018
        /*0014*/ 	.byte	0x00, 0xf0, 0x11, 0x00


	//----- nvinfo : EIATTR_KPARAM_INFO
	.align		4
.L_378:
        /*0018*/ 	.byte	0x04, 0x17
        /*001a*/ 	.short	(.L_380 - .L_379)
.L_379:
        /*001c*/ 	.word	0x00000000
        /*0020*/ 	.short	0x0002
        /*0022*/ 	.short	0x0010
        /*0024*/ 	.byte	0x00, 0xf5, 0x21, 0x00


	//----- nvinfo : EIATTR_KPARAM_INFO
	.align		4
.L_380:
        /*0028*/ 	.byte	0x04, 0x17
        /*002a*/ 	.short	(.L_382 - .L_381)
.L_381:
        /*002c*/ 	.word	0x00000000
        /*0030*/ 	.short	0x0001
        /*0032*/ 	.short	0x0008
        /*0034*/ 	.byte	0x00, 0xf5, 0x21, 0x00


	//----- nvinfo : EIATTR_KPARAM_INFO
	.align		4
.L_382:
        /*0038*/ 	.byte	0x04, 0x17
        /*003a*/ 	.short	(.L_384 - .L_383)
.L_383:
        /*003c*/ 	.word	0x00000000
        /*0040*/ 	.short	0x0000
        /*0042*/ 	.short	0x0000
        /*0044*/ 	.byte	0x00, 0xf5, 0x21, 0x00


	//----- nvinfo : EIATTR_SPARSE_MMA_MASK
	.align		4
.L_384:
        /*0048*/ 	.byte	0x03, 0x50
        /*004a*/ 	.short	0x0000


	//----- nvinfo : EIATTR_MAXREG_COUNT
	.align		4
        /*004c*/ 	.byte	0x03, 0x1b
        /*004e*/ 	.short	0x00ff


	//----- nvinfo : EIATTR_MERCURY_ISA_VERSION
	.align		4
        /*0050*/ 	.byte	0x03, 0x5f
        /*0052*/ 	.short	0x0101


	//----- nvinfo : EIATTR_VRC_CTA_INIT_COUNT
	.align		4
        /*0054*/ 	.byte	0x02, 0x4a
	.zero		1
	.zero		1


	//----- nvinfo : EIATTR_EXIT_INSTR_OFFSETS
	.align		4
        /*0058*/ 	.byte	0x04, 0x1c
        /*005a*/ 	.short	(.L_386 - .L_385)


	//   ....[0]....
.L_385:
        /*005c*/ 	.word	0x00000050


	//   ....[1]....
        /*0060*/ 	.word	0x000003a0


	//   ....[2]....
        /*0064*/ 	.word	0x00000600


	//----- nvinfo : EIATTR_CRS_STACK_SIZE
	.align		4
.L_386:
        /*0068*/ 	.byte	0x04, 0x1e
        /*006a*/ 	.short	(.L_388 - .L_387)
.L_387:
        /*006c*/ 	.word	0x00000000


	//----- nvinfo : EIATTR_CBANK_PARAM_SIZE
	.align		4
.L_388:
        /*0070*/ 	.byte	0x03, 0x19
        /*0072*/ 	.short	0x001c


	//----- nvinfo : EIATTR_PARAM_CBANK
	.align		4
        /*0074*/ 	.byte	0x04, 0x0a
        /*0076*/ 	.short	(.L_390 - .L_389)
	.align		4
.L_389:
        /*0078*/ 	.word	index@(.nv.constant0._Z16vector_add_gpu_2PfS_S_i)
        /*007c*/ 	.short	0x0380
        /*007e*/ 	.short	0x001c


	//----- nvinfo : EIATTR_SW_WAR
	.align		4
.L_390:
        /*0080*/ 	.byte	0x04, 0x36
        /*0082*/ 	.short	(.L_392 - .L_391)
.L_391:
        /*0084*/ 	.word	0x00000008
.L_392:


//--------------------- .nv.info._Z16vector_add_gpu_1PfS_S_i --------------------------
	.section	.nv.info._Z16vector_add_gpu_1PfS_S_i,"",@"SHT_CUDA_INFO"
	.sectionflags	@""
	.align	4


	//----- nvinfo : EIATTR_CUDA_API_VERSION
	.align		4
        /*0000*/ 	.byte	0x04, 0x37
        /*0002*/ 	.short	(.L_394 - .L_393)
.L_393:
        /*0004*/ 	.word	0x00000082


	//----- nvinfo : EIATTR_KPARAM_INFO
	.align		4
.L_394:
        /*0008*/ 	.byte	0x04, 0x17
        /*000a*/ 	.short	(.L_396 - .L_395)
.L_395:
        /*000c*/ 	.word	0x00000000
        /*0010*/ 	.short	0x0003
        /*0012*/ 	.short	0x0018
        /*0014*/ 	.byte	0x00, 0xf0, 0x11, 0x00


	//----- nvinfo : EIATTR_KPARAM_INFO
	.align		4
.L_396:
        /*0018*/ 	.byte	0x04, 0x17
        /*001a*/ 	.short	(.L_398 - .L_397)
.L_397:
        /*001c*/ 	.word	0x00000000
        /*0020*/ 	.short	0x0002
        /*0022*/ 	.short	0x0010
        /*0024*/ 	.byte	0x00, 0xf5, 0x21, 0x00


	//----- nvinfo : EIATTR_KPARAM_INFO
	.align		4
.L_398:
        /*0028*/ 	.byte	0x04, 0x17
        /*002a*/ 	.short	(.L_400 - .L_399)
.L_399:
        /*002c*/ 	.word	0x00000000
        /*0030*/ 	.short	0x0001
        /*0032*/ 	.short	0x0008
        /*0034*/ 	.byte	0x00, 0xf5, 0x21, 0x00


	//----- nvinfo : EIATTR_KPARAM_INFO
	.align		4
.L_400:
        /*0038*/ 	.byte	0x04, 0x17
        /*003a*/ 	.short	(.L_402 - .L_401)
.L_401:
        /*003c*/ 	.word	0x00000000
        /*0040*/ 	.short	0x0000
        /*0042*/ 	.short	0x0000
        /*0044*/ 	.byte	0x00, 0xf5, 0x21, 0x00


	//----- nvinfo : EIATTR_SPARSE_MMA_MASK
	.align		4
.L_402:
        /*0048*/ 	.byte	0x03, 0x50
        /*004a*/ 	.short	0x0000


	//----- nvinfo : EIATTR_MAXREG_COUNT
	.align		4
        /*004c*/ 	.byte	0x03, 0x1b
        /*004e*/ 	.short	0x00ff


	//----- nvinfo : EIATTR_MERCURY_ISA_VERSION
	.align		4
        /*0050*/ 	.byte	0x03, 0x5f
        /*0052*/ 	.short	0x0101


	//----- nvinfo : EIATTR_VRC_CTA_INIT_COUNT
	.align		4
        /*0054*/ 	.byte	0x02, 0x4a
	.zero		1
	.zero		1


	//----- nvinfo : EIATTR_EXIT_INSTR_OFFSETS
	.align		4
        /*0058*/ 	.byte	0x04, 0x1c
        /*005a*/ 	.short	(.L_404 - .L_403)


	//   ....[0]....
.L_403:
        /*005c*/ 	.word	0x00000030


	//   ....[1]....
        /*0060*/ 	.word	0x00000680


	//   ....[2]....
        /*0064*/ 	.word	0x00000940


	//   ....[3]....
        /*0068*/ 	.word	0x00000b00


	//   ....[4]....
        /*006c*/ 	.word	0x00000ce0


	//----- nvinfo : EIATTR_CBANK_PARAM_SIZE
	.align		4
.L_404:
        /*0070*/ 	.byte	0x03, 0x19
        /*0072*/ 	.short	0x001c


	//----- nvinfo : EIATTR_PARAM_CBANK
	.align		4
        /*0074*/ 	.byte	0x04, 0x0a
        /*0076*/ 	.short	(.L_406 - .L_405)
	.align		4
.L_405:
        /*0078*/ 	.word	index@(.nv.constant0._Z16vector_add_gpu_1PfS_S_i)
        /*007c*/ 	.short	0x0380
        /*007e*/ 	.short	0x001c


	//----- nvinfo : EIATTR_SW_WAR
	.align		4
.L_406:
        /*0080*/ 	.byte	0x04, 0x36
        /*0082*/ 	.short	(.L_408 - .L_407)
.L_407:
        /*0084*/ 	.word	0x00000008
.L_408:


//--------------------- .nv.info._Z9addKernelPiS_S_ --------------------------
	.section	.nv.info._Z9addKernelPiS_S_,"",@"SHT_CUDA_INFO"
	.sectionflags	@""
	.align	4


	//----- nvinfo : EIATTR_CUDA_API_VERSION
	.align		4
        /*0000*/ 	.byte	0x04, 0x37
        /*0002*/ 	.short	(.L_410 - .L_409)
.L_409:
        /*0004*/ 	.word	0x00000082


	//----- nvinfo : EIATTR_KPARAM_INFO
	.align		4
.L_410:
        /*0008*/ 	.byte	0x04, 0x17
        /*000a*/ 	.short	(.L_412 - .L_411)
.L_411:
        /*000c*/ 	.word	0x00000000
        /*0010*/ 	.short	0x0002
        /*0012*/ 	.short	0x0010
        /*0014*/ 	.byte	0x00, 0xf5, 0x21, 0x00


	//----- nvinfo : EIATTR_KPARAM_INFO
	.align		4
.L_412:
        /*0018*/ 	.byte	0x04, 0x17
        /*001a*/ 	.short	(.L_414 - .L_413)
.L_413:
        /*001c*/ 	.word	0x00000000
        /*0020*/ 	.short	0x0001
        /*0022*/ 	.short	0x0008
        /*0024*/ 	.byte	0x00, 0xf5, 0x21, 0x00


	//----- nvinfo : EIATTR_KPARAM_INFO
	.align		4
.L_414:
        /*0028*/ 	.byte	0x04, 0x17
        /*002a*/ 	.short	(.L_416 - .L_415)
.L_415:
        /*002c*/ 	.word	0x00000000
        /*0030*/ 	.short	0x0000
        /*0032*/ 	.short	0x0000
        /*0034*/ 	.byte	0x00, 0xf5, 0x21, 0x00


	//----- nvinfo : EIATTR_SPARSE_MMA_MASK
	.align		4
.L_416:
        /*0038*/ 	.byte	0x03, 0x50
        /*003a*/ 	.short	0x0000


	//----- nvinfo : EIATTR_MAXREG_COUNT
	.align		4
        /*003c*/ 	.byte	0x03, 0x1b
        /*003e*/ 	.short	0x00ff


	//----- nvinfo : EIATTR_MERCURY_ISA_VERSION
	.align		4
        /*0040*/ 	.byte	0x03, 0x5f
        /*0042*/ 	.short	0x0101


	//----- nvinfo : EIATTR_VRC_CTA_INIT_COUNT
	.align		4
        /*0044*/ 	.byte	0x02, 0x4a
	.zero		1
	.zero		1


	//----- nvinfo : EIATTR_EXIT_INSTR_OFFSETS
	.align		4
        /*0048*/ 	.byte	0x04, 0x1c
        /*004a*/ 	.short	(.L_418 - .L_417)


	//   ....[0]....
.L_417:
        /*004c*/ 	.word	0x000000d0


	//----- nvinfo : EIATTR_CBANK_PARAM_SIZE
	.align		4
.L_418:
        /*0050*/ 	.byte	0x03, 0x19
        /*0052*/ 	.short	0x0018


	//----- nvinfo : EIATTR_PARAM_CBANK
	.align		4
        /*0054*/ 	.byte	0x04, 0x0a
        /*0056*/ 	.short	(.L_420 - .L_419)
	.align		4
.L_419:
        /*0058*/ 	.word	index@(.nv.constant0._Z9addKernelPiS_S_)
        /*005c*/ 	.short	0x0380
        /*005e*/ 	.short	0x0018


	//----- nvinfo : EIATTR_SW_WAR
	.align		4
.L_420:
        /*0060*/ 	.byte	0x04, 0x36
        /*0062*/ 	.short	(.L_422 - .L_421)
.L_421:
        /*0064*/ 	.word	0x00000008
.L_422:


//--------------------- .nv.callgraph             --------------------------
	.section	.nv.callgraph,"",@"SHT_CUDA_CALLGRAPH"
	.align	4
	.sectionentsize	8
	.align		4
        /*0000*/ 	.word	0x00000000
	.align		4
        /*0004*/ 	.word	0xffffffff
	.align		4
        /*0008*/ 	.word	0x00000000
	.align		4
        /*000c*/ 	.word	0xfffffffe
	.align		4
        /*0010*/ 	.word	0x00000000
	.align		4
        /*0014*/ 	.word	0xfffffffd
	.align		4
        /*0018*/ 	.word	0x00000000
	.align		4
        /*001c*/ 	.word	0xfffffffc


//--------------------- .nv.constant4             --------------------------
	.section	.nv.constant4,"a",@progbits
	.align	8
	.align		8
.nv.constant4:
        /*0000*/ 	.dword	lockcount


//--------------------- .text._Z27matrix_multiplication_gpu_4PKfmS0_mPfmi --------------------------
	.section	.text._Z27matrix_multiplication_gpu_4PKfmS0_mPfmi,"ax",@progbits
	.align	128
        .global         _Z27matrix_multiplication_gpu_4PKfmS0_mPfmi
        .type           _Z27matrix_multiplication_gpu_4PKfmS0_mPfmi,@function
        .size           _Z27matrix_multiplication_gpu_4PKfmS0_mPfmi,(.L_x_114 - _Z27matrix_multiplication_gpu_4PKfmS0_mPfmi)
        .other          _Z27matrix_multiplication_gpu_4PKfmS0_mPfmi,@"STO_CUDA_ENTRY STV_DEFAULT"
_Z27matrix_multiplication_gpu_4PKfmS0_mPfmi:
.text._Z27matrix_multiplication_gpu_4PKfmS0_mPfmi:
[----:B------:R-:W-:Y:S01]  /*0000*/  LDC R1, c[0x0][0x37c] ;  /* 0x0000df00ff017b82 */ /* 0x000fe20000000800 */
[----:B------:R-:W0:Y:S01]  /*0010*/  S2R R28, SR_CTAID.X ;  /* 0x00000000001c7919 */ /* 0x000e220000002500 */
[----:B------:R-:W1:Y:S01]  /*0020*/  LDCU UR10, c[0x0][0x3b0] ;  /* 0x00007600ff0a77ac */ /* 0x000e620008000800 */
[----:B------:R-:W-:Y:S01]  /*0030*/  IMAD.MOV.U32 R13, RZ, RZ, RZ ;  /* 0x000000ffff0d7224 */ /* 0x000fe200078e00ff */
[----:B------:R-:W2:Y:S01]  /*0040*/  S2R R2, SR_TID.X ;  /* 0x0000000000027919 */ /* 0x000ea20000002100 */
[----:B------:R-:W3:Y:S01]  /*0050*/  LDCU.64 UR8, c[0x0][0x358] ;  /* 0x00006b00ff0877ac */ /* 0x000ee20008000a00 */
[----:B------:R-:W4:Y:S01]  /*0060*/  S2R R17, SR_TID.Y ;  /* 0x0000000000117919 */ /* 0x000f220000002200 */
[----:B------:R-:W2:Y:S01]  /*0070*/  S2R R30, SR_CTAID.Y ;  /* 0x00000000001e7919 */ /* 0x000ea20000002600 */
[----:B-1----:R-:W-:Y:S01]  /*0080*/  UISETP.GE.AND UP0, UPT, UR10, 0x1, UPT ;  /* 0x000000010a00788c */ /* 0x002fe2000bf06270 */
[----:B0-----:R-:W-:-:S08]  /*0090*/  IMAD.SHL.U32 R28, R28, 0x2, RZ ;  /* 0x000000021c1c7824 */ /* 0x001fd000078e00ff */
[----:B---3--:R-:W-:Y:S05]  /*00a0*/  BRA.U !UP0, `(.L_x_0) ;  /* 0x0000000d08a07547 */ /* 0x008fea000b800000 */
[----:B------:R-:W0:Y:S01]  /*00b0*/  S2UR UR7, SR_CgaCtaId ;  /* 0x00000000000779c3 */ /* 0x000e220000008800 */
[----:B------:R-:W1:Y:S01]  /*00c0*/  LDCU.64 UR12, c[0x0][0x388] ;  /* 0x00007100ff0c77ac */ /* 0x000e620008000a00 */
[----:B------:R-:W-:Y:S02]  /*00d0*/  HFMA2 R3, -RZ, RZ, 0, 0 ;  /* 0x00000000ff037431 */ /* 0x000fe400000001ff */
[----:B--2-4-:R-:W-:Y:S01]  /*00e0*/  IMAD R29, R30, 0x2, R17 ;  /* 0x000000021e1d7824 */ /* 0x014fe200078e0211 */
[----:B------:R-:W-:Y:S01]  /*00f0*/  SHF.R.S32.HI R5, RZ, 0x1f, R28 ;  /* 0x0000001fff057819 */ /* 0x000fe2000001141c */
[----:B------:R-:W-:Y:S01]  /*0100*/  UMOV UR4, 0x400 ;  /* 0x0000040000047882 */ /* 0x000fe20000000000 */
[----:B------:R-:W-:Y:S01]  /*0110*/  UISETP.GE.U32.AND UP0, UPT, UR10, 0x7, UPT ;  /* 0x000000070a00788c */ /* 0x000fe2000bf06070 */
[----:B------:R-:W-:Y:S01]  /*0120*/  CS2R R12, SRZ ;  /* 0x00000000000c7805 */ /* 0x000fe2000001ff00 */
[----:B------:R-:W-:Y:S01]  /*0130*/  UIADD3 UR6, UPT, UPT, UR4, 0x10, URZ ;  /* 0x0000001004067890 */ /* 0x000fe2000fffe0ff */
[----:B-1----:R-:W-:-:S04]  /*0140*/  IMAD.WIDE.U32 R14, R29, UR12, R2 ;  /* 0x0000000c1d0e7c25 */ /* 0x002fc8000f8e0002 */
[----:B------:R-:W-:Y:S01]  /*0150*/  IMAD R29, R29, UR13, R15 ;  /* 0x0000000d1d1d7c24 */ /* 0x000fe2000f8e020f */
[----:B0-----:R-:W-:Y:S02]  /*0160*/  ULEA UR5, UR7, UR4, 0x18 ;  /* 0x0000000407057291 */ /* 0x001fe4000f8ec0ff */
[----:B------:R-:W-:Y:S02]  /*0170*/  ULEA UR6, UR7, UR6, 0x18 ;  /* 0x0000000607067291 */ /* 0x000fe4000f8ec0ff */
[----:B------:R-:W-:Y:S02]  /*0180*/  UIADD3 UR7, UPT, UPT, UR10, -0x1, URZ ;  /* 0xffffffff0a077890 */ /* 0x000fe4000fffe0ff */
[----:B------:R-:W-:Y:S01]  /*0190*/  LEA R11, R17, UR5, 0x3 ;  /* 0x00000005110b7c11 */ /* 0x000fe2000f8e18ff */
[----:B------:R-:W-:Y:S01]  /*01a0*/  UMOV UR4, URZ ;  /* 0x000000ff00047c82 */ /* 0x000fe20008000000 */
[----:B------:R-:W-:-:S03]  /*01b0*/  LEA R10, R2, UR6, 0x2 ;  /* 0x00000006020a7c11 */ /* 0x000fc6000f8e10ff */
[----:B------:R-:W-:Y:S02]  /*01c0*/  IMAD R9, R2, 0x4, R11 ;  /* 0x0000000402097824 */ /* 0x000fe400078e020b */
[----:B------:R-:W-:Y:S01]  /*01d0*/  IMAD R8, R17, 0x8, R10 ;  /* 0x0000000811087824 */ /* 0x000fe200078e020a */
[----:B------:R-:W-:Y:S06]  /*01e0*/  BRA.U !UP0, `(.L_x_1) ;  /* 0x0000000508e07547 */ /* 0x000fec000b800000 */
[----:B------:R-:W0:Y:S01]  /*01f0*/  LDC.64 R18, c[0x0][0x398] ;  /* 0x0000e600ff127b82 */ /* 0x000e220000000a00 */
[C---:B------:R-:W-:Y:S01]  /*0200*/  SHF.L.U32 R3, R28.reuse, 0x2, RZ ;  /* 0x000000021c037819 */ /* 0x040fe200000006ff */
[----:B------:R-:W1:Y:S01]  /*0210*/  LDCU.64 UR4, c[0x0][0x380] ;  /* 0x00007000ff0477ac */ /* 0x000e620008000a00 */
[C---:B------:R-:W-:Y:S02]  /*0220*/  IADD3 R16, P0, PT, R17.reuse, 0x2, RZ ;  /* 0x0000000211107810 */ /* 0x040fe40007f1e0ff */
[----:B------:R-:W-:Y:S01]  /*0230*/  SHF.L.U64.HI R7, R28, 0x2, R5 ;  /* 0x000000021c077819 */ /* 0x000fe20000010205 */
[----:B------:R-:W-:Y:S01]  /*0240*/  ULEA.HI UR7, UR7, 0x1, URZ, 0x1f ;  /* 0x0000000107077891 */ /* 0x000fe2000f8ff8ff */
[C---:B------:R-:W-:Y:S01]  /*0250*/  LEA R6, P1, R2.reuse, R3, 0x2 ;  /* 0x0000000302067211 */ /* 0x040fe200078210ff */
[----:B------:R-:W2:Y:S01]  /*0260*/  LDC.64 R12, c[0x0][0x390] ;  /* 0x0000e400ff0c7b82 */ /* 0x000ea20000000a00 */
[----:B------:R-:W-:Y:S01]  /*0270*/  IMAD.X R3, RZ, RZ, RZ, P0 ;  /* 0x000000ffff037224 */ /* 0x000fe200000e06ff */
[----:B------:R-:W-:Y:S01]  /*0280*/  IADD3 R32, P0, PT, R17, 0x4, RZ ;  /* 0x0000000411207810 */ /* 0x000fe20007f1e0ff */
[----:B------:R-:W-:Y:S01]  /*0290*/  ULOP3.LUT UR7, UR7, 0x7ffffffc, URZ, 0xc0, !UPT ;  /* 0x7ffffffc07077892 */ /* 0x000fe2000f8ec0ff */
[----:B------:R-:W-:-:S02]  /*02a0*/  LEA.HI.X R7, R2, R7, RZ, 0x2, P1 ;  /* 0x0000000702077211 */ /* 0x000fc400008f14ff */
[C---:B------:R-:W-:Y:S01]  /*02b0*/  IADD3 R34, P1, PT, R17.reuse, 0x6, RZ ;  /* 0x0000000611227810 */ /* 0x040fe20007f3e0ff */
[----:B------:R-:W-:Y:S01]  /*02c0*/  IMAD.X R21, RZ, RZ, RZ, P0 ;  /* 0x000000ffff157224 */ /* 0x000fe200000e06ff */
[----:B------:R-:W-:Y:S01]  /*02d0*/  UIADD3 UR7, UPT, UPT, -UR7, URZ, URZ ;  /* 0x000000ff07077290 */ /* 0x000fe2000fffe1ff */
[----:B0-----:R-:W-:-:S04]  /*02e0*/  IMAD.WIDE.U32 R4, R17, R18, RZ ;  /* 0x0000001211047225 */ /* 0x001fc800078e00ff */
[----:B------:R-:W-:Y:S01]  /*02f0*/  IMAD R2, R3, R18, RZ ;  /* 0x0000001203027224 */ /* 0x000fe200078e02ff */
[----:B------:R-:W-:Y:S01]  /*0300*/  IADD3.X R3, PT, PT, RZ, RZ, RZ, P1, !PT ;  /* 0x000000ffff037210 */ /* 0x000fe20000ffe4ff */
[-C--:B------:R-:W-:Y:S02]  /*0310*/  IMAD R0, R17, R19.reuse, R5 ;  /* 0x0000001311007224 */ /* 0x080fe400078e0205 */
[----:B------:R-:W-:Y:S01]  /*0320*/  IMAD R23, R16, R19, R2 ;  /* 0x0000001310177224 */ /* 0x000fe200078e0202 */
[----:B--2---:R-:W-:Y:S01]  /*0330*/  LEA R5, P2, R4, R12, 0x2 ;  /* 0x0000000c04057211 */ /* 0x004fe200078410ff */
[----:B------:R-:W-:-:S03]  /*0340*/  IMAD.WIDE.U32 R16, R16, R18, RZ ;  /* 0x0000001210107225 */ /* 0x000fc600078e00ff */
[----:B------:R-:W-:Y:S01]  /*0350*/  LEA.HI.X R4, R4, R13, R0, 0x2, P2 ;  /* 0x0000000d04047211 */ /* 0x000fe200010f1400 */
[-C--:B------:R-:W-:Y:S01]  /*0360*/  IMAD R21, R21, R18.reuse, RZ ;  /* 0x0000001215157224 */ /* 0x080fe200078e02ff */
[----:B-1----:R-:W-:Y:S01]  /*0370*/  LEA R0, P0, R14, UR4, 0x2 ;  /* 0x000000040e007c11 */ /* 0x002fe2000f8010ff */
[----:B------:R-:W-:Y:S01]  /*0380*/  IMAD R20, R3, R18, RZ ;  /* 0x0000001203147224 */ /* 0x000fe200078e02ff */
[----:B------:R-:W-:Y:S01]  /*0390*/  LEA R3, P1, R16, R12, 0x2 ;  /* 0x0000000c10037211 */ /* 0x000fe200078210ff */
[----:B------:R-:W-:Y:S01]  /*03a0*/  IMAD.IADD R2, R17, 0x1, R23 ;  /* 0x0000000111027824 */ /* 0x000fe200078e0217 */
[----:B------:R-:W-:Y:S01]  /*03b0*/  UMOV UR4, URZ ;  /* 0x000000ff00047c82 */ /* 0x000fe20008000000 */
[-C--:B------:R-:W-:Y:S02]  /*03c0*/  IMAD R21, R32, R19.reuse, R21 ;  /* 0x0000001320157224 */ /* 0x080fe400078e0215 */
[----:B------:R-:W-:Y:S01]  /*03d0*/  IMAD R17, R34, R19, R20 ;  /* 0x0000001322117224 */ /* 0x000fe200078e0214 */
[----:B------:R-:W-:Y:S01]  /*03e0*/  LEA.HI.X R2, R16, R13, R2, 0x2, P1 ;  /* 0x0000000d10027211 */ /* 0x000fe200008f1402 */
[----:B------:R-:W-:Y:S01]  /*03f0*/  IMAD.WIDE.U32 R32, R32, R18, RZ ;  /* 0x0000001220207225 */ /* 0x000fe200078e00ff */
[----:B------:R-:W-:-:S03]  /*0400*/  IADD3 R16, P3, PT, R0, 0x10, RZ ;  /* 0x0000001000107810 */ /* 0x000fc60007f7e0ff */
[----:B------:R-:W-:Y:S01]  /*0410*/  IMAD.WIDE.U32 R34, R34, R18, RZ ;  /* 0x0000001222227225 */ /* 0x000fe200078e00ff */
[----:B------:R-:W-:-:S03]  /*0420*/  LEA R0, P1, R32, R12, 0x2 ;  /* 0x0000000c20007211 */ /* 0x000fc600078210ff */
[----:B------:R-:W-:Y:S01]  /*0430*/  IMAD.IADD R20, R33, 0x1, R21 ;  /* 0x0000000121147824 */ /* 0x000fe200078e0215 */
[----:B------:R-:W-:Y:S02]  /*0440*/  LEA R31, P2, R34, R12, 0x2 ;  /* 0x0000000c221f7211 */ /* 0x000fe400078410ff */
[----:B------:R-:W-:Y:S02]  /*0450*/  IADD3 R12, PT, PT, R35, R17, RZ ;  /* 0x00000011230c7210 */ /* 0x000fe40007ffe0ff */
[----:B------:R-:W-:Y:S02]  /*0460*/  LEA.HI.X R17, R14, UR5, R29, 0x2, P0 ;  /* 0x000000050e117c11 */ /* 0x000fe400080f141d */
[-C--:B------:R-:W-:Y:S02]  /*0470*/  LEA.HI.X R32, R32, R13.reuse, R20, 0x2, P1 ;  /* 0x0000000d20207211 */ /* 0x080fe400008f1414 */
[----:B------:R-:W-:Y:S02]  /*0480*/  LEA.HI.X R34, R34, R13, R12, 0x2, P2 ;  /* 0x0000000d22227211 */ /* 0x000fe400010f140c */
[----:B------:R-:W-:Y:S01]  /*0490*/  CS2R R12, SRZ ;  /* 0x00000000000c7805 */ /* 0x000fe2000001ff00 */
[----:B------:R-:W-:-:S07]  /*04a0*/  IMAD.X R17, RZ, RZ, R17, P3 ;  /* 0x000000ffff117224 */ /* 0x000fce00018e0611 */
.L_x_2:
[----:B------:R-:W-:Y:S01]  /*04b0*/  IADD3 R24, P0, PT, R6, R5, RZ ;  /* 0x0000000506187210 */ /* 0x000fe20007f1e0ff */
[----:B------:R-:W2:Y:S04]  /*04c0*/  LDG.E R26, desc[UR8][R16.64+-0x10] ;  /* 0xfffff008101a7981 */ /* 0x000ea8000c1e1900 */
[----:B------:R-:W-:-:S05]  /*04d0*/  IMAD.X R25, R7, 0x1, R4, P0 ;  /* 0x0000000107197824 */ /* 0x000fca00000e0604 */
[----:B------:R-:W3:Y:S01]  /*04e0*/  LDG.E R33, desc[UR8][R24.64] ;  /* 0x0000000818217981 */ /* 0x000ee2000c1e1900 */
[----:B------:R-:W-:-:S04]  /*04f0*/  IADD3 R36, P0, PT, R6, R3, RZ ;  /* 0x0000000306247210 */ /* 0x000fc80007f1e0ff */
[----:B------:R-:W-:Y:S01]  /*0500*/  IADD3.X R37, PT, PT, R7, R2, RZ, P0, !PT ;  /* 0x0000000207257210 */ /* 0x000fe200007fe4ff */
[----:B--2---:R-:W-:Y:S04]  /*0510*/  STS [R9], R26 ;  /* 0x0000001a09007388 */ /* 0x004fe80000000800 */
[----:B---3--:R-:W-:Y:S01]  /*0520*/  STS [R8], R33 ;  /* 0x0000002108007388 */ /* 0x008fe20000000800 */
[----:B------:R-:W-:Y:S06]  /*0530*/  BAR.SYNC.DEFER_BLOCKING 0x0 ;  /* 0x0000000000007b1d */ /* 0x000fec0000010000 */
[----:B------:R-:W-:Y:S04]  /*0540*/  LDS R27, [R10] ;  /* 0x000000000a1b7984 */ /* 0x000fe80000000800 */
[----:B------:R-:W-:Y:S04]  /*0550*/  LDS R22, [R10+0x8] ;  /* 0x000008000a167984 */ /* 0x000fe80000000800 */
[----:B------:R-:W0:Y:S01]  /*0560*/  LDS.64 R20, [R11] ;  /* 0x000000000b147984 */ /* 0x000e220000000a00 */
[----:B------:R-:W-:Y:S06]  /*0570*/  BAR.SYNC.DEFER_BLOCKING 0x0 ;  /* 0x0000000000007b1d */ /* 0x000fec0000010000 */
[----:B------:R-:W2:Y:S04]  /*0580*/  LDG.E R23, desc[UR8][R16.64+-0x8] ;  /* 0xfffff80810177981 */ /* 0x000ea8000c1e1900 */
[----:B------:R-:W3:Y:S01]  /*0590*/  LDG.E R37, desc[UR8][R36.64] ;  /* 0x0000000824257981 */ /* 0x000ee2000c1e1900 */
[----:B0-----:R-:W-:-:S04]  /*05a0*/  FMUL R20, R20, R27 ;  /* 0x0000001b14147220 */ /* 0x001fc80000400000 */
[----:B------:R-:W0:Y:S02]  /*05b0*/  F2F.F64.F32 R24, R20 ;  /* 0x0000001400187310 */ /* 0x000e240000201800 */
[----:B0-----:R-:W-:Y:S01]  /*05c0*/  DADD R24, R24, R12 ;  /* 0x0000000018187229 */ /* 0x001fe2000000000c */
[----:B------:R-:W-:-:S05]  /*05d0*/  IADD3 R26, P0, PT, R6, R0, RZ ;  /* 0x00000000061a7210 */ /* 0x000fca0007f1e0ff */
[----:B------:R-:W-:Y:S01]  /*05e0*/  IMAD.X R27, R7, 0x1, R32, P0 ;  /* 0x00000001071b7824 */ /* 0x000fe200000e0620 */
        /* <DEDUP_REMOVED lines=9> */
[----:B------:R-:W-:-:S04]  /*0680*/  FMUL R35, R22, R21 ;  /* 0x0000001516237220 */ /* 0x000fc80000400000 */
[----:B------:R-:W1:Y:S01]  /*0690*/  F2F.F64.F32 R20, R35 ;  /* 0x0000002300147310 */ /* 0x000e620000201800 */
[----:B0-----:R-:W-:-:S07]  /*06a0*/  FMUL R12, R12, R33 ;  /* 0x000000210c0c7220 */ /* 0x001fce0000400000 */
[----:B------:R-:W0:Y:S01]  /*06b0*/  F2F.F64.F32 R22, R12 ;  /* 0x0000000c00167310 */ /* 0x000e220000201800 */
[----:B-1----:R-:W-:-:S08]  /*06c0*/  DADD R20, R24, R20 ;  /* 0x0000000018147229 */ /* 0x002fd00000000014 */
[----:B0-----:R-:W-:Y:S01]  /*06d0*/  DADD R22, R20, R22 ;  /* 0x0000000014167229 */ /* 0x001fe20000000016 */
[----:B------:R-:W-:-:S05]  /*06e0*/  IADD3 R24, P0, PT, R6, R31, RZ ;  /* 0x0000001f06187210 */ /* 0x000fca0007f1e0ff */
[----:B------:R-:W-:Y:S01]  /*06f0*/  IMAD.X R25, R7, 0x1, R34, P0 ;  /* 0x0000000107197824 */ /* 0x000fe200000e0622 */
[----:B---3--:R-:W-:Y:S04]  /*0700*/  STS [R9], R26 ;  /* 0x0000001a09007388 */ /* 0x008fe80000000800 */
[----:B--2---:R-:W-:Y:S01]  /*0710*/  STS [R8], R27 ;  /* 0x0000001b08007388 */ /* 0x004fe20000000800 */
[----:B------:R-:W-:Y:S06]  /*0720*/  BAR.SYNC.DEFER_BLOCKING 0x0 ;  /* 0x0000000000007b1d */ /* 0x000fec0000010000 */
[----:B------:R-:W-:Y:S04]  /*0730*/  LDS R37, [R10] ;  /* 0x000000000a257984 */ /* 0x000fe80000000800 */
[----:B------:R-:W-:Y:S04]  /*0740*/  LDS R35, [R10+0x8] ;  /* 0x000008000a237984 */ /* 0x000fe80000000800 */
[----:B------:R-:W0:Y:S01]  /*0750*/  LDS.64 R20, [R11] ;  /* 0x000000000b147984 */ /* 0x000e220000000a00 */
[----:B------:R-:W-:Y:S06]  /*0760*/  BAR.SYNC.DEFER_BLOCKING 0x0 ;  /* 0x0000000000007b1d */ /* 0x000fec0000010000 */
[----:B------:R-:W2:Y:S04]  /*0770*/  LDG.E R12, desc[UR8][R16.64+0x8] ;  /* 0x00000808100c7981 */ /* 0x000ea8000c1e1900 */
[----:B------:R1:W3:Y:S02]  /*0780*/  LDG.E R25, desc[UR8][R24.64] ;  /* 0x0000000818197981 */ /* 0x0002e4000c1e1900 */
[----:B-1----:R-:W-:Y:S01]  /*0790*/  FMUL R24, R36, R13 ;  /* 0x0000000d24187220 */ /* 0x002fe20000400000 */
[----:B0-----:R-:W-:Y:S01]  /*07a0*/  FMUL R37, R20, R37 ;  /* 0x0000002514257220 */ /* 0x001fe20000400000 */
[----:B------:R-:W-:-:S03]  /*07b0*/  FMUL R35, R35, R21 ;  /* 0x0000001523237220 */ /* 0x000fc60000400000 */
[----:B------:R-:W-:Y:S01]  /*07c0*/  F2F.F64.F32 R20, R37 ;  /* 0x0000002500147310 */ /* 0x000fe20000201800 */
[----:B------:R-:W-:-:S04]  /*07d0*/  UIADD3 UR7, UPT, UPT, UR7, 0x4, URZ ;  /* 0x0000000407077890 */ /* 0x000fc8000fffe0ff */
[----:B------:R-:W-:Y:S01]  /*07e0*/  UISETP.NE.AND UP0, UPT, UR7, URZ, UPT ;  /* 0x000000ff0700728c */ /* 0x000fe2000bf05270 */
[----:B------:R-:W-:Y:S02]  /*07f0*/  LEA R6, P0, R18, R6, 0x5 ;  /* 0x0000000612067211 */ /* 0x000fe400078028ff */
[----:B------:R-:W-:Y:S02]  /*0800*/  IADD3 R16, P1, PT, R16, 0x20, RZ ;  /* 0x0000002010107810 */ /* 0x000fe40007f3e0ff */
[----:B------:R-:W-:Y:S02]  /*0810*/  LEA.HI.X R7, R18, R7, R19, 0x5, P0 ;  /* 0x0000000712077211 */ /* 0x000fe400000f2c13 */
[----:B------:R-:W-:Y:S01]  /*0820*/  IADD3.X R17, PT, PT, RZ, R17, RZ, P1, !PT ;  /* 0x00000011ff117210 */ /* 0x000fe20000ffe4ff */
[----:B------:R-:W-:Y:S01]  /*0830*/  UIADD3 UR4, UPT, UPT, UR4, 0x8, URZ ;  /* 0x0000000804047890 */ /* 0x000fe2000fffe0ff */
[----:B--2---:R0:W-:Y:S04]  /*0840*/  STS [R9], R12 ;  /* 0x0000000c09007388 */ /* 0x0041e80000000800 */
[----:B---3--:R-:W-:Y:S01]  /*0850*/  STS [R8], R25 ;  /* 0x0000001908007388 */ /* 0x008fe20000000800 */
[----:B------:R-:W-:Y:S06]  /*0860*/  BAR.SYNC.DEFER_BLOCKING 0x0 ;  /* 0x0000000000007b1d */ /* 0x000fec0000010000 */
[----:B------:R-:W-:Y:S04]  /*0870*/  LDS R33, [R10] ;  /* 0x000000000a217984 */ /* 0x000fe80000000800 */
[----:B------:R-:W1:Y:S04]  /*0880*/  LDS.64 R26, [R11] ;  /* 0x000000000b1a7984 */ /* 0x000e680000000a00 */
[----:B------:R-:W2:Y:S01]  /*0890*/  LDS R36, [R10+0x8] ;  /* 0x000008000a247984 */ /* 0x000ea20000000800 */
[----:B0-----:R-:W0:Y:S02]  /*08a0*/  F2F.F64.F32 R12, R24 ;  /* 0x00000018000c7310 */ /* 0x001e240000201800 */
[----:B0-----:R-:W-:-:S06]  /*08b0*/  DADD R22, R22, R12 ;  /* 0x0000000016167229 */ /* 0x001fcc000000000c */
[----:B------:R-:W0:Y:S02]  /*08c0*/  F2F.F64.F32 R12, R35 ;  /* 0x00000023000c7310 */ /* 0x000e240000201800 */
[----:B------:R-:W-:Y:S01]  /*08d0*/  DADD R22, R22, R20 ;  /* 0x0000000016167229 */ /* 0x000fe20000000014 */
[----:B-1----:R-:W-:-:S05]  /*08e0*/  FMUL R26, R26, R33 ;  /* 0x000000211a1a7220 */ /* 0x002fca0000400000 */
[----:B------:R-:W1:Y:S01]  /*08f0*/  F2F.F64.F32 R20, R26 ;  /* 0x0000001a00147310 */ /* 0x000e620000201800 */
[----:B--2---:R-:W-:Y:S01]  /*0900*/  FMUL R27, R36, R27 ;  /* 0x0000001b241b7220 */ /* 0x004fe20000400000 */
[----:B0-----:R-:W-:-:S06]  /*0910*/  DADD R22, R22, R12 ;  /* 0x0000000016167229 */ /* 0x001fcc000000000c */
[----:B------:R-:W0:Y:S02]  /*0920*/  F2F.F64.F32 R12, R27 ;  /* 0x0000001b000c7310 */ /* 0x000e240000201800 */
[----:B-1----:R-:W-:-:S08]  /*0930*/  DADD R20, R22, R20 ;  /* 0x0000000016147229 */ /* 0x002fd00000000014 */
[----:B0-----:R-:W-:Y:S01]  /*0940*/  DADD R12, R20, R12 ;  /* 0x00000000140c7229 */ /* 0x001fe2000000000c */
[----:B------:R-:W-:Y:S06]  /*0950*/  BAR.SYNC.DEFER_BLOCKING 0x0 ;  /* 0x0000000000007b1d */ /* 0x000fec0000010000 */
[----:B------:R-:W-:Y:S05]  /*0960*/  BRA.U UP0, `(.L_x_2) ;  /* 0xfffffff900d07547 */ /* 0x000fea000b83ffff */
.L_x_1:
[----:B------:R-:W0:Y:S01]  /*0970*/  S2R R5, SR_TID.X ;  /* 0x0000000000057919 */ /* 0x000e220000002100 */
[----:B------:R-:W1:Y:S01]  /*0980*/  LDCU UR5, c[0x0][0x3b0] ;  /* 0x00007600ff0577ac */ /* 0x000e620008000800 */
[----:B------:R-:W-:Y:S01]  /*0990*/  SHF.R.S32.HI R0, RZ, 0x1f, R28 ;  /* 0x0000001fff007819 */ /* 0x000fe2000001141c */
[----:B-1----:R-:W-:-:S04]  /*09a0*/  UIADD3 UR6, UPT, UPT, UR5, -0x1, URZ ;  /* 0xffffffff05067890 */ /* 0x002fc8000fffe0ff */
[----:B------:R-:W-:-:S04]  /*09b0*/  ULEA.HI UR5, UR6, 0x1, URZ, 0x1f ;  /* 0x0000000106057891 */ /* 0x000fc8000f8ff8ff */
[----:B------:R-:W-:Y:S01]  /*09c0*/  ULOP3.LUT UP0, UR5, UR5, 0x3, URZ, 0xc0, !UPT ;  /* 0x0000000305057892 */ /* 0x000fe2000f80c0ff */
[----:B0-----:R-:W-:-:S05]  /*09d0*/  IADD3 R2, P0, PT, R28, R5, RZ ;  /* 0x000000051c027210 */ /* 0x001fca0007f1e0ff */
[----:B------:R-:W-:-:S03]  /*09e0*/  IMAD.X R3, RZ, RZ, R0, P0 ;  /* 0x000000ffff037224 */ /* 0x000fc600000e0600 */
[----:B------:R-:W-:Y:S05]  /*09f0*/  BRA.U !UP0, `(.L_x_3) ;  /* 0x0000000508487547 */ /* 0x000fea000b800000 */
[----:B------:R-:W-:Y:S02]  /*0a00*/  UISETP.NE.AND UP1, UPT, UR5, 0x1, UPT ;  /* 0x000000010500788c */ /* 0x000fe4000bf25270 */
[----:B------:R-:W-:-:S07]  /*0a10*/  ULOP3.LUT UP0, URZ, UR6, 0x2, URZ, 0xc0, !UPT ;  /* 0x0000000206ff7892 */ /* 0x000fce000f80c0ff */
[----:B------:R-:W-:Y:S05]  /*0a20*/  BRA.U !UP1, `(.L_x_4) ;  /* 0x0000000109c87547 */ /* 0x000fea000b800000 */
[----:B------:R-:W0:Y:S01]  /*0a30*/  S2R R21, SR_TID.Y ;  /* 0x0000000000157919 */ /* 0x000e220000002200 */
[----:B------:R-:W1:Y:S01]  /*0a40*/  LDCU.128 UR12, c[0x0][0x390] ;  /* 0x00007200ff0c77ac */ /* 0x000e620008000c00 */
[----:B------:R-:W-:Y:S01]  /*0a50*/  IADD3 R0, P0, PT, R14, UR4, RZ ;  /* 0x000000040e007c10 */ /* 0x000fe2000ff1e0ff */
[----:B------:R-:W2:Y:S03]  /*0a60*/  LDCU.64 UR6, c[0x0][0x380] ;  /* 0x00007000ff0677ac */ /* 0x000ea60008000a00 */
[----:B------:R-:W-:Y:S02]  /*0a70*/  IADD3.X R7, PT, PT, RZ, R29, RZ, P0, !PT ;  /* 0x0000001dff077210 */ /* 0x000fe400007fe4ff */
[----:B--2---:R-:W-:-:S04]  /*0a80*/  LEA R6, P0, R0, UR6, 0x2 ;  /* 0x0000000600067c11 */ /* 0x004fc8000f8010ff */
[----:B------:R-:W-:Y:S01]  /*0a90*/  LEA.HI.X R7, R0, UR7, R7, 0x2, P0 ;  /* 0x0000000700077c11 */ /* 0x000fe200080f1407 */
[----:B0-----:R-:W-:-:S04]  /*0aa0*/  VIADD R21, R21, UR4 ;  /* 0x0000000415157c36 */ /* 0x001fc80008000000 */
[----:B------:R-:W2:Y:S01]  /*0ab0*/  LDG.E R0, desc[UR8][R6.64] ;  /* 0x0000000806007981 */ /* 0x000ea2000c1e1900 */
[----:B-1----:R-:W-:-:S04]  /*0ac0*/  IMAD.WIDE.U32 R18, R21, UR14, R2 ;  /* 0x0000000e15127c25 */ /* 0x002fc8000f8e0002 */
[----:B------:R-:W-:Y:S01]  /*0ad0*/  IMAD R17, R21, UR15, R19 ;  /* 0x0000000f15117c24 */ /* 0x000fe2000f8e0213 */
[----:B------:R-:W-:-:S04]  /*0ae0*/  LEA R16, P1, R18, UR12, 0x2 ;  /* 0x0000000c12107c11 */ /* 0x000fc8000f8210ff */
[----:B------:R-:W-:-:S06]  /*0af0*/  LEA.HI.X R17, R18, UR13, R17, 0x2, P1 ;  /* 0x0000000d12117c11 */ /* 0x000fcc00088f1411 */
[----:B------:R-:W3:Y:S01]  /*0b00*/  LDG.E R17, desc[UR8][R16.64] ;  /* 0x0000000810117981 */ /* 0x000ee2000c1e1900 */
[----:B------:R-:W-:Y:S01]  /*0b10*/  VIADD R19, R21, 0x2 ;  /* 0x0000000215137836 */ /* 0x000fe20000000000 */
[----:B------:R-:W-:Y:S01]  /*0b20*/  MOV R21, R3 ;  /* 0x0000000300157202 */ /* 0x000fe20000000f00 */
[----:B------:R-:W-:-:S04]  /*0b30*/  IMAD.IADD R20, R28, 0x1, R5 ;  /* 0x000000011c147824 */ /* 0x000fc800078e0205 */
[----:B------:R-:W-:-:S04]  /*0b40*/  IMAD.WIDE.U32 R20, R19, UR14, R20 ;  /* 0x0000000e13147c25 */ /* 0x000fc8000f8e0014 */
[----:B------:R-:W-:Y:S01]  /*0b50*/  IMAD R19, R19, UR15, R21 ;  /* 0x0000000f13137c24 */ /* 0x000fe2000f8e0215 */
[----:B------:R-:W-:-:S04]  /*0b60*/  LEA R18, P0, R20, UR12, 0x2 ;  /* 0x0000000c14127c11 */ /* 0x000fc8000f8010ff */
[----:B------:R-:W-:Y:S01]  /*0b70*/  LEA.HI.X R19, R20, UR13, R19, 0x2, P0 ;  /* 0x0000000d14137c11 */ /* 0x000fe200080f1413 */
[----:B--2---:R-:W-:Y:S04]  /*0b80*/  STS [R9], R0 ;  /* 0x0000000009007388 */ /* 0x004fe80000000800 */
[----:B---3--:R-:W-:Y:S01]  /*0b90*/  STS [R8], R17 ;  /* 0x0000001108007388 */ /* 0x008fe20000000800 */
[----:B------:R-:W-:Y:S06]  /*0ba0*/  BAR.SYNC.DEFER_BLOCKING 0x0 ;  /* 0x0000000000007b1d */ /* 0x000fec0000010000 */
[----:B------:R-:W-:Y:S04]  /*0bb0*/  LDS R23, [R10] ;  /* 0x000000000a177984 */ /* 0x000fe80000000800 */
[----:B------:R-:W-:Y:S04]  /*0bc0*/  LDS R4, [R10+0x8] ;  /* 0x000008000a047984 */ /* 0x000fe80000000800 */
[----:B------:R-:W0:Y:S01]  /*0bd0*/  LDS.64 R20, [R11] ;  /* 0x000000000b147984 */ /* 0x000e220000000a00 */
[----:B------:R-:W-:Y:S06]  /*0be0*/  BAR.SYNC.DEFER_BLOCKING 0x0 ;  /* 0x0000000000007b1d */ /* 0x000fec0000010000 */
[----:B------:R1:W2:Y:S04]  /*0bf0*/  LDG.E R24, desc[UR8][R6.64+0x8] ;  /* 0x0000080806187981 */ /* 0x0002a8000c1e1900 */
[----:B------:R-:W3:Y:S01]  /*0c00*/  LDG.E R19, desc[UR8][R18.64] ;  /* 0x0000000812137981 */ /* 0x000ee2000c1e1900 */
[----:B0-----:R-:W-:-:S04]  /*0c10*/  FMUL R20, R20, R23 ;  /* 0x0000001714147220 */ /* 0x001fc80000400000 */
[----:B------:R-:W0:Y:S01]  /*0c20*/  F2F.F64.F32 R22, R20 ;  /* 0x0000001400167310 */ /* 0x000e220000201800 */
[----:B------:R-:W-:-:S07]  /*0c30*/  FMUL R4, R4, R21 ;  /* 0x0000001504047220 */ /* 0x000fce0000400000 */
[----:B-1----:R-:W1:Y:S01]  /*0c40*/  F2F.F64.F32 R6, R4 ;  /* 0x0000000400067310 */ /* 0x002e620000201800 */
[----:B0-----:R-:W-:-:S08]  /*0c50*/  DADD R22, R12, R22 ;  /* 0x000000000c167229 */ /* 0x001fd00000000016 */
[----:B-1----:R-:W-:Y:S01]  /*0c60*/  DADD R6, R22, R6 ;  /* 0x0000000016067229 */ /* 0x002fe20000000006 */
[----:B------:R-:W-:Y:S01]  /*0c70*/  UIADD3 UR4, UPT, UPT, UR4, 0x4, URZ ;  /* 0x0000000404047890 */ /* 0x000fe2000fffe0ff */
[----:B--2---:R-:W-:Y:S04]  /*0c80*/  STS [R9], R24 ;  /* 0x0000001809007388 */ /* 0x004fe80000000800 */
[----:B---3--:R-:W-:Y:S01]  /*0c90*/  STS [R8], R19 ;  /* 0x0000001308007388 */ /* 0x008fe20000000800 */
[----:B------:R-:W-:Y:S06]  /*0ca0*/  BAR.SYNC.DEFER_BLOCKING 0x0 ;  /* 0x0000000000007b1d */ /* 0x000fec0000010000 */
[----:B------:R-:W-:Y:S04]  /*0cb0*/  LDS R25, [R10] ;  /* 0x000000000a197984 */ /* 0x000fe80000000800 */
[----:B------:R-:W0:Y:S04]  /*0cc0*/  LDS.64 R16, [R11] ;  /* 0x000000000b107984 */ /* 0x000e280000000a00 */
[----:B------:R-:W1:Y:S01]  /*0cd0*/  LDS R0, [R10+0x8] ;  /* 0x000008000a007984 */ /* 0x000e620000000800 */
[----:B0-----:R-:W-:-:S04]  /*0ce0*/  FMUL R25, R16, R25 ;  /* 0x0000001910197220 */ /* 0x001fc80000400000 */
[----:B------:R-:W0:Y:S01]  /*0cf0*/  F2F.F64.F32 R12, R25 ;  /* 0x00000019000c7310 */ /* 0x000e220000201800 */
[----:B-1----:R-:W-:-:S07]  /*0d00*/  FMUL R17, R0, R17 ;  /* 0x0000001100117220 */ /* 0x002fce0000400000 */
[----:B------:R-:W1:Y:S01]  /*0d10*/  F2F.F64.F32 R16, R17 ;  /* 0x0000001100107310 */ /* 0x000e620000201800 */
[----:B0-----:R-:W-:-:S08]  /*0d20*/  DADD R12, R6, R12 ;  /* 0x00000000060c7229 */ /* 0x001fd0000000000c */
[----:B-1----:R-:W-:Y:S01]  /*0d30*/  DADD R12, R12, R16 ;  /* 0x000000000c0c7229 */ /* 0x002fe20000000010 */
[----:B------:R-:W-:Y:S10]  /*0d40*/  BAR.SYNC.DEFER_BLOCKING 0x0 ;  /* 0x0000000000007b1d */ /* 0x000ff40000010000 */
.L_x_4:
[----:B------:R-:W-:Y:S05]  /*0d50*/  BRA.U UP0, `(.L_x_3) ;  /* 0x0000000100707547 */ /* 0x000fea000b800000 */
[----:B------:R-:W0:Y:S01]  /*0d60*/  S2R R0, SR_TID.Y ;  /* 0x0000000000007919 */ /* 0x000e220000002200 */
[----:B------:R-:W1:Y:S01]  /*0d70*/  LDCU.128 UR12, c[0x0][0x390] ;  /* 0x00007200ff0c77ac */ /* 0x000e620008000c00 */
[----:B------:R-:W-:Y:S01]  /*0d80*/  IMAD.IADD R2, R28, 0x1, R5 ;  /* 0x000000011c027824 */ /* 0x000fe200078e0205 */
[----:B------:R-:W-:Y:S01]  /*0d90*/  IADD3 R14, P0, PT, R14, UR4, RZ ;  /* 0x000000040e0e7c10 */ /* 0x000fe2000ff1e0ff */
[----:B------:R-:W2:Y:S03]  /*0da0*/  LDCU.64 UR6, c[0x0][0x380] ;  /* 0x00007000ff0677ac */ /* 0x000ea60008000a00 */
[----:B------:R-:W-:Y:S02]  /*0db0*/  IADD3.X R29, PT, PT, RZ, R29, RZ, P0, !PT ;  /* 0x0000001dff1d7210 */ /* 0x000fe400007fe4ff */
[----:B--2---:R-:W-:Y:S01]  /*0dc0*/  LEA R4, P0, R14, UR6, 0x2 ;  /* 0x000000060e047c11 */ /* 0x004fe2000f8010ff */
[----:B0-----:R-:W-:-:S04]  /*0dd0*/  VIADD R5, R0, UR4 ;  /* 0x0000000400057c36 */ /* 0x001fc80008000000 */
[----:B-1----:R-:W-:-:S04]  /*0de0*/  IMAD.WIDE.U32 R2, R5, UR14, R2 ;  /* 0x0000000e05027c25 */ /* 0x002fc8000f8e0002 */
[----:B------:R-:W-:Y:S01]  /*0df0*/  IMAD R3, R5, UR15, R3 ;  /* 0x0000000f05037c24 */ /* 0x000fe2000f8e0203 */
[----:B------:R-:W-:Y:S02]  /*0e00*/  LEA R6, P1, R2, UR12, 0x2 ;  /* 0x0000000c02067c11 */ /* 0x000fe4000f8210ff */
[----:B------:R-:W-:Y:S02]  /*0e10*/  LEA.HI.X R5, R14, UR7, R29, 0x2, P0 ;  /* 0x000000070e057c11 */ /* 0x000fe400080f141d */
[----:B------:R-:W-:-:S03]  /*0e20*/  LEA.HI.X R7, R2, UR13, R3, 0x2, P1 ;  /* 0x0000000d02077c11 */ /* 0x000fc600088f1403 */
[----:B------:R-:W2:Y:S04]  /*0e30*/  LDG.E R0, desc[UR8][R4.64] ;  /* 0x0000000804007981 */ /* 0x000ea8000c1e1900 */
[----:B------:R-:W3:Y:S04]  /*0e40*/  LDG.E R7, desc[UR8][R6.64] ;  /* 0x0000000806077981 */ /* 0x000ee8000c1e1900 */
        /* <DEDUP_REMOVED lines=13> */
.L_x_3:
[----:B------:R0:W1:Y:S02]  /*0f20*/  F2F.F32.F64 R13, R12 ;  /* 0x0000000c000d7310 */ /* 0x0000640000301000 */
.L_x_0:
[----:B------:R-:W2:Y:S01]  /*0f30*/  S2R R5, SR_TID.Y ;  /* 0x0000000000057919 */ /* 0x000ea20000002200 */
[----:B------:R-:W3:Y:S01]  /*0f40*/  LDCU UR4, c[0x0][0x3b0] ;  /* 0x00007600ff0477ac */ /* 0x000ee20008000800 */
[----:B------:R-:W5:Y:S01]  /*0f50*/  S2R R3, SR_TID.X ;  /* 0x0000000000037919 */ /* 0x000f620000002100 */
[----:B--2---:R-:W-:-:S05]  /*0f60*/  IMAD R5, R30, 0x2, R5 ;  /* 0x000000021e057824 */ /* 0x004fca00078e0205 */
[----:B-----5:R-:W-:-:S04]  /*0f70*/  VIADDMNMX R0, R28, R3, R5, !PT ;  /* 0x000000031c007246 */ /* 0x020fc80007800105 */
[----:B---3--:R-:W-:-:S13]  /*0f80*/  ISETP.GE.AND P0, PT, R0, UR4, PT ;  /* 0x0000000400007c0c */ /* 0x008fda000bf06270 */
[----:B------:R-:W-:Y:S05]  /*0f90*/  @P0 EXIT ;  /* 0x000000000000094d */ /* 0x000fea0003800000 */
[----:B------:R-:W2:Y:S01]  /*0fa0*/  LDCU.128 UR4, c[0x0][0x3a0] ;  /* 0x00007400ff0477ac */ /* 0x000ea20008000c00 */
[----:B------:R-:W-:-:S04]  /*0fb0*/  IADD3 R2, P0, PT, R28, R3, RZ ;  /* 0x000000031c027210 */ /* 0x000fc80007f1e0ff */
[----:B------:R-:W-:-:S03]  /*0fc0*/  LEA.HI.X.SX32 R3, R28, RZ, 0x1, P0 ;  /* 0x000000ff1c037211 */ /* 0x000fc600000f0eff */
[----:B--2---:R-:W-:-:S04]  /*0fd0*/  IMAD.WIDE.U32 R2, R5, UR6, R2 ;  /* 0x0000000605027c25 */ /* 0x004fc8000f8e0002 */
[----:B------:R-:W-:Y:S01]  /*0fe0*/  IMAD R3, R5, UR7, R3 ;  /* 0x0000000705037c24 */ /* 0x000fe2000f8e0203 */
[----:B------:R-:W-:-:S04]  /*0ff0*/  LEA R4, P0, R2, UR4, 0x2 ;  /* 0x0000000402047c11 */ /* 0x000fc8000f8010ff */
[----:B------:R-:W-:-:S05]  /*1000*/  LEA.HI.X R5, R2, UR5, R3, 0x2, P0 ;  /* 0x0000000502057c11 */ /* 0x000fca00080f1403 */
[----:B-1----:R-:W-:Y:S01]  /*1010*/  STG.E desc[UR8][R4.64], R13 ;  /* 0x0000000d04007986 */ /* 0x002fe2000c101908 */
[----:B------:R-:W-:Y:S05]  /*1020*/  EXIT ;  /* 0x000000000000794d */ /* 0x000fea0003800000 */
.L_x_5:
[----:B------:R-:W-:-:S00]  /*1030*/  BRA `(.L_x_5) ;  /* 0xfffffffc00fc7947 */ /* 0x000fc0000383ffff */
[----:B------:R-:W-:-:S00]  /*1040*/  NOP ;  /* 0x0000000000007918 */ /* 0x000fc00000000000 */
        /* <DEDUP_REMOVED lines=11> */
.L_x_114:


//--------------------- .text._Z27matrix_multiplication_gpu_3PKfmS0_mPfmi --------------------------
	.section	.text._Z27matrix_multiplication_gpu_3PKfmS0_mPfmi,"ax",@progbits
	.align	128
        .global         _Z27matrix_multiplication_gpu_3PKfmS0_mPfmi
        .type           _Z27matrix_multiplication_gpu_3PKfmS0_mPfmi,@function
        .size           _Z27matrix_multiplication_gpu_3PKfmS0_mPfmi,(.L_x_115 - _Z27matrix_multiplication_gpu_3PKfmS0_mPfmi)
        .other          _Z27matrix_multiplication_gpu_3PKfmS0_mPfmi,@"STO_CUDA_ENTRY STV_DEFAULT"
_Z27matrix_multiplication_gpu_3PKfmS0_mPfmi:
.text._Z27matrix_multiplication_gpu_3PKfmS0_mPfmi:
[----:B------:R-:W-:Y:S01]  /*0000*/  LDC R1, c[0x0][0x37c] ;  /* 0x0000df00ff017b82 */ /* 0x000fe20000000800 */
[----:B------:R-:W0:Y:S07]  /*0010*/  LDCU UR9, c[0x0][0x3b0] ;  /* 0x00007600ff0977ac */ /* 0x000e2e0008000800 */
[----:B------:R-:W1:Y:S01]  /*0020*/  S2UR UR5, SR_CTAID.X ;  /* 0x00000000000579c3 */ /* 0x000e620000002500 */
[----:B------:R-:W2:Y:S01]  /*0030*/  S2R R26, SR_TID.X ;  /* 0x00000000001a7919 */ /* 0x000ea20000002100 */
[----:B------:R-:W-:Y:S01]  /*0040*/  IMAD.MOV.U32 R31, RZ, RZ, RZ ;  /* 0x000000ffff1f7224 */ /* 0x000fe200078e00ff */
[----:B------:R-:W3:Y:S01]  /*0050*/  LDCU.64 UR12, c[0x0][0x358] ;  /* 0x00006b00ff0c77ac */ /* 0x000ee20008000a00 */
[----:B------:R-:W4:Y:S01]  /*0060*/  S2R R0, SR_TID.Y ;  /* 0x0000000000007919 */ /* 0x000f220000002200 */
[----:B------:R-:W2:Y:S01]  /*0070*/  S2R R3, SR_CTAID.Y ;  /* 0x0000000000037919 */ /* 0x000ea20000002600 */
[----:B0-----:R-:W-:-:S02]  /*0080*/  UISETP.GE.AND UP0, UPT, UR9, 0x1, UPT ;  /* 0x000000010900788c */ /* 0x001fc4000bf06270 */
[----:B-1----:R-:W-:-:S07]  /*0090*/  USHF.L.U32 UR5, UR5, 0x1, URZ ;  /* 0x0000000105057899 */ /* 0x002fce00080006ff */
[----:B---3--:R-:W-:Y:S05]  /*00a0*/  BRA.U !UP0, `(.L_x_6) ;  /* 0x0000000d08a47547 */ /* 0x008fea000b800000 */
[----:B------:R-:W0:Y:S01]  /*00b0*/  S2UR UR8, SR_CgaCtaId ;  /* 0x00000000000879c3 */ /* 0x000e220000008800 */
[----:B------:R-:W-:Y:S01]  /*00c0*/  UMOV UR4, 0x400 ;  /* 0x0000040000047882 */ /* 0x000fe20000000000 */
[----:B------:R-:W-:Y:S01]  /*00d0*/  UISETP.GE.U32.AND UP0, UPT, UR9, 0x7, UPT ;  /* 0x000000070900788c */ /* 0x000fe2000bf06070 */
[----:B--2-4-:R-:W-:Y:S01]  /*00e0*/  IMAD R2, R3, 0x2, R0 ;  /* 0x0000000203027824 */ /* 0x014fe200078e0200 */
[----:B------:R-:W-:Y:S01]  /*00f0*/  UIADD3 UR6, UPT, UPT, UR4, 0x10, URZ ;  /* 0x0000001004067890 */ /* 0x000fe2000fffe0ff */
[----:B------:R-:W-:Y:S01]  /*0100*/  VIADD R6, R26, UR5 ;  /* 0x000000051a067c36 */ /* 0x000fe20008000000 */
[----:B------:R-:W-:Y:S01]  /*0110*/  UIADD3 UR7, UPT, UPT, UR9, -0x1, URZ ;  /* 0xffffffff09077890 */ /* 0x000fe2000fffe0ff */
[----:B------:R-:W-:-:S03]  /*0120*/  CS2R R30, SRZ ;  /* 0x00000000001e7805 */ /* 0x000fc6000001ff00 */
[----:B------:R-:W-:Y:S02]  /*0130*/  ULEA.HI UR7, UR7, 0x1, URZ, 0x1f ;  /* 0x0000000107077891 */ /* 0x000fe4000f8ff8ff */
[----:B0-----:R-:W-:Y:S02]  /*0140*/  ULEA UR6, UR8, UR6, 0x18 ;  /* 0x0000000608067291 */ /* 0x001fe4000f8ec0ff */
[----:B------:R-:W-:Y:S02]  /*0150*/  ULEA UR4, UR8, UR4, 0x18 ;  /* 0x0000000408047291 */ /* 0x000fe4000f8ec0ff */
[----:B------:R-:W-:Y:S02]  /*0160*/  ULOP3.LUT UR8, UR7, 0x3, URZ, 0xc0, !UPT ;  /* 0x0000000307087892 */ /* 0x000fe4000f8ec0ff */
[----:B------:R-:W-:Y:S02]  /*0170*/  LEA R5, R26, UR6, 0x2 ;  /* 0x000000061a057c11 */ /* 0x000fe4000f8e10ff */
[----:B------:R-:W-:Y:S01]  /*0180*/  LEA R4, R0, UR4, 0x3 ;  /* 0x0000000400047c11 */ /* 0x000fe2000f8e18ff */
[----:B------:R-:W-:-:S02]  /*0190*/  UMOV UR4, URZ ;  /* 0x000000ff00047c82 */ /* 0x000fc40008000000 */
[----:B------:R-:W-:Y:S01]  /*01a0*/  IMAD R9, R0, 0x8, R5 ;  /* 0x0000000800097824 */ /* 0x000fe200078e0205 */
[----:B------:R-:W-:Y:S01]  /*01b0*/  LEA R7, R26, R4, 0x2 ;  /* 0x000000041a077211 */ /* 0x000fe200078e10ff */
[----:B------:R-:W-:Y:S06]  /*01c0*/  BRA.U !UP0, `(.L_x_7) ;  /* 0x00000009086c7547 */ /* 0x000fec000b800000 */
[----:B------:R-:W0:Y:S01]  /*01d0*/  LDCU.128 UR16, c[0x0][0x390] ;  /* 0x00007200ff1077ac */ /* 0x000e220008000c00 */
[----:B------:R-:W-:Y:S01]  /*01e0*/  HFMA2 R27, -RZ, RZ, 0, 0 ;  /* 0x00000000ff1b7431 */ /* 0x000fe200000001ff */
[----:B------:R-:W-:Y:S01]  /*01f0*/  SHF.R.U32.HI R13, RZ, 0x1e, R26 ;  /* 0x0000001eff0d7819 */ /* 0x000fe2000001161a */
[----:B------:R-:W-:Y:S01]  /*0200*/  IMAD.SHL.U32 R12, R26, 0x4, RZ ;  /* 0x000000041a0c7824 */ /* 0x000fe200078e00ff */
[----:B------:R-:W1:Y:S01]  /*0210*/  LDCU.128 UR20, c[0x0][0x380] ;  /* 0x00007000ff1477ac */ /* 0x000e620008000c00 */
[----:B------:R-:W-:Y:S01]  /*0220*/  IMAD.U32 R11, RZ, RZ, UR5 ;  /* 0x00000005ff0b7e24 */ /* 0x000fe2000f8e00ff */
[C---:B------:R-:W-:Y:S02]  /*0230*/  IADD3 R17, P0, PT, R0.reuse, 0x2, RZ ;  /* 0x0000000200117810 */ /* 0x040fe40007f1e0ff */
[----:B------:R-:W-:Y:S01]  /*0240*/  CS2R R30, SRZ ;  /* 0x00000000001e7805 */ /* 0x000fe2000001ff00 */
[----:B------:R-:W-:Y:S01]  /*0250*/  ULOP3.LUT UR7, UR7, 0x7ffffffc, URZ, 0xc0, !UPT ;  /* 0x7ffffffc07077892 */ /* 0x000fe2000f8ec0ff */
[----:B------:R-:W-:Y:S01]  /*0260*/  IMAD.WIDE R12, R11, 0x4, R12 ;  /* 0x000000040b0c7825 */ /* 0x000fe200078e020c */
[----:B------:R-:W2:Y:S03]  /*0270*/  LDCU UR10, c[0x0][0x3b0] ;  /* 0x00007600ff0a77ac */ /* 0x000ea60008000800 */
[----:B------:R-:W-:Y:S01]  /*0280*/  IMAD.X R8, RZ, RZ, RZ, P0 ;  /* 0x000000ffff087224 */ /* 0x000fe200000e06ff */
[C---:B------:R-:W-:Y:S01]  /*0290*/  IADD3 R20, P0, PT, R0.reuse, 0x4, RZ ;  /* 0x0000000400147810 */ /* 0x040fe20007f1e0ff */
[----:B------:R-:W-:Y:S01]  /*02a0*/  UIADD3 UR7, UPT, UPT, -UR7, URZ, URZ ;  /* 0x000000ff07077290 */ /* 0x000fe2000fffe1ff */
[----:B------:R-:W-:Y:S01]  /*02b0*/  UMOV UR4, 0x4 ;  /* 0x0000000400047882 */ /* 0x000fe20000000000 */
[----:B0-----:R-:W-:Y:S01]  /*02c0*/  IMAD.WIDE.U32 R14, R0, UR18, RZ ;  /* 0x00000012000e7c25 */ /* 0x001fe2000f8e00ff */
[----:B------:R-:W-:-:S03]  /*02d0*/  USHF.L.U64.HI UR6, UR18, 0x5, UR19 ;  /* 0x0000000512067899 */ /* 0x000fc60008010213 */
[----:B------:R-:W-:Y:S01]  /*02e0*/  IMAD R11, R0, UR19, R15 ;  /* 0x00000013000b7c24 */ /* 0x000fe2000f8e020f */
[----:B------:R-:W-:Y:S01]  /*02f0*/  LEA R10, P1, R14, UR16, 0x2 ;  /* 0x000000100e0a7c11 */ /* 0x000fe2000f8210ff */
[----:B-1----:R-:W-:-:S03]  /*0300*/  IMAD.WIDE.U32 R22, R2, UR22, R26 ;  /* 0x0000001602167c25 */ /* 0x002fc6000f8e001a */
[----:B------:R-:W-:Y:S01]  /*0310*/  LEA.HI.X R11, R14, UR17, R11, 0x2, P1 ;  /* 0x000000110e0b7c11 */ /* 0x000fe200088f140b */
[----:B------:R-:W-:Y:S01]  /*0320*/  IMAD R15, R2, UR23, R23 ;  /* 0x00000017020f7c24 */ /* 0x000fe2000f8e0217 */
[----:B------:R-:W-:Y:S01]  /*0330*/  LEA R24, P2, R22, UR20, 0x2 ;  /* 0x0000001416187c11 */ /* 0x000fe2000f8410ff */
[----:B------:R-:W-:Y:S01]  /*0340*/  IMAD R14, R8, UR18, RZ ;  /* 0x00000012080e7c24 */ /* 0x000fe2000f8e02ff */
[----:B------:R-:W-:Y:S01]  /*0350*/  IADD3 R8, P1, PT, R0, 0x6, RZ ;  /* 0x0000000600087810 */ /* 0x000fe20007f3e0ff */
[----:B------:R-:W-:Y:S01]  /*0360*/  IMAD.X R16, RZ, RZ, RZ, P0 ;  /* 0x000000ffff107224 */ /* 0x000fe200000e06ff */
[----:B------:R-:W-:Y:S01]  /*0370*/  LEA.HI.X R22, R22, UR21, R15, 0x2, P2 ;  /* 0x0000001516167c11 */ /* 0x000fe200090f140f */
[C---:B------:R-:W-:Y:S01]  /*0380*/  IMAD R19, R17.reuse, UR19, R14 ;  /* 0x0000001311137c24 */ /* 0x040fe2000f8e020e */
[----:B------:R-:W-:Y:S01]  /*0390*/  IADD3 R24, P2, PT, R24, 0x10, RZ ;  /* 0x0000001018187810 */ /* 0x000fe20007f5e0ff */
[----:B------:R-:W-:-:S04]  /*03a0*/  IMAD.WIDE.U32 R14, R17, UR18, RZ ;  /* 0x00000012110e7c25 */ /* 0x000fc8000f8e00ff */
[----:B------:R-:W-:Y:S01]  /*03b0*/  IMAD.MOV.U32 R23, RZ, RZ, R13 ;  /* 0x000000ffff177224 */ /* 0x000fe200078e000d */
[----:B------:R-:W-:Y:S01]  /*03c0*/  IADD3.X R13, PT, PT, RZ, RZ, RZ, P1, !PT ;  /* 0x000000ffff0d7210 */ /* 0x000fe20000ffe4ff */
[----:B------:R-:W-:Y:S01]  /*03d0*/  IMAD R21, R16, UR18, RZ ;  /* 0x0000001210157c24 */ /* 0x000fe2000f8e02ff */
[----:B------:R-:W-:Y:S01]  /*03e0*/  LEA R17, P0, R14, UR16, 0x2 ;  /* 0x000000100e117c11 */ /* 0x000fe2000f8010ff */
[----:B------:R-:W-:Y:S02]  /*03f0*/  IMAD.IADD R15, R15, 0x1, R19 ;  /* 0x000000010f0f7824 */ /* 0x000fe400078e0213 */
[C---:B------:R-:W-:Y:S02]  /*0400*/  IMAD R25, R20.reuse, UR19, R21 ;  /* 0x0000001314197c24 */ /* 0x040fe4000f8e0215 */
[----:B------:R-:W-:Y:S01]  /*0410*/  IMAD.WIDE.U32 R20, R20, UR18, RZ ;  /* 0x0000001214147c25 */ /* 0x000fe2000f8e00ff */
[----:B------:R-:W-:-:S03]  /*0420*/  LEA.HI.X R16, R14, UR17, R15, 0x2, P0 ;  /* 0x000000110e107c11 */ /* 0x000fc600080f140f */
[----:B------:R-:W-:Y:S01]  /*0430*/  IMAD R15, R13, UR18, RZ ;  /* 0x000000120d0f7c24 */ /* 0x000fe2000f8e02ff */
[----:B------:R-:W-:Y:S01]  /*0440*/  LEA R19, P0, R20, UR16, 0x2 ;  /* 0x0000001014137c11 */ /* 0x000fe2000f8010ff */
[----:B------:R-:W-:Y:S02]  /*0450*/  IMAD.IADD R13, R21, 0x1, R25 ;  /* 0x00000001150d7824 */ /* 0x000fe400078e0219 */
[C---:B------:R-:W-:Y:S02]  /*0460*/  IMAD R25, R8.reuse, UR19, R15 ;  /* 0x0000001308197c24 */ /* 0x040fe4000f8e020f */
[----:B------:R-:W-:Y:S01]  /*0470*/  IMAD.WIDE.U32 R14, R8, UR18, RZ ;  /* 0x00000012080e7c25 */ /* 0x000fe2000f8e00ff */
[----:B------:R-:W-:Y:S02]  /*0480*/  LEA.HI.X R18, R20, UR17, R13, 0x2, P0 ;  /* 0x0000001114127c11 */ /* 0x000fe400080f140d */
[----:B------:R-:W-:Y:S01]  /*0490*/  ISETP.GE.U32.AND P0, PT, R2, UR9, PT ;  /* 0x0000000902007c0c */ /* 0x000fe2000bf06070 */
[----:B------:R-:W-:Y:S01]  /*04a0*/  IMAD.IADD R13, R15, 0x1, R25 ;  /* 0x000000010f0d7824 */ /* 0x000fe200078e0219 */
[----:B------:R-:W-:Y:S01]  /*04b0*/  LEA R21, P1, R14, UR16, 0x2 ;  /* 0x000000100e157c11 */ /* 0x000fe2000f8210ff */
[----:B------:R-:W-:Y:S01]  /*04c0*/  IMAD.X R25, RZ, RZ, R22, P2 ;  /* 0x000000ffff197224 */ /* 0x000fe200010e0616 */
[----:B------:R-:W-:-:S02]  /*04d0*/  MOV R8, R26 ;  /* 0x0000001a00087202 */ /* 0x000fc40000000f00 */
[----:B------:R-:W-:Y:S01]  /*04e0*/  LEA.HI.X R20, R14, UR17, R13, 0x2, P1 ;  /* 0x000000110e147c11 */ /* 0x000fe200088f140d */
[----:B--2---:R-:W-:-:S08]  /*04f0*/  IMAD.MOV.U32 R13, RZ, RZ, R0 ;  /* 0x000000ffff0d7224 */ /* 0x004fd000078e0000 */
.L_x_8:
[----:B------:R-:W-:Y:S01]  /*0500*/  UMOV UR9, UR10 ;  /* 0x0000000a00097c82 */ /* 0x000fe20008000000 */
[----:B------:R-:W-:Y:S01]  /*0510*/  IMAD.MOV.U32 R22, RZ, RZ, RZ ;  /* 0x000000ffff167224 */ /* 0x000fe200078e00ff */
[----:B------:R-:W-:Y:S02]  /*0520*/  ISETP.GE.OR P1, PT, R8, UR9, P0 ;  /* 0x0000000908007c0c */ /* 0x000fe40008726670 */
[----:B------:R-:W-:-:S11]  /*0530*/  VIMNMX R14, PT, PT, R6, R13, !PT ;  /* 0x0000000d060e7248 */ /* 0x000fd60007fe0100 */
[----:B------:R-:W2:Y:S01]  /*0540*/  @!P1 LDG.E R22, desc[UR12][R24.64+-0x10] ;  /* 0xfffff00c18169981 */ /* 0x000ea2000c1e1900 */
[----:B------:R-:W-:Y:S01]  /*0550*/  ISETP.GE.AND P1, PT, R14, UR9, PT ;  /* 0x000000090e007c0c */ /* 0x000fe2000bf26270 */
[----:B------:R-:W-:-:S12]  /*0560*/  IMAD.MOV.U32 R34, RZ, RZ, RZ ;  /* 0x000000ffff227224 */ /* 0x000fd800078e00ff */
[----:B------:R-:W-:-:S04]  /*0570*/  @!P1 IADD3 R32, P2, PT, R12, R10, RZ ;  /* 0x0000000a0c209210 */ /* 0x000fc80007f5e0ff */
[----:B------:R-:W-:-:S05]  /*0580*/  @!P1 IADD3.X R33, PT, PT, R23, R11, RZ, P2, !PT ;  /* 0x0000000b17219210 */ /* 0x000fca00017fe4ff */
[----:B------:R-:W3:Y:S04]  /*0590*/  @!P1 LDG.E R34, desc[UR12][R32.64] ;  /* 0x0000000c20229981 */ /* 0x000ee8000c1e1900 */
[----:B--2---:R-:W-:Y:S04]  /*05a0*/  STS [R7], R22 ;  /* 0x0000001607007388 */ /* 0x004fe80000000800 */
[----:B---3--:R-:W-:Y:S01]  /*05b0*/  STS [R9], R34 ;  /* 0x0000002209007388 */ /* 0x008fe20000000800 */
[----:B------:R-:W-:Y:S06]  /*05c0*/  BAR.SYNC.DEFER_BLOCKING 0x0 ;  /* 0x0000000000007b1d */ /* 0x000fec0000010000 */
[----:B------:R-:W-:Y:S04]  /*05d0*/  LDS R29, [R5] ;  /* 0x00000000051d7984 */ /* 0x000fe80000000800 */
[----:B------:R-:W0:Y:S02]  /*05e0*/  LDS.64 R14, [R4] ;  /* 0x00000000040e7984 */ /* 0x000e240000000a00 */
[----:B0-----:R-:W-:-:S02]  /*05f0*/  FMUL R22, R14, R29 ;  /* 0x0000001d0e167220 */ /* 0x001fc40000400000 */
[----:B------:R-:W0:Y:S02]  /*0600*/  LDS R14, [R5+0x8] ;  /* 0x00000800050e7984 */ /* 0x000e240000000800 */
[----:B------:R-:W1:Y:S02]  /*0610*/  F2F.F64.F32 R28, R22 ;  /* 0x00000016001c7310 */ /* 0x000e640000201800 */
[----:B-1----:R-:W-:Y:S01]  /*0620*/  DADD R28, R28, R30 ;  /* 0x000000001c1c7229 */ /* 0x002fe2000000001e */
[----:B------:R-:W-:Y:S01]  /*0630*/  BAR.SYNC.DEFER_BLOCKING 0x0 ;  /* 0x0000000000007b1d */ /* 0x000fe20000010000 */
[----:B0-----:R-:W-:-:S06]  /*0640*/  FMUL R14, R14, R15 ;  /* 0x0000000f0e0e7220 */ /* 0x001fcc0000400000 */
[----:B------:R-:W0:Y:S01]  /*0650*/  F2F.F64.F32 R14, R14 ;  /* 0x0000000e000e7310 */ /* 0x000e220000201800 */
[----:B------:R-:W-:Y:S01]  /*0660*/  IMAD.MOV.U32 R30, RZ, RZ, RZ ;  /* 0x000000ffff1e7224 */ /* 0x000fe200078e00ff */
[----:B0-----:R-:W-:Y:S01]  /*0670*/  DADD R28, R28, R14 ;  /* 0x000000001c1c7229 */ /* 0x001fe2000000000e */
[----:B------:R-:W-:-:S05]  /*0680*/  VIADD R15, R8, 0x2 ;  /* 0x00000002080f7836 */ /* 0x000fca0000000000 */
[----:B------:R-:W-:Y:S02]  /*0690*/  ISETP.GE.OR P1, PT, R15, UR9, P0 ;  /* 0x000000090f007c0c */ /* 0x000fe40008726670 */
[----:B------:R-:W-:-:S11]  /*06a0*/  VIADDMNMX R15, R13, 0x2, R6, !PT ;  /* 0x000000020d0f7846 */ /* 0x000fd60007800106 */
[----:B------:R-:W2:Y:S01]  /*06b0*/  @!P1 LDG.E R30, desc[UR12][R24.64+-0x8] ;  /* 0xfffff80c181e9981 */ /* 0x000ea2000c1e1900 */
[----:B------:R-:W-:Y:S01]  /*06c0*/  ISETP.GE.AND P1, PT, R15, UR9, PT ;  /* 0x000000090f007c0c */ /* 0x000fe2000bf26270 */
[----:B------:R-:W-:-:S12]  /*06d0*/  IMAD.MOV.U32 R22, RZ, RZ, RZ ;  /* 0x000000ffff167224 */ /* 0x000fd800078e00ff */
[----:B------:R-:W-:-:S04]  /*06e0*/  @!P1 IADD3 R32, P2, PT, R12, R17, RZ ;  /* 0x000000110c209210 */ /* 0x000fc80007f5e0ff */
[----:B------:R-:W-:-:S05]  /*06f0*/  @!P1 IADD3.X R33, PT, PT, R23, R16, RZ, P2, !PT ;  /* 0x0000001017219210 */ /* 0x000fca00017fe4ff */
[----:B------:R-:W3:Y:S01]  /*0700*/  @!P1 LDG.E R22, desc[UR12][R32.64] ;  /* 0x0000000c20169981 */ /* 0x000ee2000c1e1900 */
[----:B------:R-:W-:-:S03]  /*0710*/  IMAD.MOV.U32 R34, RZ, RZ, RZ ;  /* 0x000000ffff227224 */ /* 0x000fc600078e00ff */
[----:B--2---:R-:W-:Y:S04]  /*0720*/  STS [R7], R30 ;  /* 0x0000001e07007388 */ /* 0x004fe80000000800 */
[----:B---3--:R-:W-:Y:S01]  /*0730*/  STS [R9], R22 ;  /* 0x0000001609007388 */ /* 0x008fe20000000800 */
[----:B------:R-:W-:Y:S06]  /*0740*/  BAR.SYNC.DEFER_BLOCKING 0x0 ;  /* 0x0000000000007b1d */ /* 0x000fec0000010000 */
[----:B------:R-:W-:Y:S04]  /*0750*/  LDS R31, [R5] ;  /* 0x00000000051f7984 */ /* 0x000fe80000000800 */
[----:B------:R-:W0:Y:S02]  /*0760*/  LDS.64 R14, [R4] ;  /* 0x00000000040e7984 */ /* 0x000e240000000a00 */
[----:B0-----:R-:W-:-:S02]  /*0770*/  FMUL R31, R14, R31 ;  /* 0x0000001f0e1f7220 */ /* 0x001fc40000400000 */
[----:B------:R-:W0:Y:S04]  /*0780*/  LDS R14, [R5+0x8] ;  /* 0x00000800050e7984 */ /* 0x000e280000000800 */
        /* <DEDUP_REMOVED lines=11> */
[----:B------:R-:W-:-:S13]  /*0840*/  ISETP.GE.AND P1, PT, R15, UR9, PT ;  /* 0x000000090f007c0c */ /* 0x000fda000bf26270 */
        /* <DEDUP_REMOVED lines=20> */
[----:B------:R0:W2:Y:S01]  /*0990*/  @!P1 LDG.E R22, desc[UR12][R24.64+0x8] ;  /* 0x0000080c18169981 */ /* 0x0000a2000c1e1900 */
[----:B------:R-:W-:Y:S01]  /*09a0*/  ISETP.GE.AND P1, PT, R15, UR9, PT ;  /* 0x000000090f007c0c */ /* 0x000fe2000bf26270 */
[----:B------:R-:W-:-:S12]  /*09b0*/  IMAD.MOV.U32 R34, RZ, RZ, RZ ;  /* 0x000000ffff227224 */ /* 0x000fd800078e00ff */
[----:B------:R-:W-:-:S04]  /*09c0*/  @!P1 IADD3 R32, P2, PT, R12, R21, RZ ;  /* 0x000000150c209210 */ /* 0x000fc80007f5e0ff */
[----:B------:R-:W-:-:S05]  /*09d0*/  @!P1 IADD3.X R33, PT, PT, R23, R20, RZ, P2, !PT ;  /* 0x0000001417219210 */ /* 0x000fca00017fe4ff */
[----:B------:R-:W3:Y:S01]  /*09e0*/  @!P1 LDG.E R34, desc[UR12][R32.64] ;  /* 0x0000000c20229981 */ /* 0x000ee2000c1e1900 */
[----:B------:R-:W-:Y:S01]  /*09f0*/  UIADD3 UR7, UPT, UPT, UR7, 0x4, URZ ;  /* 0x0000000407077890 */ /* 0x000fe2000fffe0ff */
[----:B0-----:R-:W-:-:S03]  /*0a00*/  IADD3 R24, P1, PT, R24, 0x20, RZ ;  /* 0x0000002018187810 */ /* 0x001fc60007f3e0ff */
[----:B------:R-:W-:Y:S02]  /*0a10*/  UISETP.NE.AND UP0, UPT, UR7, URZ, UPT ;  /* 0x000000ff0700728c */ /* 0x000fe4000bf05270 */
[----:B------:R-:W-:Y:S01]  /*0a20*/  IMAD.X R25, RZ, RZ, R25, P1 ;  /* 0x000000ffff197224 */ /* 0x000fe200008e0619 */
[----:B------:R-:W-:Y:S01]  /*0a30*/  IADD3 R13, PT, PT, R13, 0x8, RZ ;  /* 0x000000080d0d7810 */ /* 0x000fe20007ffe0ff */
[----:B------:R-:W-:Y:S01]  /*0a40*/  VIADD R8, R8, 0x8 ;  /* 0x0000000808087836 */ /* 0x000fe20000000000 */
[----:B------:R-:W-:Y:S01]  /*0a50*/  UIADD3 UR4, UPT, UPT, UR4, 0x8, URZ ;  /* 0x0000000804047890 */ /* 0x000fe2000fffe0ff */
        /* <DEDUP_REMOVED lines=9> */
[----:B0-----:R-:W-:-:S06]  /*0af0*/  FMUL R14, R14, R15 ;  /* 0x0000000f0e0e7220 */ /* 0x001fcc0000400000 */
[----:B------:R-:W0:Y:S02]  /*0b00*/  F2F.F64.F32 R14, R14 ;  /* 0x0000000e000e7310 */ /* 0x000e240000201800 */
[----:B0-----:R-:W-:Y:S01]  /*0b10*/  DADD R30, R30, R14 ;  /* 0x000000001e1e7229 */ /* 0x001fe2000000000e */
[----:B------:R-:W-:Y:S01]  /*0b20*/  IMAD.U32 R15, RZ, RZ, UR18 ;  /* 0x00000012ff0f7e24 */ /* 0x000fe2000f8e00ff */
[----:B------:R-:W-:Y:S04]  /*0b30*/  BAR.SYNC.DEFER_BLOCKING 0x0 ;  /* 0x0000000000007b1d */ /* 0x000fe80000010000 */
[----:B------:R-:W-:-:S04]  /*0b40*/  LEA R12, P1, R15, R12, 0x5 ;  /* 0x0000000c0f0c7211 */ /* 0x000fc800078228ff */
[----:B------:R-:W-:Y:S01]  /*0b50*/  IADD3.X R23, PT, PT, R23, UR6, RZ, P1, !PT ;  /* 0x0000000617177c10 */ /* 0x000fe20008ffe4ff */
[----:B------:R-:W-:Y:S08]  /*0b60*/  BRA.U UP0, `(.L_x_8) ;  /* 0xfffffff900647547 */ /* 0x000ff0000b83ffff */
[----:B------:R-:W-:-:S12]  /*0b70*/  UIADD3 UR4, UPT, UPT, UR4, -0x4, URZ ;  /* 0xfffffffc04047890 */ /* 0x000fd8000fffe0ff */
.L_x_7:
[----:B------:R-:W-:-:S09]  /*0b80*/  UISETP.NE.AND UP0, UPT, UR8, URZ, UPT ;  /* 0x000000ff0800728c */ /* 0x000fd2000bf05270 */
[----:B------:R-:W-:Y:S05]  /*0b90*/  BRA.U !UP0, `(.L_x_9) ;  /* 0x0000000108e47547 */ /* 0x000fea000b800000 */
[----:B------:R-:W0:Y:S01]  /*0ba0*/  LDCU.128 UR20, c[0x0][0x380] ;  /* 0x00007000ff1477ac */ /* 0x000e220008000c00 */
[----:B------:R-:W-:Y:S01]  /*0bb0*/  MOV R13, RZ ;  /* 0x000000ff000d7202 */ /* 0x000fe20000000f00 */
[----:B------:R-:W-:Y:S01]  /*0bc0*/  IMAD.U32 R10, RZ, RZ, UR5 ;  /* 0x00000005ff0a7e24 */ /* 0x000fe2000f8e00ff */
[----:B------:R-:W-:Y:S01]  /*0bd0*/  IADD3 R18, PT, PT, R26, UR4, RZ ;  /* 0x000000041a127c10 */ /* 0x000fe2000fffe0ff */
[----:B------:R-:W1:Y:S01]  /*0be0*/  LDCU.128 UR16, c[0x0][0x390] ;  /* 0x00007200ff1077ac */ /* 0x000e620008000c00 */
[----:B------:R-:W-:Y:S02]  /*0bf0*/  VIADD R19, R0, UR4 ;  /* 0x0000000400137c36 */ /* 0x000fe40008000000 */
[----:B------:R-:W-:Y:S01]  /*0c00*/  IMAD.MOV.U32 R12, RZ, RZ, R26 ;  /* 0x000000ffff0c7224 */ /* 0x000fe200078e001a */
[----:B------:R-:W-:Y:S02]  /*0c10*/  USHF.R.S32.HI UR6, URZ, 0x1f, UR5 ;  /* 0x0000001fff067899 */ /* 0x000fe40008011405 */
[----:B------:R-:W-:Y:S01]  /*0c20*/  UIADD3 UR8, UPT, UPT, -UR8, URZ, URZ ;  /* 0x000000ff08087290 */ /* 0x000fe2000fffe1ff */
[----:B------:R-:W2:Y:S03]  /*0c30*/  LDCU UR9, c[0x0][0x3b0] ;  /* 0x00007600ff0977ac */ /* 0x000ea60008000800 */
[----:B------:R-:W-:Y:S01]  /*0c40*/  MOV R11, UR6 ;  /* 0x00000006000b7c02 */ /* 0x000fe20008000f00 */
[----:B0-----:R-:W-:-:S04]  /*0c50*/  IMAD.WIDE.U32 R12, R2, UR22, R12 ;  /* 0x00000016020c7c25 */ /* 0x001fc8000f8e000c */
[C---:B-1----:R-:W-:Y:S01]  /*0c60*/  IMAD.WIDE.U32 R10, R19.reuse, UR18, R10 ;  /* 0x00000012130a7c25 */ /* 0x042fe2000f8e000a */
[----:B------:R-:W-:Y:S01]  /*0c70*/  IADD3 R12, P2, PT, R12, UR4, RZ ;  /* 0x000000040c0c7c10 */ /* 0x000fe2000ff5e0ff */
[----:B------:R-:W-:Y:S02]  /*0c80*/  USHF.L.U64.HI UR6, UR18, 0x3, UR19 ;  /* 0x0000000312067899 */ /* 0x000fe40008010213 */
[----:B------:R-:W-:Y:S01]  /*0c90*/  IMAD R14, R19, UR19, R11 ;  /* 0x00000013130e7c24 */ /* 0x000fe2000f8e020b */
[----:B------:R-:W-:Y:S01]  /*0ca0*/  IADD3 R11, P0, PT, R26, R10, RZ ;  /* 0x0000000a1a0b7210 */ /* 0x000fe20007f1e0ff */
[----:B------:R-:W-:Y:S01]  /*0cb0*/  IMAD R21, R2, UR23, R13 ;  /* 0x0000001702157c24 */ /* 0x000fe2000f8e020d */
[----:B------:R-:W-:-:S03]  /*0cc0*/  LEA R8, P1, R12, UR20, 0x2 ;  /* 0x000000140c087c11 */ /* 0x000fc6000f8210ff */
[----:B------:R-:W-:Y:S01]  /*0cd0*/  IMAD.X R21, RZ, RZ, R21, P2 ;  /* 0x000000ffff157224 */ /* 0x000fe200010e0615 */
[----:B------:R-:W-:Y:S01]  /*0ce0*/  LEA R10, P2, R11, UR16, 0x2 ;  /* 0x000000100b0a7c11 */ /* 0x000fe2000f8410ff */
[----:B------:R-:W-:-:S03]  /*0cf0*/  IMAD.X R14, RZ, RZ, R14, P0 ;  /* 0x000000ffff0e7224 */ /* 0x000fc600000e060e */
[----:B------:R-:W-:Y:S02]  /*0d00*/  LEA.HI.X R21, R12, UR21, R21, 0x2, P1 ;  /* 0x000000150c157c11 */ /* 0x000fe400088f1415 */
[----:B--2---:R-:W-:-:S07]  /*0d10*/  LEA.HI.X R11, R11, UR17, R14, 0x2, P2 ;  /* 0x000000110b0b7c11 */ /* 0x004fce00090f140e */
.L_x_10:
[----:B------:R-:W-:Y:S01]  /*0d20*/  ISETP.GE.AND P0, PT, R18, UR9, PT ;  /* 0x0000000912007c0c */ /* 0x000fe2000bf06270 */
[----:B------:R-:W-:Y:S01]  /*0d30*/  IMAD.MOV.U32 R20, RZ, RZ, RZ ;  /* 0x000000ffff147224 */ /* 0x000fe200078e00ff */
[----:B------:R-:W-:Y:S01]  /*0d40*/  VIMNMX R12, PT, PT, R6, R19, !PT ;  /* 0x00000013060c7248 */ /* 0x000fe20007fe0100 */
[----:B------:R-:W-:Y:S01]  /*0d50*/  IMAD.MOV.U32 R22, RZ, RZ, RZ ;  /* 0x000000ffff167224 */ /* 0x000fe200078e00ff */
[----:B------:R-:W-:Y:S02]  /*0d60*/  ISETP.GE.U32.OR P0, PT, R2, UR9, P0 ;  /* 0x0000000902007c0c */ /* 0x000fe40008706470 */
[----:B------:R-:W-:-:S11]  /*0d70*/  ISETP.GE.AND P1, PT, R12, UR9, PT ;  /* 0x000000090c007c0c */ /* 0x000fd6000bf26270 */
[----:B------:R-:W-:Y:S01]  /*0d80*/  @!P0 MOV R12, R8 ;  /* 0x00000008000c8202 */ /* 0x000fe20000000f00 */
[----:B------:R-:W-:Y:S01]  /*0d90*/  @!P0 IMAD.MOV.U32 R13, RZ, RZ, R21 ;  /* 0x000000ffff0d8224 */ /* 0x000fe200078e0015 */
[----:B------:R0:W2:Y:S04]  /*0da0*/  @!P1 LDG.E R22, desc[UR12][R10.64] ;  /* 0x0000000c0a169981 */ /* 0x0000a8000c1e1900 */
[----:B------:R-:W3:Y:S01]  /*0db0*/  @!P0 LDG.E R20, desc[UR12][R12.64] ;  /* 0x0000000c0c148981 */ /* 0x000ee2000c1e1900 */
[----:B------:R-:W-:Y:S01]  /*0dc0*/  UIADD3 UR8, UPT, UPT, UR8, 0x1, URZ ;  /* 0x0000000108087890 */ /* 0x000fe2000fffe0ff */
[----:B------:R-:W-:-:S03]  /*0dd0*/  IMAD.U32 R23, RZ, RZ, UR18 ;  /* 0x00000012ff177e24 */ /* 0x000fc6000f8e00ff */
[----:B------:R-:W-:Y:S01]  /*0de0*/  UISETP.NE.AND UP0, UPT, UR8, URZ, UPT ;  /* 0x000000ff0800728c */ /* 0x000fe2000bf05270 */
[----:B------:R-:W-:Y:S02]  /*0df0*/  IADD3 R8, P1, PT, R8, 0x8, RZ ;  /* 0x0000000808087810 */ /* 0x000fe40007f3e0ff */
[----:B0-----:R-:W-:Y:S01]  /*0e00*/  LEA R10, P0, R23, R10, 0x3 ;  /* 0x0000000a170a7211 */ /* 0x001fe200078018ff */
[----:B------:R-:W-:Y:S01]  /*0e10*/  VIADD R18, R18, 0x2 ;  /* 0x0000000212127836 */ /* 0x000fe20000000000 */
[----:B------:R-:W-:Y:S01]  /*0e20*/  IADD3 R19, PT, PT, R19, 0x2, RZ ;  /* 0x0000000213137810 */ /* 0x000fe20007ffe0ff */
[----:B------:R-:W-:Y:S01]  /*0e30*/  IMAD.X R21, RZ, RZ, R21, P1 ;  /* 0x000000ffff157224 */ /* 0x000fe200008e0615 */
[----:B------:R-:W-:Y:S01]  /*0e40*/  IADD3.X R11, PT, PT, R11, UR6, RZ, P0, !PT ;  /* 0x000000060b0b7c10 */ /* 0x000fe200087fe4ff */
[----:B---3--:R-:W-:Y:S04]  /*0e50*/  STS [R7], R20 ;  /* 0x0000001407007388 */ /* 0x008fe80000000800 */
[----:B--2---:R-:W-:Y:S01]  /*0e60*/  STS [R9], R22 ;  /* 0x0000001609007388 */ /* 0x004fe20000000800 */
        /* <DEDUP_REMOVED lines=10> */
[----:B------:R-:W-:Y:S06]  /*0f10*/  BAR.SYNC.DEFER_BLOCKING 0x0 ;  /* 0x0000000000007b1d */ /* 0x000fec0000010000 */
[----:B------:R-:W-:Y:S05]  /*0f20*/  BRA.U UP0, `(.L_x_10) ;  /* 0xfffffffd007c7547 */ /* 0x000fea000b83ffff */
.L_x_9:
[----:B------:R0:W1:Y:S02]  /*0f30*/  F2F.F32.F64 R31, R30 ;  /* 0x0000001e001f7310 */ /* 0x0000640000301000 */
.L_x_6:
[----:B--2-4-:R-:W-:-:S04]  /*0f40*/  LEA R5, R3, R0, 0x1 ;  /* 0x0000000003057211 */ /* 0x014fc800078e08ff */
[----:B------:R-:W-:-:S04]  /*0f50*/  VIADDMNMX R0, R26, UR5, R5, !PT ;  /* 0x000000051a007c46 */ /* 0x000fc8000f800105 */
[----:B------:R-:W-:-:S13]  /*0f60*/  ISETP.GE.AND P0, PT, R0, UR9, PT ;  /* 0x0000000900007c0c */ /* 0x000fda000bf06270 */
[----:B------:R-:W-:Y:S05]  /*0f70*/  @P0 EXIT ;  /* 0x000000000000094d */ /* 0x000fea0003800000 */
[----:B------:R-:W2:Y:S01]  /*0f80*/  LDCU.128 UR8, c[0x0][0x3a0] ;  /* 0x00007400ff0877ac */ /* 0x000ea20008000c00 */
[----:B------:R-:W-:Y:S01]  /*0f90*/  IMAD.U32 R0, RZ, RZ, UR5 ;  /* 0x00000005ff007e24 */ /* 0x000fe2000f8e00ff */
[----:B------:R-:W-:-:S04]  /*0fa0*/  IADD3 R2, P0, PT, R26, UR5, RZ ;  /* 0x000000051a027c10 */ /* 0x000fc8000ff1e0ff */
[----:B------:R-:W-:-:S03]  /*0fb0*/  LEA.HI.X.SX32 R3, R0, RZ, 0x1, P0 ;  /* 0x000000ff00037211 */ /* 0x000fc600000f0eff */
[----:B--2---:R-:W-:-:S04]  /*0fc0*/  IMAD.WIDE.U32 R2, R5, UR10, R2 ;  /* 0x0000000a05027c25 */ /* 0x004fc8000f8e0002 */
[----:B------:R-:W-:Y:S01]  /*0fd0*/  IMAD R3, R5, UR11, R3 ;  /* 0x0000000b05037c24 */ /* 0x000fe2000f8e0203 */
[----:B------:R-:W-:-:S04]  /*0fe0*/  LEA R4, P0, R2, UR8, 0x2 ;  /* 0x0000000802047c11 */ /* 0x000fc8000f8010ff */
[----:B------:R-:W-:-:S05]  /*0ff0*/  LEA.HI.X R5, R2, UR9, R3, 0x2, P0 ;  /* 0x0000000902057c11 */ /* 0x000fca00080f1403 */
[----:B-1----:R-:W-:Y:S01]  /*1000*/  STG.E desc[UR12][R4.64], R31 ;  /* 0x0000001f04007986 */ /* 0x002fe2000c10190c */
[----:B------:R-:W-:Y:S05]  /*1010*/  EXIT ;  /* 0x000000000000794d */ /* 0x000fea0003800000 */
.L_x_11:
        /* <DEDUP_REMOVED lines=14> */
.L_x_115:


//--------------------- .text._Z27matrix_multiplication_gpu_2PKfmS0_mPfmi --------------------------
	.section	.text._Z27matrix_multiplication_gpu_2PKfmS0_mPfmi,"ax",@progbits
	.align	128
        .global         _Z27matrix_multiplication_gpu_2PKfmS0_mPfmi
        .type           _Z27matrix_multiplication_gpu_2PKfmS0_mPfmi,@function
        .size           _Z27matrix_multiplication_gpu_2PKfmS0_mPfmi,(.L_x_116 - _Z27matrix_multiplication_gpu_2PKfmS0_mPfmi)
        .other          _Z27matrix_multiplication_gpu_2PKfmS0_mPfmi,@"STO_CUDA_ENTRY STV_DEFAULT"
_Z27matrix_multiplication_gpu_2PKfmS0_mPfmi:
.text._Z27matrix_multiplication_gpu_2PKfmS0_mPfmi:
[----:B------:R-:W-:Y:S01]  /*0000*/  LDC R1, c[0x0][0x37c] ;  /* 0x0000df00ff017b82 */ /* 0x000fe20000000800 */
[----:B------:R-:W0:Y:S01]  /*0010*/  S2R R0, SR_TID.X ;  /* 0x0000000000007919 */ /* 0x000e220000002100 */
[----:B------:R-:W0:Y:S06]  /*0020*/  LDCU UR4, c[0x0][0x3b0] ;  /* 0x00007600ff0477ac */ /* 0x000e2c0008000800 */
[----:B------:R-:W1:Y:S01]  /*0030*/  S2UR UR12, SR_CTAID.X ;  /* 0x00000000000c79c3 */ /* 0x000e620000002500 */
[----:B------:R-:W-:Y:S01]  /*0040*/  BSSY.RECONVERGENT B0, `(.L_x_12) ;  /* 0x0000018000007945 */ /* 0x000fe20003800200 */
[----:B------:R-:W2:Y:S01]  /*0050*/  LDCU.64 UR10, c[0x0][0x358] ;  /* 0x00006b00ff0a77ac */ /* 0x000ea20008000a00 */
[----:B0-----:R-:W-:-:S02]  /*0060*/  ISETP.GE.AND P1, PT, R0, UR4, PT ;  /* 0x0000000400007c0c */ /* 0x001fc4000bf26270 */
[----:B------:R-:W-:-:S11]  /*0070*/  ISETP.GE.AND P0, PT, R0, UR4, PT ;  /* 0x0000000400007c0c */ /* 0x000fd6000bf06270 */
[----:B-12---:R-:W-:Y:S05]  /*0080*/  @P1 BRA `(.L_x_13) ;  /* 0x00000000004c1947 */ /* 0x006fea0003800000 */
[----:B------:R-:W0:Y:S01]  /*0090*/  S2R R3, SR_CgaCtaId ;  /* 0x0000000000037919 */ /* 0x000e220000008800 */
[----:B------:R-:W1:Y:S01]  /*00a0*/  LDC R8, c[0x0][0x360] ;  /* 0x0000d800ff087b82 */ /* 0x000e620000000800 */
[----:B------:R-:W-:Y:S01]  /*00b0*/  MOV R2, 0x400 ;  /* 0x0000040000027802 */ /* 0x000fe20000000f00 */
[----:B------:R-:W-:-:S06]  /*00c0*/  IMAD.MOV.U32 R7, RZ, RZ, R0 ;  /* 0x000000ffff077224 */ /* 0x000fcc00078e0000 */
[----:B------:R-:W2:Y:S08]  /*00d0*/  LDC.64 R12, c[0x0][0x380] ;  /* 0x0000e000ff0c7b82 */ /* 0x000eb00000000a00 */
[----:B------:R-:W3:Y:S01]  /*00e0*/  LDC.64 R10, c[0x0][0x388] ;  /* 0x0000e200ff0a7b82 */ /* 0x000ee20000000a00 */
[----:B0-----:R-:W-:-:S07]  /*00f0*/  LEA R6, R3, R2, 0x18 ;  /* 0x0000000203067211 */ /* 0x001fce00078ec0ff */
.L_x_14:
[--C-:B0-----:R-:W-:Y:S01]  /*0100*/  SHF.R.S32.HI R3, RZ, 0x1f, R7.reuse ;  /* 0x0000001fff037819 */ /* 0x101fe20000011407 */
[----:B------:R-:W-:-:S04]  /*0110*/  IMAD.MOV.U32 R2, RZ, RZ, R7 ;  /* 0x000000ffff027224 */ /* 0x000fc800078e0007 */
[----:B---3--:R-:W-:-:S04]  /*0120*/  IMAD.WIDE.U32 R2, R10, UR12, R2 ;  /* 0x0000000c0a027c25 */ /* 0x008fc8000f8e0002 */
[----:B------:R-:W-:Y:S01]  /*0130*/  IMAD R3, R11, UR12, R3 ;  /* 0x0000000c0b037c24 */ /* 0x000fe2000f8e0203 */
[----:B--2---:R-:W-:-:S04]  /*0140*/  LEA R4, P1, R2, R12, 0x2 ;  /* 0x0000000c02047211 */ /* 0x004fc800078210ff */
[----:B------:R-:W-:-:S05]  /*0150*/  LEA.HI.X R5, R2, R13, R3, 0x2, P1 ;  /* 0x0000000d02057211 */ /* 0x000fca00008f1403 */
[----:B------:R-:W2:Y:S01]  /*0160*/  LDG.E R4, desc[UR10][R4.64] ;  /* 0x0000000a04047981 */ /* 0x000ea2000c1e1900 */
[----:B------:R-:W-:Y:S01]  /*0170*/  LEA R3, R7, R6, 0x2 ;  /* 0x0000000607037211 */ /* 0x000fe200078e10ff */
[----:B-1----:R-:W-:-:S05]  /*0180*/  IMAD.IADD R7, R8, 0x1, R7 ;  /* 0x0000000108077824 */ /* 0x002fca00078e0207 */
[----:B------:R-:W-:Y:S01]  /*0190*/  ISETP.GE.AND P1, PT, R7, UR4, PT ;  /* 0x0000000407007c0c */ /* 0x000fe2000bf26270 */
[----:B--2---:R0:W-:-:S12]  /*01a0*/  STS [R3], R4 ;  /* 0x0000000403007388 */ /* 0x0041d80000000800 */
[----:B------:R-:W-:Y:S05]  /*01b0*/  @!P1 BRA `(.L_x_14) ;  /* 0xfffffffc00d09947 */ /* 0x000fea000383ffff */
.L_x_13:
[----:B------:R-:W-:Y:S05]  /*01c0*/  BSYNC.RECONVERGENT B0 ;  /* 0x0000000000007941 */ /* 0x000fea0003800200 */
.L_x_12:
[----:B------:R-:W-:Y:S06]  /*01d0*/  BAR.SYNC.DEFER_BLOCKING 0x0 ;  /* 0x0000000000007b1d */ /* 0x000fec0000010000 */
[----:B------:R-:W-:Y:S05]  /*01e0*/  @P0 EXIT ;  /* 0x000000000000094d */ /* 0x000fea0003800000 */
[----:B------:R-:W1:Y:S01]  /*01f0*/  LDC.64 R18, c[0x0][0x398] ;  /* 0x0000e600ff127b82 */ /* 0x000e620000000a00 */
[----:B------:R-:W-:Y:S02]  /*0200*/  ULOP3.LUT UR8, UR4, 0xfffffff8, URZ, 0xc0, !UPT ;  /* 0xfffffff804087892 */ /* 0x000fe4000f8ec0ff */
[----:B------:R-:W-:Y:S02]  /*0210*/  UIADD3 UR5, UPT, UPT, UR4, -0x1, URZ ;  /* 0xffffffff04057890 */ /* 0x000fe4000fffe0ff */
[----:B------:R-:W-:Y:S02]  /*0220*/  ULOP3.LUT UR4, UR4, 0x7, URZ, 0xc0, !UPT ;  /* 0x0000000704047892 */ /* 0x000fe4000f8ec0ff */
[----:B------:R-:W-:Y:S02]  /*0230*/  UIADD3 UR13, UPT, UPT, -UR8, URZ, URZ ;  /* 0x000000ff080d7290 */ /* 0x000fe4000fffe1ff */
[----:B------:R-:W-:Y:S01]  /*0240*/  UISETP.GE.U32.AND UP0, UPT, UR5, 0x7, UPT ;  /* 0x000000070500788c */ /* 0x000fe2000bf06070 */
[C-C-:B-1----:R-:W-:Y:S01]  /*0250*/  SHF.L.U64.HI R2, R18.reuse, 0x5, R19.reuse ;  /* 0x0000000512027819 */ /* 0x142fe20000010213 */
[C---:B0-----:R-:W-:Y:S01]  /*0260*/  IMAD.SHL.U32 R4, R18.reuse, 0x4, RZ ;  /* 0x0000000412047824 */ /* 0x041fe200078e00ff */
[----:B------:R-:W-:-:S08]  /*0270*/  SHF.L.U64.HI R3, R18, 0x2, R19 ;  /* 0x0000000212037819 */ /* 0x000fd00000010213 */
.L_x_20:
[----:B------:R-:W-:Y:S01]  /*0280*/  HFMA2 R17, -RZ, RZ, 0, 0 ;  /* 0x00000000ff117431 */ /* 0x000fe200000001ff */
[----:B------:R-:W-:Y:S02]  /*0290*/  SHF.R.S32.HI R5, RZ, 0x1f, R0 ;  /* 0x0000001fff057819 */ /* 0x000fe40000011400 */
[----:B0-----:R-:W-:Y:S01]  /*02a0*/  CS2R R14, SRZ ;  /* 0x00000000000e7805 */ /* 0x001fe2000001ff00 */
[----:B------:R-:W-:Y:S06]  /*02b0*/  BRA.U !UP0, `(.L_x_15) ;  /* 0x00000005080c7547 */ /* 0x000fec000b800000 */
[----:B------:R-:W0:Y:S01]  /*02c0*/  S2UR UR6, SR_CgaCtaId ;  /* 0x00000000000679c3 */ /* 0x000e220000008800 */
[----:B------:R-:W1:Y:S01]  /*02d0*/  LDCU.64 UR14, c[0x0][0x390] ;  /* 0x00007200ff0e77ac */ /* 0x000e620008000a00 */
[----:B------:R-:W-:Y:S01]  /*02e0*/  IMAD.U32 R17, RZ, RZ, UR13 ;  /* 0x0000000dff117e24 */ /* 0x000fe2000f8e00ff */
[----:B------:R-:W-:Y:S01]  /*02f0*/  CS2R R14, SRZ ;  /* 0x00000000000e7805 */ /* 0x000fe2000001ff00 */
[----:B------:R-:W-:Y:S01]  /*0300*/  UMOV UR5, 0x400 ;  /* 0x0000040000057882 */ /* 0x000fe20000000000 */
[----:B-1----:R-:W-:-:S04]  /*0310*/  LEA R7, P0, R0, UR14, 0x2 ;  /* 0x0000000e00077c11 */ /* 0x002fc8000f8010ff */
[----:B------:R-:W-:Y:S01]  /*0320*/  LEA.HI.X R16, R0, UR15, R5, 0x2, P0 ;  /* 0x0000000f00107c11 */ /* 0x000fe200080f1405 */
[----:B0-----:R-:W-:-:S04]  /*0330*/  ULEA UR5, UR6, UR5, 0x18 ;  /* 0x0000000506057291 */ /* 0x001fc8000f8ec0ff */
[----:B------:R-:W-:-:S06]  /*0340*/  UIADD3 UR5, UPT, UPT, UR5, 0x10, URZ ;  /* 0x0000001005057890 */ /* 0x000fcc000fffe0ff */
[----:B------:R-:W-:-:S07]  /*0350*/  IMAD.U32 R6, RZ, RZ, UR5 ;  /* 0x00000005ff067e24 */ /* 0x000fce000f8e00ff */
.L_x_16:
[----:B------:R-:W-:Y:S01]  /*0360*/  IMAD.MOV.U32 R13, RZ, RZ, R16 ;  /* 0x000000ffff0d7224 */ /* 0x000fe200078e0010 */
[----:B------:R-:W-:Y:S02]  /*0370*/  MOV R12, R7 ;  /* 0x00000007000c7202 */ /* 0x000fe40000000f00 */
[----:B------:R-:W-:-:S03]  /*0380*/  IADD3 R28, P0, PT, R7, R4, RZ ;  /* 0x00000004071c7210 */ /* 0x000fc60007f1e0ff */
[----:B------:R-:W2:Y:S02]  /*0390*/  LDG.E R13, desc[UR10][R12.64] ;  /* 0x0000000a0c0d7981 */ /* 0x000ea4000c1e1900 */
[----:B------:R-:W-:-:S05]  /*03a0*/  IMAD.X R29, R16, 0x1, R3, P0 ;  /* 0x00000001101d7824 */ /* 0x000fca00000e0603 */
[----:B------:R0:W3:Y:S01]  /*03b0*/  LDG.E R20, desc[UR10][R28.64] ;  /* 0x0000000a1c147981 */ /* 0x0000e2000c1e1900 */
[----:B------:R-:W-:-:S04]  /*03c0*/  IADD3 R26, P0, PT, R28, R4, RZ ;  /* 0x000000041c1a7210 */ /* 0x000fc80007f1e0ff */
[----:B------:R-:W-:Y:S02]  /*03d0*/  IADD3.X R27, PT, PT, R29, R3, RZ, P0, !PT ;  /* 0x000000031d1b7210 */ /* 0x000fe400007fe4ff */
[----:B------:R-:W-:-:S03]  /*03e0*/  IADD3 R10, P0, PT, R26, R4, RZ ;  /* 0x000000041a0a7210 */ /* 0x000fc60007f1e0ff */
[----:B------:R1:W4:Y:S02]  /*03f0*/  LDG.E R21, desc[UR10][R26.64] ;  /* 0x0000000a1a157981 */ /* 0x000324000c1e1900 */
[----:B------:R-:W-:Y:S01]  /*0400*/  IMAD.X R11, R27, 0x1, R3, P0 ;  /* 0x000000011b0b7824 */ /* 0x000fe200000e0603 */
[----:B------:R-:W-:-:S04]  /*0410*/  IADD3 R8, P0, PT, R10, R4, RZ ;  /* 0x000000040a087210 */ /* 0x000fc80007f1e0ff */
[----:B------:R-:W5:Y:S01]  /*0420*/  LDG.E R22, desc[UR10][R10.64] ;  /* 0x0000000a0a167981 */ /* 0x000f62000c1e1900 */
[----:B------:R-:W-:Y:S01]  /*0430*/  IMAD.X R9, R11, 0x1, R3, P0 ;  /* 0x000000010b097824 */ /* 0x000fe200000e0603 */
[----:B------:R-:W-:-:S04]  /*0440*/  IADD3 R24, P0, PT, R8, R4, RZ ;  /* 0x0000000408187210 */ /* 0x000fc80007f1e0ff */
[----:B------:R1:W5:Y:S01]  /*0450*/  LDG.E R19, desc[UR10][R8.64] ;  /* 0x0000000a08137981 */ /* 0x000362000c1e1900 */
[----:B------:R-:W-:Y:S02]  /*0460*/  IADD3.X R25, PT, PT, R9, R3, RZ, P0, !PT ;  /* 0x0000000309197210 */ /* 0x000fe400007fe4ff */
[----:B0-----:R-:W-:-:S03]  /*0470*/  IADD3 R28, P0, PT, R24, R4, RZ ;  /* 0x00000004181c7210 */ /* 0x001fc60007f1e0ff */
[----:B------:R2:W5:Y:S02]  /*0480*/  LDG.E R24, desc[UR10][R24.64] ;  /* 0x0000000a18187981 */ /* 0x000564000c1e1900 */
[--C-:B------:R-:W-:Y:S01]  /*0490*/  IMAD.X R29, R25, 0x1, R3.reuse, P0 ;  /* 0x00000001191d7824 */ /* 0x100fe200000e0603 */
[----:B-1----:R-:W-:Y:S01]  /*04a0*/  IADD3 R26, P0, PT, R28, R4, RZ ;  /* 0x000000041c1a7210 */ /* 0x002fe20007f1e0ff */
[----:B------:R-:W2:Y:S04]  /*04b0*/  LDS.128 R8, [R6+-0x10] ;  /* 0xfffff00006087984 */ /* 0x000ea80000000c00 */
[----:B------:R-:W5:Y:S01]  /*04c0*/  LDG.E R23, desc[UR10][R28.64] ;  /* 0x0000000a1c177981 */ /* 0x000f62000c1e1900 */
[----:B------:R-:W-:-:S05]  /*04d0*/  IMAD.X R27, R29, 0x1, R3, P0 ;  /* 0x000000011d1b7824 */ /* 0x000fca00000e0603 */
[----:B------:R3:W5:Y:S01]  /*04e0*/  LDG.E R26, desc[UR10][R26.64] ;  /* 0x0000000a1a1a7981 */ /* 0x000762000c1e1900 */
[----:B------:R-:W-:Y:S02]  /*04f0*/  IADD3 R17, PT, PT, R17, 0x8, RZ ;  /* 0x0000000811117810 */ /* 0x000fe40007ffe0ff */
[----:B------:R-:W-:Y:S02]  /*0500*/  LEA R7, P1, R18, R7, 0x5 ;  /* 0x0000000712077211 */ /* 0x000fe400078228ff */
[----:B------:R-:W-:-:S03]  /*0510*/  ISETP.NE.AND P0, PT, R17, RZ, PT ;  /* 0x000000ff1100720c */ /* 0x000fc60003f05270 */
[----:B------:R-:W-:Y:S02]  /*0520*/  IMAD.X R16, R16, 0x1, R2, P1 ;  /* 0x0000000110107824 */ /* 0x000fe400008e0602 */
[----:B--2---:R-:W-:-:S04]  /*0530*/  FMUL R25, R8, R13 ;  /* 0x0000000d08197220 */ /* 0x004fc80000400000 */
[----:B------:R-:W0:Y:S01]  /*0540*/  F2F.F64.F32 R12, R25 ;  /* 0x00000019000c7310 */ /* 0x000e220000201800 */
[----:B---3--:R-:W-:-:S07]  /*0550*/  FMUL R27, R9, R20 ;  /* 0x00000014091b7220 */ /* 0x008fce0000400000 */
[----:B------:R-:W1:Y:S01]  /*0560*/  F2F.F64.F32 R8, R27 ;  /* 0x0000001b00087310 */ /* 0x000e620000201800 */
[----:B----4-:R-:W-:Y:S01]  /*0570*/  FMUL R28, R10, R21 ;  /* 0x000000150a1c7220 */ /* 0x010fe20000400000 */
[----:B0-----:R-:W-:-:S06]  /*0580*/  DADD R12, R12, R14 ;  /* 0x000000000c0c7229 */ /* 0x001fcc000000000e */
[----:B------:R-:W0:Y:S01]  /*0590*/  F2F.F64.F32 R20, R28 ;  /* 0x0000001c00147310 */ /* 0x000e220000201800 */
[----:B-----5:R-:W-:Y:S01]  /*05a0*/  FMUL R22, R11, R22 ;  /* 0x000000160b167220 */ /* 0x020fe20000400000 */
[----:B-1----:R-:W-:Y:S02]  /*05b0*/  DADD R8, R12, R8 ;  /* 0x000000000c087229 */ /* 0x002fe40000000008 */
[----:B------:R1:W2:Y:S04]  /*05c0*/  LDS.128 R12, [R6] ;  /* 0x00000000060c7984 */ /* 0x0002a80000000c00 */
[----:B------:R-:W3:Y:S02]  /*05d0*/  F2F.F64.F32 R10, R22 ;  /* 0x00000016000a7310 */ /* 0x000ee40000201800 */
[----:B0-----:R-:W-:Y:S01]  /*05e0*/  DADD R20, R8, R20 ;  /* 0x0000000008147229 */ /* 0x001fe20000000014 */
[----:B-1----:R-:W-:-:S07]  /*05f0*/  VIADD R6, R6, 0x20 ;  /* 0x0000002006067836 */ /* 0x002fce0000000000 */
[----:B---3--:R-:W-:Y:S01]  /*0600*/  DADD R20, R20, R10 ;  /* 0x0000000014147229 */ /* 0x008fe2000000000a */
[----:B--2---:R-:W-:Y:S01]  /*0610*/  FMUL R12, R12, R19 ;  /* 0x000000130c0c7220 */ /* 0x004fe20000400000 */
[----:B------:R-:W-:Y:S01]  /*0620*/  FMUL R13, R13, R24 ;  /* 0x000000180d0d7220 */ /* 0x000fe20000400000 */
[----:B------:R-:W-:Y:S01]  /*0630*/  FMUL R23, R14, R23 ;  /* 0x000000170e177220 */ /* 0x000fe20000400000 */
[----:B------:R-:W-:Y:S01]  /*0640*/  FMUL R26, R15, R26 ;  /* 0x0000001a0f1a7220 */ /* 0x000fe20000400000 */
[----:B------:R-:W0:Y:S08]  /*0650*/  F2F.F64.F32 R8, R12 ;  /* 0x0000000c00087310 */ /* 0x000e300000201800 */
[----:B------:R-:W1:Y:S01]  /*0660*/  F2F.F64.F32 R10, R13 ;  /* 0x0000000d000a7310 */ /* 0x000e620000201800 */
[----:B0-----:R-:W-:-:S07]  /*0670*/  DADD R20, R20, R8 ;  /* 0x0000000014147229 */ /* 0x001fce0000000008 */
[----:B------:R-:W-:Y:S01]  /*0680*/  F2F.F64.F32 R14, R26 ;  /* 0x0000001a000e7310 */ /* 0x000fe20000201800 */
[----:B-1----:R-:W-:-:S07]  /*0690*/  DADD R10, R20, R10 ;  /* 0x00000000140a7229 */ /* 0x002fce000000000a */
[----:B------:R-:W0:Y:S02]  /*06a0*/  F2F.F64.F32 R8, R23 ;  /* 0x0000001700087310 */ /* 0x000e240000201800 */
[----:B0-----:R-:W-:-:S08]  /*06b0*/  DADD R8, R10, R8 ;  /* 0x000000000a087229 */ /* 0x001fd00000000008 */
[----:B------:R-:W-:Y:S01]  /*06c0*/  DADD R14, R8, R14 ;  /* 0x00000000080e7229 */ /* 0x000fe2000000000e */
[----:B------:R-:W-:Y:S10]  /*06d0*/  @P0 BRA `(.L_x_16) ;  /* 0xfffffffc00200947 */ /* 0x000ff4000383ffff */
[----:B------:R-:W-:-:S07]  /*06e0*/  MOV R17, UR8 ;  /* 0x0000000800117c02 */ /* 0x000fce0008000f00 */
.L_x_15:
[----:B------:R-:W-:-:S09]  /*06f0*/  UISETP.NE.AND UP1, UPT, UR4, URZ, UPT ;  /* 0x000000ff0400728c */ /* 0x000fd2000bf25270 */
[----:B------:R-:W-:Y:S05]  /*0700*/  BRA.U !UP1, `(.L_x_17) ;  /* 0x0000000509887547 */ /* 0x000fea000b800000 */
[----:B------:R-:W0:Y:S01]  /*0710*/  LDCU UR7, c[0x0][0x3b0] ;  /* 0x00007600ff0777ac */ /* 0x000e220008000800 */
[----:B------:R-:W-:-:S04]  /*0720*/  UIADD3 UR5, UPT, UPT, UR4, -0x1, URZ ;  /* 0xffffffff04057890 */ /* 0x000fc8000fffe0ff */
[----:B------:R-:W-:Y:S02]  /*0730*/  UISETP.GE.U32.AND UP1, UPT, UR5, 0x3, UPT ;  /* 0x000000030500788c */ /* 0x000fe4000bf26070 */
[----:B0-----:R-:W-:-:S07]  /*0740*/  ULOP3.LUT UP2, UR9, UR7, 0x3, URZ, 0xc0, !UPT ;  /* 0x0000000307097892 */ /* 0x001fce000f84c0ff */
[----:B------:R-:W-:Y:S05]  /*0750*/  BRA.U !UP1, `(.L_x_18) ;  /* 0x0000000109b47547 */ /* 0x000fea000b800000 */
[----:B------:R-:W0:Y:S01]  /*0760*/  LDCU.128 UR16, c[0x0][0x390] ;  /* 0x00007200ff1077ac */ /* 0x000e220008000c00 */
[----:B------:R-:W-:Y:S01]  /*0770*/  IMAD.MOV.U32 R6, RZ, RZ, R0 ;  /* 0x000000ffff067224 */ /* 0x000fe200078e0000 */
[C---:B------:R-:W-:Y:S01]  /*0780*/  IADD3 R11, PT, PT, R17.reuse, 0x1, RZ ;  /* 0x00000001110b7810 */ /* 0x040fe20007ffe0ff */
[----:B------:R-:W-:Y:S02]  /*0790*/  IMAD.MOV.U32 R7, RZ, RZ, R5 ;  /* 0x000000ffff077224 */ /* 0x000fe400078e0005 */
[C---:B------:R-:W-:Y:S02]  /*07a0*/  VIADD R23, R17.reuse, 0x2 ;  /* 0x0000000211177836 */ /* 0x040fe40000000000 */
[----:B0-----:R-:W-:-:S04]  /*07b0*/  IMAD.WIDE.U32 R8, R17, UR18, R6 ;  /* 0x0000001211087c25 */ /* 0x001fc8000f8e0006 */
[----:B------:R-:W-:Y:S01]  /*07c0*/  IMAD R9, R17, UR19, R9 ;  /* 0x0000001311097c24 */ /* 0x000fe2000f8e0209 */
[----:B------:R-:W-:Y:S01]  /*07d0*/  LEA R20, P0, R8, UR16, 0x2 ;  /* 0x0000001008147c11 */ /* 0x000fe2000f8010ff */
[----:B------:R-:W-:-:S03]  /*07e0*/  IMAD.WIDE.U32 R12, R11, UR18, R6 ;  /* 0x000000120b0c7c25 */ /* 0x000fc6000f8e0006 */
[----:B------:R-:W-:Y:S01]  /*07f0*/  LEA.HI.X R21, R8, UR17, R9, 0x2, P0 ;  /* 0x0000001108157c11 */ /* 0x000fe200080f1409 */
[----:B------:R-:W-:Y:S01]  /*0800*/  IMAD R9, R11, UR19, R13 ;  /* 0x000000130b097c24 */ /* 0x000fe2000f8e020d */
[C---:B------:R-:W-:Y:S01]  /*0810*/  LEA R8, P0, R12.reuse, UR16, 0x2 ;  /* 0x000000100c087c11 */ /* 0x040fe2000f8010ff */
[C---:B------:R-:W-:Y:S02]  /*0820*/  IMAD.WIDE.U32 R10, R23.reuse, UR18, R6 ;  /* 0x00000012170a7c25 */ /* 0x040fe4000f8e0006 */
[----:B------:R0:W2:Y:S01]  /*0830*/  LDG.E R19, desc[UR10][R20.64] ;  /* 0x0000000a14137981 */ /* 0x0000a2000c1e1900 */
[----:B------:R-:W-:Y:S01]  /*0840*/  LEA.HI.X R9, R12, UR17, R9, 0x2, P0 ;  /* 0x000000110c097c11 */ /* 0x000fe200080f1409 */
[----:B------:R-:W-:Y:S01]  /*0850*/  IMAD R23, R23, UR19, R11 ;  /* 0x0000001317177c24 */ /* 0x000fe2000f8e020b */
[----:B------:R-:W-:Y:S02]  /*0860*/  IADD3 R25, PT, PT, R17, 0x3, RZ ;  /* 0x0000000311197810 */ /* 0x000fe40007ffe0ff */
[C---:B------:R-:W-:Y:S01]  /*0870*/  LEA R12, P0, R10.reuse, UR16, 0x2 ;  /* 0x000000100a0c7c11 */ /* 0x040fe2000f8010ff */
[----:B------:R1:W3:Y:S02]  /*0880*/  LDG.E R16, desc[UR10][R8.64] ;  /* 0x0000000a08107981 */ /* 0x0002e4000c1e1900 */
[----:B------:R-:W-:Y:S01]  /*0890*/  IMAD.WIDE.U32 R6, R25, UR18, R6 ;  /* 0x0000001219067c25 */ /* 0x000fe2000f8e0006 */
[----:B------:R-:W-:-:S03]  /*08a0*/  LEA.HI.X R13, R10, UR17, R23, 0x2, P0 ;  /* 0x000000110a0d7c11 */ /* 0x000fc600080f1417 */
[----:B------:R-:W-:Y:S01]  /*08b0*/  IMAD R25, R25, UR19, R7 ;  /* 0x0000001319197c24 */ /* 0x000fe2000f8e0207 */
[C---:B------:R-:W-:Y:S02]  /*08c0*/  LEA R22, P0, R6.reuse, UR16, 0x2 ;  /* 0x0000001006167c11 */ /* 0x040fe4000f8010ff */
[----:B------:R-:W4:Y:S02]  /*08d0*/  LDG.E R13, desc[UR10][R12.64] ;  /* 0x0000000a0c0d7981 */ /* 0x000f24000c1e1900 */
[----:B------:R-:W-:-:S05]  /*08e0*/  LEA.HI.X R23, R6, UR17, R25, 0x2, P0 ;  /* 0x0000001106177c11 */ /* 0x000fca00080f1419 */
[----:B------:R-:W5:Y:S01]  /*08f0*/  LDG.E R22, desc[UR10][R22.64] ;  /* 0x0000000a16167981 */ /* 0x000f62000c1e1900 */
[----:B------:R-:W0:Y:S01]  /*0900*/  S2UR UR6, SR_CgaCtaId ;  /* 0x00000000000679c3 */ /* 0x000e220000008800 */
[----:B------:R-:W-:Y:S02]  /*0910*/  UMOV UR5, 0x400 ;  /* 0x0000040000057882 */ /* 0x000fe40000000000 */
[----:B0-----:R-:W-:-:S06]  /*0920*/  ULEA UR5, UR6, UR5, 0x18 ;  /* 0x0000000506057291 */ /* 0x001fcc000f8ec0ff */
[C---:B------:R-:W-:Y:S01]  /*0930*/  LEA R20, R17.reuse, UR5, 0x2 ;  /* 0x0000000511147c11 */ /* 0x040fe2000f8e10ff */
[----:B------:R-:W-:-:S04]  /*0940*/  VIADD R17, R17, 0x4 ;  /* 0x0000000411117836 */ /* 0x000fc80000000000 */
[----:B-1----:R-:W2:Y:S04]  /*0950*/  LDS.64 R8, [R20] ;  /* 0x0000000014087984 */ /* 0x002ea80000000a00 */
[----:B------:R-:W4:Y:S01]  /*0960*/  LDS.64 R6, [R20+0x8] ;  /* 0x0000080014067984 */ /* 0x000f220000000a00 */
        /* <DEDUP_REMOVED lines=8> */
[----:B-1----:R-:W-:-:S06]  /*09f0*/  DADD R8, R14, R8 ;  /* 0x000000000e087229 */ /* 0x002fcc0000000008 */
[----:B------:R-:W1:Y:S02]  /*0a00*/  F2F.F64.F32 R14, R7 ;  /* 0x00000007000e7310 */ /* 0x000e640000201800 */
[----:B0-----:R-:W-:-:S08]  /*0a10*/  DADD R8, R8, R10 ;  /* 0x0000000008087229 */ /* 0x001fd0000000000a */
[----:B-1----:R-:W-:-:S11]  /*0a20*/  DADD R14, R8, R14 ;  /* 0x00000000080e7229 */ /* 0x002fd6000000000e */
.L_x_18:
[----:B------:R-:W-:Y:S05]  /*0a30*/  BRA.U !UP2, `(.L_x_17) ;  /* 0x000000010abc7547 */ /* 0x000fea000b800000 */
[----:B------:R-:W-:Y:S02]  /*0a40*/  UISETP.NE.AND UP1, UPT, UR9, 0x1, UPT ;  /* 0x000000010900788c */ /* 0x000fe4000bf25270 */
[----:B------:R-:W-:-:S04]  /*0a50*/  ULOP3.LUT UR5, UR7, 0x1, URZ, 0xc0, !UPT ;  /* 0x0000000107057892 */ /* 0x000fc8000f8ec0ff */
[----:B------:R-:W-:-:S03]  /*0a60*/  UISETP.NE.U32.AND UP2, UPT, UR5, 0x1, UPT ;  /* 0x000000010500788c */ /* 0x000fc6000bf45070 */
[----:B------:R-:W-:Y:S08]  /*0a70*/  BRA.U !UP1, `(.L_x_19) ;  /* 0x0000000109687547 */ /* 0x000ff0000b800000 */
[----:B------:R-:W0:Y:S01]  /*0a80*/  LDCU.128 UR16, c[0x0][0x390] ;  /* 0x00007200ff1077ac */ /* 0x000e220008000c00 */
[----:B------:R-:W-:Y:S01]  /*0a90*/  MOV R8, R0 ;  /* 0x0000000000087202 */ /* 0x000fe20000000f00 */
[----:B------:R-:W-:Y:S01]  /*0aa0*/  IMAD.MOV.U32 R9, RZ, RZ, R5 ;  /* 0x000000ffff097224 */ /* 0x000fe200078e0005 */
[----:B------:R-:W-:-:S03]  /*0ab0*/  IADD3 R13, PT, PT, R17, 0x1, RZ ;  /* 0x00000001110d7810 */ /* 0x000fc60007ffe0ff */
[----:B0-----:R-:W-:-:S04]  /*0ac0*/  IMAD.WIDE.U32 R10, R17, UR18, R8 ;  /* 0x00000012110a7c25 */ /* 0x001fc8000f8e0008 */
[----:B------:R-:W-:Y:S01]  /*0ad0*/  IMAD R7, R17, UR19, R11 ;  /* 0x0000001311077c24 */ /* 0x000fe2000f8e020b */
[----:B------:R-:W-:Y:S01]  /*0ae0*/  LEA R6, P0, R10, UR16, 0x2 ;  /* 0x000000100a067c11 */ /* 0x000fe2000f8010ff */
[----:B------:R-:W-:-:S03]  /*0af0*/  IMAD.WIDE.U32 R8, R13, UR18, R8 ;  /* 0x000000120d087c25 */ /* 0x000fc6000f8e0008 */
[----:B------:R-:W-:Y:S01]  /*0b00*/  LEA.HI.X R7, R10, UR17, R7, 0x2, P0 ;  /* 0x000000110a077c11 */ /* 0x000fe200080f1407 */
[----:B------:R-:W-:Y:S01]  /*0b10*/  IMAD R13, R13, UR19, R9 ;  /* 0x000000130d0d7c24 */ /* 0x000fe2000f8e0209 */
[----:B------:R-:W-:-:S04]  /*0b20*/  LEA R10, P0, R8, UR16, 0x2 ;  /* 0x00000010080a7c11 */ /* 0x000fc8000f8010ff */
[----:B------:R-:W2:Y:S01]  /*0b30*/  LDG.E R7, desc[UR10][R6.64] ;  /* 0x0000000a06077981 */ /* 0x000ea2000c1e1900 */
[----:B------:R-:W-:-:S05]  /*0b40*/  LEA.HI.X R11, R8, UR17, R13, 0x2, P0 ;  /* 0x00000011080b7c11 */ /* 0x000fca00080f140d */
[----:B------:R-:W3:Y:S01]  /*0b50*/  LDG.E R10, desc[UR10][R10.64] ;  /* 0x0000000a0a0a7981 */ /* 0x000ee2000c1e1900 */
[----:B------:R-:W0:Y:S01]  /*0b60*/  S2UR UR6, SR_CgaCtaId ;  /* 0x00000000000679c3 */ /* 0x000e220000008800 */
[----:B------:R-:W-:Y:S02]  /*0b70*/  UMOV UR5, 0x400 ;  /* 0x0000040000057882 */ /* 0x000fe40000000000 */
[----:B0-----:R-:W-:-:S06]  /*0b80*/  ULEA UR5, UR6, UR5, 0x18 ;  /* 0x0000000506057291 */ /* 0x001fcc000f8ec0ff */
[C---:B------:R-:W-:Y:S01]  /*0b90*/  LEA R12, R17.reuse, UR5, 0x2 ;  /* 0x00000005110c7c11 */ /* 0x040fe2000f8e10ff */
[----:B------:R-:W-:-:S05]  /*0ba0*/  VIADD R17, R17, 0x2 ;  /* 0x0000000211117836 */ /* 0x000fca0000000000 */
[----:B------:R-:W2:Y:S02]  /*0bb0*/  LDS.64 R12, [R12] ;  /* 0x000000000c0c7984 */ /* 0x000ea40000000a00 */
[----:B--2---:R-:W-:-:S04]  /*0bc0*/  FMUL R16, R12, R7 ;  /* 0x000000070c107220 */ /* 0x004fc80000400000 */
[----:B------:R-:W0:Y:S01]  /*0bd0*/  F2F.F64.F32 R8, R16 ;  /* 0x0000001000087310 */ /* 0x000e220000201800 */
[----:B---3--:R-:W-:-:S07]  /*0be0*/  FMUL R13, R10, R13 ;  /* 0x0000000d0a0d7220 */ /* 0x008fce0000400000 */
[----:B------:R-:W1:Y:S01]  /*0bf0*/  F2F.F64.F32 R6, R13 ;  /* 0x0000000d00067310 */ /* 0x000e620000201800 */
[----:B0-----:R-:W-:-:S08]  /*0c00*/  DADD R8, R14, R8 ;  /* 0x000000000e087229 */ /* 0x001fd00000000008 */
[----:B-1----:R-:W-:-:S11]  /*0c10*/  DADD R14, R8, R6 ;  /* 0x00000000080e7229 */ /* 0x002fd60000000006 */
.L_x_19:
[----:B------:R-:W-:Y:S05]  /*0c20*/  BRA.U UP2, `(.L_x_17) ;  /* 0x0000000102407547 */ /* 0x000fea000b800000 */
[----:B------:R-:W0:Y:S01]  /*0c30*/  LDCU.128 UR16, c[0x0][0x390] ;  /* 0x00007200ff1077ac */ /* 0x000e220008000c00 */
[----:B------:R-:W-:Y:S01]  /*0c40*/  MOV R6, R0 ;  /* 0x0000000000067202 */ /* 0x000fe20000000f00 */
[----:B------:R-:W-:-:S04]  /*0c50*/  IMAD.MOV.U32 R7, RZ, RZ, R5 ;  /* 0x000000ffff077224 */ /* 0x000fc800078e0005 */
[----:B0-----:R-:W-:-:S04]  /*0c60*/  IMAD.WIDE.U32 R6, R17, UR18, R6 ;  /* 0x0000001211067c25 */ /* 0x001fc8000f8e0006 */
[----:B------:R-:W-:Y:S01]  /*0c70*/  IMAD R7, R17, UR19, R7 ;  /* 0x0000001311077c24 */ /* 0x000fe2000f8e0207 */
[----:B------:R-:W-:-:S04]  /*0c80*/  LEA R8, P0, R6, UR16, 0x2 ;  /* 0x0000001006087c11 */ /* 0x000fc8000f8010ff */
[----:B------:R-:W-:-:S05]  /*0c90*/  LEA.HI.X R9, R6, UR17, R7, 0x2, P0 ;  /* 0x0000001106097c11 */ /* 0x000fca00080f1407 */
[----:B------:R-:W2:Y:S01]  /*0ca0*/  LDG.E R8, desc[UR10][R8.64] ;  /* 0x0000000a08087981 */ /* 0x000ea2000c1e1900 */
[----:B------:R-:W0:Y:S01]  /*0cb0*/  S2UR UR6, SR_CgaCtaId ;  /* 0x00000000000679c3 */ /* 0x000e220000008800 */
[----:B------:R-:W-:Y:S02]  /*0cc0*/  UMOV UR5, 0x400 ;  /* 0x0000040000057882 */ /* 0x000fe40000000000 */
[----:B0-----:R-:W-:-:S06]  /*0cd0*/  ULEA UR5, UR6, UR5, 0x18 ;  /* 0x0000000506057291 */ /* 0x001fcc000f8ec0ff */
[----:B------:R-:W-:-:S06]  /*0ce0*/  LEA R17, R17, UR5, 0x2 ;  /* 0x0000000511117c11 */ /* 0x000fcc000f8e10ff */
[----:B------:R-:W2:Y:S02]  /*0cf0*/  LDS R17, [R17] ;  /* 0x0000000011117984 */ /* 0x000ea40000000800 */
[----:B--2---:R-:W-:-:S06]  /*0d00*/  FMUL R6, R17, R8 ;  /* 0x0000000811067220 */ /* 0x004fcc0000400000 */
[----:B------:R-:W0:Y:S02]  /*0d10*/  F2F.F64.F32 R6, R6 ;  /* 0x0000000600067310 */ /* 0x000e240000201800 */
[----:B0-----:R-:W-:-:S11]  /*0d20*/  DADD R14, R14, R6 ;  /* 0x000000000e0e7229 */ /* 0x001fd60000000006 */
.L_x_17:
[----:B------:R-:W0:Y:S01]  /*0d30*/  LDC.64 R8, c[0x0][0x3a8] ;  /* 0x0000ea00ff087b82 */ /* 0x000e220000000a00 */
[----:B------:R-:W-:Y:S01]  /*0d40*/  MOV R6, R0 ;  /* 0x0000000000067202 */ /* 0x000fe20000000f00 */
[----:B------:R-:W-:Y:S01]  /*0d50*/  IMAD.MOV.U32 R7, RZ, RZ, R5 ;  /* 0x000000ffff077224 */ /* 0x000fe200078e0005 */
[----:B------:R-:W1:Y:S01]  /*0d60*/  LDCU UR5, c[0x0][0x360] ;  /* 0x00006c00ff0577ac */ /* 0x000e620008000800 */
[----:B------:R-:W2:Y:S01]  /*0d70*/  F2F.F32.F64 R15, R14 ;  /* 0x0000000e000f7310 */ /* 0x000ea20000301000 */
[----:B------:R-:W3:Y:S03]  /*0d80*/  LDCU UR6, c[0x0][0x3b0] ;  /* 0x00007600ff0677ac */ /* 0x000ee60008000800 */
[----:B------:R-:W4:Y:S01]  /*0d90*/  LDC.64 R10, c[0x0][0x3a0] ;  /* 0x0000e800ff0a7b82 */ /* 0x000f220000000a00 */
[----:B-1----:R-:W-:Y:S01]  /*0da0*/  IADD3 R0, PT, PT, R0, UR5, RZ ;  /* 0x0000000500007c10 */ /* 0x002fe2000fffe0ff */
[----:B0-----:R-:W-:-:S04]  /*0db0*/  IMAD.WIDE.U32 R6, R8, UR12, R6 ;  /* 0x0000000c08067c25 */ /* 0x001fc8000f8e0006 */
[----:B------:R-:W-:Y:S01]  /*0dc0*/  IMAD R5, R9, UR12, R7 ;  /* 0x0000000c09057c24 */ /* 0x000fe2000f8e0207 */
[----:B----4-:R-:W-:-:S04]  /*0dd0*/  LEA R8, P0, R6, R10, 0x2 ;  /* 0x0000000a06087211 */ /* 0x010fc800078010ff */
[----:B------:R-:W-:Y:S02]  /*0de0*/  LEA.HI.X R9, R6, R11, R5, 0x2, P0 ;  /* 0x0000000b06097211 */ /* 0x000fe400000f1405 */
[----:B---3--:R-:W-:-:S03]  /*0df0*/  ISETP.GE.AND P0, PT, R0, UR6, PT ;  /* 0x0000000600007c0c */ /* 0x008fc6000bf06270 */
[----:B--2---:R0:W-:Y:S10]  /*0e00*/  STG.E desc[UR10][R8.64], R15 ;  /* 0x0000000f08007986 */ /* 0x0041f4000c10190a */
[----:B------:R-:W-:Y:S05]  /*0e10*/  @!P0 BRA `(.L_x_20) ;  /* 0xfffffff400188947 */ /* 0x000fea000383ffff */
[----:B------:R-:W-:Y:S05]  /*0e20*/  EXIT ;  /* 0x000000000000794d */ /* 0x000fea0003800000 */
.L_x_21:
        /* <DEDUP_REMOVED lines=13> */
.L_x_116:


//--------------------- .text._Z29matrix_multiplication_gpu_1_0PKfmS0_mPfmi --------------------------
	.section	.text._Z29matrix_multiplication_gpu_1_0PKfmS0_mPfmi,"ax",@progbits
	.align	128
        .global         _Z29matrix_multiplication_gpu_1_0PKfmS0_mPfmi
        .type           _Z29matrix_multiplication_gpu_1_0PKfmS0_mPfmi,@function
        .size           _Z29matrix_multiplication_gpu_1_0PKfmS0_mPfmi,(.L_x_117 - _Z29matrix_multiplication_gpu_1_0PKfmS0_mPfmi)
        .other          _Z29matrix_multiplication_gpu_1_0PKfmS0_mPfmi,@"STO_CUDA_ENTRY STV_DEFAULT"
_Z29matrix_multiplication_gpu_1_0PKfmS0_mPfmi:
.text._Z29matrix_multiplication_gpu_1_0PKfmS0_mPfmi:
[----:B------:R-:W-:Y:S01]  /*0000*/  LDC R1, c[0x0][0x37c] ;  /* 0x0000df00ff017b82 */ /* 0x000fe20000000800 */
[----:B------:R-:W0:Y:S01]  /*0010*/  S2R R2, SR_TID.X ;  /* 0x0000000000027919 */ /* 0x000e220000002100 */
[----:B------:R-:W0:Y:S02]  /*0020*/  LDCU.64 UR10, c[0x0][0x3a8] ;  /* 0x00007500ff0a77ac */ /* 0x000e240008000a00 */
[----:B0-----:R-:W-:-:S04]  /*0030*/  ISETP.GE.U32.AND P0, PT, R2, UR10, PT ;  /* 0x0000000a02007c0c */ /* 0x001fc8000bf06070 */
[----:B------:R-:W-:-:S13]  /*0040*/  ISETP.GE.U32.AND.EX P0, PT, RZ, UR11, PT, P0 ;  /* 0x0000000bff007c0c */ /* 0x000fda000bf06100 */
[----:B------:R-:W-:Y:S05]  /*0050*/  @P0 EXIT ;  /* 0x000000000000094d */ /* 0x000fea0003800000 */
[----:B------:R-:W0:Y:S01]  /*0060*/  S2R R0, SR_CTAID.X ;  /* 0x0000000000007919 */ /* 0x000e220000002500 */
[----:B------:R-:W1:Y:S01]  /*0070*/  LDCU.64 UR4, c[0x0][0x388] ;  /* 0x00007100ff0477ac */ /* 0x000e620008000a00 */
[----:B------:R-:W-:Y:S02]  /*0080*/  IMAD.MOV.U32 R4, RZ, RZ, R2 ;  /* 0x000000ffff047224 */ /* 0x000fe400078e0002 */
[----:B------:R-:W-:Y:S01]  /*0090*/  IMAD.MOV.U32 R5, RZ, RZ, RZ ;  /* 0x000000ffff057224 */ /* 0x000fe200078e00ff */
[----:B------:R-:W2:Y:S01]  /*00a0*/  LDCU UR6, c[0x0][0x360] ;  /* 0x00006c00ff0677ac */ /* 0x000ea20008000800 */
[----:B------:R-:W3:Y:S01]  /*00b0*/  LDCU.64 UR8, c[0x0][0x358] ;  /* 0x00006b00ff0877ac */ /* 0x000ee20008000a00 */
[----:B------:R-:W4:Y:S01]  /*00c0*/  LDCU.64 UR12, c[0x0][0x3a0] ;  /* 0x00007400ff0c77ac */ /* 0x000f220008000a00 */
[----:B-1----:R-:W-:-:S04]  /*00d0*/  UISETP.NE.U32.AND UP0, UPT, UR4, URZ, UPT ;  /* 0x000000ff0400728c */ /* 0x002fc8000bf05070 */
[----:B------:R-:W-:Y:S01]  /*00e0*/  UISETP.NE.AND.EX UP0, UPT, UR5, URZ, UPT, UP0 ;  /* 0x000000ff0500728c */ /* 0x000fe2000bf05300 */
[----:B0-----:R-:W-:-:S04]  /*00f0*/  IMAD.WIDE.U32 R10, R0, UR4, RZ ;  /* 0x00000004000a7c25 */ /* 0x001fc8000f8e00ff */
[----:B------:R-:W-:-:S04]  /*0100*/  IMAD R6, R0, UR5, R11 ;  /* 0x0000000500067c24 */ /* 0x000fc8000f8e020b */
[----:B--234-:R-:W-:Y:S05]  /*0110*/  BRA.U UP0, `(.L_x_22) ;  /* 0x0000000100307547 */ /* 0x01cfea000b800000 */
.L_x_23:
[----:B------:R-:W-:-:S04]  /*0120*/  IMAD.WIDE.U32 R4, R0, UR10, R4 ;  /* 0x0000000a00047c25 */ /* 0x000fc8000f8e0004 */
[----:B------:R-:W-:Y:S01]  /*0130*/  IMAD R3, R0, UR11, R5 ;  /* 0x0000000b00037c24 */ /* 0x000fe2000f8e0205 */
[----:B------:R-:W-:-:S04]  /*0140*/  LEA R6, P0, R4, UR12, 0x2 ;  /* 0x0000000c04067c11 */ /* 0x000fc8000f8010ff */
[----:B------:R-:W-:Y:S01]  /*0150*/  LEA.HI.X R7, R4, UR13, R3, 0x2, P0 ;  /* 0x0000000d04077c11 */ /* 0x000fe200080f1403 */
[----:B------:R-:W-:-:S04]  /*0160*/  VIADD R4, R2, UR6 ;  /* 0x0000000602047c36 */ /* 0x000fc80008000000 */
[----:B------:R0:W-:Y:S01]  /*0170*/  STG.E desc[UR8][R6.64], RZ ;  /* 0x000000ff06007986 */ /* 0x0001e2000c101908 */
[----:B------:R-:W-:Y:S01]  /*0180*/  ISETP.GE.U32.AND P0, PT, R4, UR10, PT ;  /* 0x0000000a04007c0c */ /* 0x000fe2000bf06070 */
[--C-:B------:R-:W-:Y:S01]  /*0190*/  IMAD.MOV.U32 R2, RZ, RZ, R4.reuse ;  /* 0x000000ffff027224 */ /* 0x100fe200078e0004 */
[----:B------:R-:W-:-:S04]  /*01a0*/  SHF.R.S32.HI R5, RZ, 0x1f, R4 ;  /* 0x0000001fff057819 */ /* 0x000fc80000011404 */
[----:B------:R-:W-:-:S13]  /*01b0*/  ISETP.GE.U32.AND.EX P0, PT, R5, UR11, PT, P0 ;  /* 0x0000000b05007c0c */ /* 0x000fda000bf06100 */
[----:B0-----:R-:W-:Y:S05]  /*01c0*/  @!P0 BRA `(.L_x_23) ;  /* 0xfffffffc00d48947 */ /* 0x001fea000383ffff */
[----:B------:R-:W-:Y:S05]  /*01d0*/  EXIT ;  /* 0x000000000000794d */ /* 0x000fea0003800000 */
.L_x_22:
[----:B------:R-:W0:Y:S01]  /*01e0*/  LDC.64 R8, c[0x0][0x380] ;  /* 0x0000e000ff087b82 */ /* 0x000e220000000a00 */
[----:B------:R-:W-:Y:S02]  /*01f0*/  ULOP3.LUT UR10, UR4, 0x3, URZ, 0xc0, !UPT ;  /* 0x00000003040a7892 */ /* 0x000fe4000f8ec0ff */
[----:B------:R-:W-:-:S05]  /*0200*/  ULOP3.LUT UR5, UR4, 0xfffffff8, URZ, 0xc0, !UPT ;  /* 0xfffffff804057892 */ /* 0x000fca000f8ec0ff */
[----:B------:R-:W1:Y:S01]  /*0210*/  LDC.64 R12, c[0x0][0x398] ;  /* 0x0000e600ff0c7b82 */ /* 0x000e620000000a00 */
[----:B0-----:R-:W-:-:S04]  /*0220*/  LEA R3, P0, R10, R8, 0x2 ;  /* 0x000000080a037211 */ /* 0x001fc800078010ff */
[----:B------:R-:W-:Y:S02]  /*0230*/  IADD3 R3, P1, PT, R3, 0x10, RZ ;  /* 0x0000001003037810 */ /* 0x000fe40007f3e0ff */
[----:B------:R-:W-:Y:S02]  /*0240*/  LEA.HI.X R9, R10, R9, R6, 0x2, P0 ;  /* 0x000000090a097211 */ /* 0x000fe400000f1406 */
[C-C-:B-1----:R-:W-:Y:S02]  /*0250*/  SHF.L.U64.HI R7, R12.reuse, 0x5, R13.reuse ;  /* 0x000000050c077819 */ /* 0x142fe4000001020d */
[----:B------:R-:W-:Y:S01]  /*0260*/  SHF.L.U64.HI R8, R12, 0x2, R13 ;  /* 0x000000020c087819 */ /* 0x000fe2000001020d */
[----:B------:R-:W-:-:S07]  /*0270*/  IMAD.X R9, RZ, RZ, R9, P1 ;  /* 0x000000ffff097224 */ /* 0x000fce00008e0609 */
.L_x_29:
[----:B------:R-:W0:Y:S01]  /*0280*/  LDCU.64 UR12, c[0x0][0x388] ;  /* 0x00007100ff0c77ac */ /* 0x000e220008000a00 */
[----:B------:R-:W-:Y:S02]  /*0290*/  HFMA2 R13, -RZ, RZ, 0, 0 ;  /* 0x00000000ff0d7431 */ /* 0x000fe400000001ff */
[----:B------:R-:W-:Y:S01]  /*02a0*/  IMAD.MOV.U32 R23, RZ, RZ, RZ ;  /* 0x000000ffff177224 */ /* 0x000fe200078e00ff */
[----:B------:R-:W-:Y:S01]  /*02b0*/  CS2R R16, SRZ ;  /* 0x0000000000107805 */ /* 0x000fe2000001ff00 */
[----:B0-----:R-:W-:-:S04]  /*02c0*/  UISETP.GE.U32.AND UP0, UPT, UR12, 0x8, UPT ;  /* 0x000000080c00788c */ /* 0x001fc8000bf06070 */
[----:B------:R-:W-:-:S09]  /*02d0*/  UISETP.GE.U32.AND.EX UP0, UPT, UR13, URZ, UPT, UP0 ;  /* 0x000000ff0d00728c */ /* 0x000fd2000bf06100 */
[----:B------:R-:W-:Y:S05]  /*02e0*/  BRA.U !UP0, `(.L_x_24) ;  /* 0x0000000508347547 */ /* 0x000fea000b800000 */
[----:B------:R-:W0:Y:S01]  /*02f0*/  LDCU.64 UR12, c[0x0][0x390] ;  /* 0x00007200ff0c77ac */ /* 0x000e220008000a00 */
[----:B------:R-:W-:Y:S01]  /*0300*/  IMAD.MOV.U32 R14, RZ, RZ, R3 ;  /* 0x000000ffff0e7224 */ /* 0x000fe200078e0003 */
[----:B------:R-:W-:Y:S01]  /*0310*/  CS2R R16, SRZ ;  /* 0x0000000000107805 */ /* 0x000fe2000001ff00 */
[----:B------:R-:W-:Y:S01]  /*0320*/  IMAD.MOV.U32 R15, RZ, RZ, R9 ;  /* 0x000000ffff0f7224 */ /* 0x000fe200078e0009 */
[----:B------:R-:W1:Y:S01]  /*0330*/  LDCU UR4, c[0x0][0x38c] ;  /* 0x00007180ff0477ac */ /* 0x000e620008000800 */
[----:B------:R-:W-:Y:S01]  /*0340*/  IMAD.U32 R13, RZ, RZ, UR5 ;  /* 0x00000005ff0d7e24 */ /* 0x000fe2000f8e00ff */
[----:B0-----:R-:W-:-:S04]  /*0350*/  LEA R24, P0, R4, UR12, 0x2 ;  /* 0x0000000c04187c11 */ /* 0x001fc8000f8010ff */
[----:B------:R-:W-:Y:S02]  /*0360*/  LEA.HI.X R27, R4, UR13, R5, 0x2, P0 ;  /* 0x0000000d041b7c11 */ /* 0x000fe400080f1405 */
[----:B-1----:R-:W-:-:S07]  /*0370*/  MOV R25, UR4 ;  /* 0x0000000400197c02 */ /* 0x002fce0008000f00 */
.L_x_25:
[----:B------:R-:W-:Y:S01]  /*0380*/  IMAD.MOV.U32 R26, RZ, RZ, R24 ;  /* 0x000000ffff1a7224 */ /* 0x000fe200078e0018 */
[----:B------:R-:W2:Y:S04]  /*0390*/  LDG.E R18, desc[UR8][R14.64+-0x10] ;  /* 0xfffff0080e127981 */ /* 0x000ea8000c1e1900 */
[----:B------:R-:W2:Y:S01]  /*03a0*/  LDG.E R19, desc[UR8][R26.64] ;  /* 0x000000081a137981 */ /* 0x000ea2000c1e1900 */
[----:B------:R-:W-:-:S03]  /*03b0*/  IMAD.SHL.U32 R29, R12, 0x4, RZ ;  /* 0x000000040c1d7824 */ /* 0x000fc600078e00ff */
[----:B------:R-:W3:Y:S02]  /*03c0*/  LDG.E R23, desc[UR8][R14.64+-0xc] ;  /* 0xfffff4080e177981 */ /* 0x000ee4000c1e1900 */
[----:B------:R-:W-:-:S05]  /*03d0*/  IADD3 R20, P0, PT, R24, R29, RZ ;  /* 0x0000001d18147210 */ /* 0x000fca0007f1e0ff */
[----:B------:R-:W-:-:S05]  /*03e0*/  IMAD.X R21, R27, 0x1, R8, P0 ;  /* 0x000000011b157824 */ /* 0x000fca00000e0608 */
[----:B------:R-:W3:Y:S01]  /*03f0*/  LDG.E R22, desc[UR8][R20.64] ;  /* 0x0000000814167981 */ /* 0x000ee2000c1e1900 */
[----:B--2---:R-:W-:-:S04]  /*0400*/  FMUL R28, R18, R19 ;  /* 0x00000013121c7220 */ /* 0x004fc80000400000 */
[----:B------:R0:W1:Y:S02]  /*0410*/  F2F.F64.F32 R18, R28 ;  /* 0x0000001c00127310 */ /* 0x0000640000201800 */
[----:B0-----:R-:W2:Y:S01]  /*0420*/  LDG.E R28, desc[UR8][R14.64+-0x4] ;  /* 0xfffffc080e1c7981 */ /* 0x001ea2000c1e1900 */
[----:B-1----:R-:W-:Y:S01]  /*0430*/  DADD R18, R18, R16 ;  /* 0x0000000012127229 */ /* 0x002fe20000000010 */
[----:B---3--:R-:W-:-:S06]  /*0440*/  FMUL R16, R23, R22 ;  /* 0x0000001617107220 */ /* 0x008fcc0000400000 */
[----:B------:R-:W0:Y:S01]  /*0450*/  F2F.F64.F32 R16, R16 ;  /* 0x0000001000107310 */ /* 0x000e220000201800 */
[----:B------:R-:W-:-:S05]  /*0460*/  IADD3 R22, P0, PT, R20, R29, RZ ;  /* 0x0000001d14167210 */ /* 0x000fca0007f1e0ff */
[----:B------:R-:W-:Y:S01]  /*0470*/  IMAD.X R23, R21, 0x1, R8, P0 ;  /* 0x0000000115177824 */ /* 0x000fe200000e0608 */
[----:B0-----:R-:W-:-:S04]  /*0480*/  DADD R18, R18, R16 ;  /* 0x0000000012127229 */ /* 0x001fc80000000010 */
[----:B------:R0:W3:Y:S04]  /*0490*/  LDG.E R16, desc[UR8][R22.64] ;  /* 0x0000000816107981 */ /* 0x0000e8000c1e1900 */
[----:B------:R-:W3:Y:S01]  /*04a0*/  LDG.E R17, desc[UR8][R14.64+-0x8] ;  /* 0xfffff8080e117981 */ /* 0x000ee2000c1e1900 */
[----:B------:R-:W-:-:S04]  /*04b0*/  IADD3 R20, P0, PT, R22, R29, RZ ;  /* 0x0000001d16147210 */ /* 0x000fc80007f1e0ff */
[----:B------:R-:W-:-:S05]  /*04c0*/  IADD3.X R21, PT, PT, R23, R8, RZ, P0, !PT ;  /* 0x0000000817157210 */ /* 0x000fca00007fe4ff */
[----:B------:R1:W2:Y:S01]  /*04d0*/  LDG.E R26, desc[UR8][R20.64] ;  /* 0x00000008141a7981 */ /* 0x0002a2000c1e1900 */
[----:B0-----:R-:W-:-:S05]  /*04e0*/  IADD3 R22, P0, PT, R20, R29, RZ ;  /* 0x0000001d14167210 */ /* 0x001fca0007f1e0ff */
[----:B------:R-:W-:Y:S01]  /*04f0*/  IMAD.X R23, R21, 0x1, R8, P0 ;  /* 0x0000000115177824 */ /* 0x000fe200000e0608 */
[----:B-1----:R-:W-:-:S05]  /*0500*/  IADD3 R20, P0, PT, R22, R29, RZ ;  /* 0x0000001d16147210 */ /* 0x002fca0007f1e0ff */
[----:B------:R-:W-:Y:S02]  /*0510*/  IMAD.X R21, R23, 0x1, R8, P0 ;  /* 0x0000000117157824 */ /* 0x000fe400000e0608 */
[----:B---3--:R-:W-:-:S06]  /*0520*/  FMUL R17, R17, R16 ;  /* 0x0000001011117220 */ /* 0x008fcc0000400000 */
[----:B------:R-:W0:Y:S02]  /*0530*/  F2F.F64.F32 R16, R17 ;  /* 0x0000001100107310 */ /* 0x000e240000201800 */
[----:B0-----:R-:W-:Y:S01]  /*0540*/  DADD R18, R18, R16 ;  /* 0x0000000012127229 */ /* 0x001fe20000000010 */
[----:B--2---:R-:W-:Y:S02]  /*0550*/  FMUL R16, R28, R26 ;  /* 0x0000001a1c107220 */ /* 0x004fe40000400000 */
[----:B------:R-:W2:Y:S04]  /*0560*/  LDG.E R26, desc[UR8][R20.64] ;  /* 0x00000008141a7981 */ /* 0x000ea8000c1e1900 */
[----:B------:R-:W0:Y:S01]  /*0570*/  F2F.F64.F32 R16, R16 ;  /* 0x0000001000107310 */ /* 0x000e220000201800 */
[----:B------:R-:W2:Y:S01]  /*0580*/  LDG.E R28, desc[UR8][R14.64+0x4] ;  /* 0x000004080e1c7981 */ /* 0x000ea2000c1e1900 */
[----:B0-----:R-:W-:-:S03]  /*0590*/  DADD R16, R18, R16 ;  /* 0x0000000012107229 */ /* 0x001fc60000000010 */
[----:B------:R0:W3:Y:S04]  /*05a0*/  LDG.E R19, desc[UR8][R22.64] ;  /* 0x0000000816137981 */ /* 0x0000e8000c1e1900 */
[----:B------:R-:W3:Y:S01]  /*05b0*/  LDG.E R18, desc[UR8][R14.64] ;  /* 0x000000080e127981 */ /* 0x000ee2000c1e1900 */
[----:B0-----:R-:W-:-:S03]  /*05c0*/  IADD3 R22, P0, PT, R20, R29, RZ ;  /* 0x0000001d14167210 */ /* 0x001fc60007f1e0ff */
[----:B------:R-:W4:Y:S02]  /*05d0*/  LDG.E R20, desc[UR8][R14.64+0x8] ;  /* 0x000008080e147981 */ /* 0x000f24000c1e1900 */
[----:B------:R-:W-:-:S05]  /*05e0*/  IMAD.X R23, R21, 0x1, R8, P0 ;  /* 0x0000000115177824 */ /* 0x000fca00000e0608 */
[----:B------:R-:W4:Y:S01]  /*05f0*/  LDG.E R21, desc[UR8][R22.64] ;  /* 0x0000000816157981 */ /* 0x000f22000c1e1900 */
[----:B--2---:R-:W-:Y:S01]  /*0600*/  FMUL R26, R28, R26 ;  /* 0x0000001a1c1a7220 */ /* 0x004fe20000400000 */
[----:B---3--:R-:W-:-:S06]  /*0610*/  FMUL R18, R18, R19 ;  /* 0x0000001312127220 */ /* 0x008fcc0000400000 */
[----:B------:R-:W0:Y:S02]  /*0620*/  F2F.F64.F32 R18, R18 ;  /* 0x0000001200127310 */ /* 0x000e240000201800 */
[----:B0-----:R-:W-:-:S06]  /*0630*/  DADD R16, R16, R18 ;  /* 0x0000000010107229 */ /* 0x001fcc0000000012 */
[----:B------:R-:W0:Y:S02]  /*0640*/  F2F.F64.F32 R18, R26 ;  /* 0x0000001a00127310 */ /* 0x000e240000201800 */
[----:B0-----:R-:W-:Y:S01]  /*0650*/  DADD R16, R16, R18 ;  /* 0x0000000010107229 */ /* 0x001fe20000000012 */
[----:B------:R-:W-:-:S05]  /*0660*/  IADD3 R18, P0, PT, R22, R29, RZ ;  /* 0x0000001d16127210 */ /* 0x000fca0007f1e0ff */
[----:B------:R-:W-:-:S06]  /*0670*/  IMAD.X R19, R23, 0x1, R8, P0 ;  /* 0x0000000117137824 */ /* 0x000fcc00000e0608 */
[----:B------:R-:W2:Y:S04]  /*0680*/  LDG.E R19, desc[UR8][R18.64] ;  /* 0x0000000812137981 */ /* 0x000ea8000c1e1900 */
[----:B------:R0:W2:Y:S01]  /*0690*/  LDG.E R18, desc[UR8][R14.64+0xc] ;  /* 0x00000c080e127981 */ /* 0x0000a2000c1e1900 */
[----:B----4-:R-:W-:Y:S01]  /*06a0*/  FMUL R28, R20, R21 ;  /* 0x00000015141c7220 */ /* 0x010fe20000400000 */
[----:B------:R-:W-:-:S05]  /*06b0*/  IADD3 R13, P0, PT, R13, -0x8, RZ ;  /* 0xfffffff80d0d7810 */ /* 0x000fca0007f1e0ff */
[----:B------:R-:W1:Y:S01]  /*06c0*/  F2F.F64.F32 R28, R28 ;  /* 0x0000001c001c7310 */ /* 0x000e620000201800 */
[----:B------:R-:W-:Y:S02]  /*06d0*/  IADD3.X R25, PT, PT, R25, -0x1, RZ, P0, !PT ;  /* 0xffffffff19197810 */ /* 0x000fe400007fe4ff */
[----:B------:R-:W-:-:S04]  /*06e0*/  ISETP.NE.U32.AND P0, PT, R13, RZ, PT ;  /* 0x000000ff0d00720c */ /* 0x000fc80003f05070 */
[----:B------:R-:W-:Y:S02]  /*06f0*/  ISETP.NE.AND.EX P0, PT, R25, RZ, PT, P0 ;  /* 0x000000ff1900720c */ /* 0x000fe40003f05300 */
[----:B------:R-:W-:Y:S01]  /*0700*/  LEA R24, P2, R12, R24, 0x5 ;  /* 0x000000180c187211 */ /* 0x000fe200078428ff */
[----:B-1----:R-:W-:Y:S01]  /*0710*/  DADD R16, R16, R28 ;  /* 0x0000000010107229 */ /* 0x002fe2000000001c */
[----:B0-----:R-:W-:-:S03]  /*0720*/  IADD3 R14, P1, PT, R14, 0x20, RZ ;  /* 0x000000200e0e7810 */ /* 0x001fc60007f3e0ff */
[----:B------:R-:W-:Y:S01]  /*0730*/  IMAD.X R27, R27, 0x1, R7, P2 ;  /* 0x000000011b1b7824 */ /* 0x000fe200010e0607 */
[----:B------:R-:W-:Y:S01]  /*0740*/  IADD3.X R15, PT, PT, RZ, R15, RZ, P1, !PT ;  /* 0x0000000fff0f7210 */ /* 0x000fe20000ffe4ff */
[----:B--2---:R-:W-:-:S06]  /*0750*/  FMUL R20, R18, R19 ;  /* 0x0000001312147220 */ /* 0x004fcc0000400000 */
[----:B------:R-:W0:Y:S02]  /*0760*/  F2F.F64.F32 R20, R20 ;  /* 0x0000001400147310 */ /* 0x000e240000201800 */
[----:B0-----:R-:W-:Y:S01]  /*0770*/  DADD R16, R16, R20 ;  /* 0x0000000010107229 */ /* 0x001fe20000000014 */
[----:B------:R-:W-:Y:S10]  /*0780*/  @P0 BRA `(.L_x_25) ;  /* 0xfffffff800fc0947 */ /* 0x000ff4000383ffff */
[----:B------:R-:W0:Y:S01]  /*0790*/  LDCU UR4, c[0x0][0x38c] ;  /* 0x00007180ff0477ac */ /* 0x000e220008000800 */
[----:B------:R-:W-:Y:S02]  /*07a0*/  IMAD.U32 R13, RZ, RZ, UR5 ;  /* 0x00000005ff0d7e24 */ /* 0x000fe4000f8e00ff */
[----:B0-----:R-:W-:-:S07]  /*07b0*/  IMAD.U32 R23, RZ, RZ, UR4 ;  /* 0x00000004ff177e24 */ /* 0x001fce000f8e00ff */
.L_x_24:
[----:B------:R-:W0:Y:S02]  /*07c0*/  LDCU UR4, c[0x0][0x388] ;  /* 0x00007100ff0477ac */ /* 0x000e240008000800 */
[----:B0-----:R-:W-:-:S04]  /*07d0*/  ULOP3.LUT UR4, UR4, 0x7, URZ, 0xc0, !UPT ;  /* 0x0000000704047892 */ /* 0x001fc8000f8ec0ff */
[----:B------:R-:W-:-:S04]  /*07e0*/  UISETP.NE.U32.AND UP0, UPT, UR4, URZ, UPT ;  /* 0x000000ff0400728c */ /* 0x000fc8000bf05070 */
[----:B------:R-:W-:-:S09]  /*07f0*/  UISETP.NE.AND.EX UP0, UPT, URZ, URZ, UPT, UP0 ;  /* 0x000000ffff00728c */ /* 0x000fd2000bf05300 */
[----:B------:R-:W-:Y:S05]  /*0800*/  BRA.U !UP0, `(.L_x_26) ;  /* 0x0000000508fc7547 */ /* 0x000fea000b800000 */
[----:B------:R-:W-:Y:S02]  /*0810*/  UIADD3 UR4, UP0, UPT, UR4, -0x1, URZ ;  /* 0xffffffff04047890 */ /* 0x000fe4000ff1e0ff */
[----:B------:R-:W-:Y:S02]  /*0820*/  UISETP.NE.U32.AND UP1, UPT, UR10, URZ, UPT ;  /* 0x000000ff0a00728c */ /* 0x000fe4000bf25070 */
[----:B------:R-:W-:Y:S02]  /*0830*/  UIADD3.X UR7, UPT, UPT, URZ, -0x1, URZ, UP0, !UPT ;  /* 0xffffffffff077890 */ /* 0x000fe400087fe4ff */
[----:B------:R-:W-:Y:S02]  /*0840*/  UISETP.GE.U32.AND UP0, UPT, UR4, 0x3, UPT ;  /* 0x000000030400788c */ /* 0x000fe4000bf06070 */
[----:B------:R-:W-:Y:S02]  /*0850*/  UISETP.NE.AND.EX UP1, UPT, URZ, URZ, UPT, UP1 ;  /* 0x000000ffff00728c */ /* 0x000fe4000bf25310 */
[----:B------:R-:W-:-:S09]  /*0860*/  UISETP.GE.U32.AND.EX UP0, UPT, UR7, URZ, UPT, UP0 ;  /* 0x000000ff0700728c */ /* 0x000fd2000bf06100 */
[----:B------:R-:W-:Y:S05]  /*0870*/  BRA.U !UP0, `(.L_x_27) ;  /* 0x0000000108f87547 */ /* 0x000fea000b800000 */
[----:B------:R-:W0:Y:S01]  /*0880*/  LDCU.128 UR12, c[0x0][0x390] ;  /* 0x00007200ff0c77ac */ /* 0x000e220008000c00 */
[----:B------:R-:W1:Y:S01]  /*0890*/  LDC.64 R14, c[0x0][0x380] ;  /* 0x0000e000ff0e7b82 */ /* 0x000e620000000a00 */
[----:B------:R-:W-:Y:S01]  /*08a0*/  IADD3 R21, P0, PT, R13, R10, RZ ;  /* 0x0000000a0d157210 */ /* 0x000fe20007f1e0ff */
[----:B------:R-:W2:Y:S04]  /*08b0*/  LDCU.64 UR16, c[0x0][0x380] ;  /* 0x00007000ff1077ac */ /* 0x000ea80008000a00 */
[C---:B------:R-:W-:Y:S02]  /*08c0*/  IMAD.X R22, R23.reuse, 0x1, R6, P0 ;  /* 0x0000000117167824 */ /* 0x040fe400000e0606 */
[----:B0-----:R-:W-:Y:S02]  /*08d0*/  IMAD R20, R23, UR14, RZ ;  /* 0x0000000e17147c24 */ /* 0x001fe4000f8e02ff */
[----:B------:R-:W-:-:S04]  /*08e0*/  IMAD.WIDE.U32 R18, R13, UR14, R4 ;  /* 0x0000000e0d127c25 */ /* 0x000fc8000f8e0004 */
[----:B------:R-:W-:Y:S01]  /*08f0*/  IMAD R25, R13, UR15, R20 ;  /* 0x0000000f0d197c24 */ /* 0x000fe2000f8e0214 */
[----:B-1----:R-:W-:Y:S02]  /*0900*/  LEA R26, P0, R21, R14, 0x2 ;  /* 0x0000000e151a7211 */ /* 0x002fe400078010ff */
[C---:B------:R-:W-:Y:S02]  /*0910*/  LEA R20, P1, R18.reuse, UR12, 0x2 ;  /* 0x0000000c12147c11 */ /* 0x040fe4000f8210ff */
[----:B------:R-:W-:Y:S02]  /*0920*/  IADD3 R19, PT, PT, R19, R25, RZ ;  /* 0x0000001913137210 */ /* 0x000fe40007ffe0ff */
[----:B------:R-:W-:Y:S02]  /*0930*/  LEA.HI.X R27, R21, R15, R22, 0x2, P0 ;  /* 0x0000000f151b7211 */ /* 0x000fe400000f1416 */
[----:B------:R-:W-:-:S03]  /*0940*/  LEA.HI.X R21, R18, UR13, R19, 0x2, P1 ;  /* 0x0000000d12157c11 */ /* 0x000fc600088f1413 */
[----:B------:R-:W3:Y:S04]  /*0950*/  LDG.E R26, desc[UR8][R26.64] ;  /* 0x000000081a1a7981 */ /* 0x000ee8000c1e1900 */
[----:B------:R-:W3:Y:S01]  /*0960*/  LDG.E R21, desc[UR8][R20.64] ;  /* 0x0000000814157981 */ /* 0x000ee2000c1e1900 */
[----:B------:R-:W-:-:S04]  /*0970*/  VIADD R19, R13, 0x1 ;  /* 0x000000010d137836 */ /* 0x000fc80000000000 */
[C---:B------:R-:W-:Y:S01]  /*0980*/  IMAD.WIDE.U32 R14, R19.reuse, UR14, R4 ;  /* 0x0000000e130e7c25 */ /* 0x040fe2000f8e0004 */
[----:B------:R-:W-:-:S03]  /*0990*/  IADD3 R18, P0, PT, R19, R10, RZ ;  /* 0x0000000a13127210 */ /* 0x000fc60007f1e0ff */
[----:B------:R-:W-:Y:S01]  /*09a0*/  IMAD R15, R19, UR15, R15 ;  /* 0x0000000f130f7c24 */ /* 0x000fe2000f8e020f */
[----:B------:R-:W-:Y:S01]  /*09b0*/  LEA R24, P1, R14, UR12, 0x2 ;  /* 0x0000000c0e187c11 */ /* 0x000fe2000f8210ff */
[----:B------:R-:W-:-:S03]  /*09c0*/  VIADD R19, R13, 0x2 ;  /* 0x000000020d137836 */ /* 0x000fc60000000000 */
[----:B------:R-:W-:Y:S01]  /*09d0*/  LEA.HI.X R25, R14, UR13, R15, 0x2, P1 ;  /* 0x0000000d0e197c11 */ /* 0x000fe200088f140f */
[----:B------:R-:W-:Y:S01]  /*09e0*/  IMAD.X R15, RZ, RZ, R6, P0 ;  /* 0x000000ffff0f7224 */ /* 0x000fe200000e0606 */
[----:B--2---:R-:W-:-:S03]  /*09f0*/  LEA R14, P0, R18, UR16, 0x2 ;  /* 0x00000010120e7c11 */ /* 0x004fc6000f8010ff */
[----:B------:R-:W2:Y:S01]  /*0a00*/  LDG.E R24, desc[UR8][R24.64] ;  /* 0x0000000818187981 */ /* 0x000ea2000c1e1900 */
[----:B------:R-:W-:Y:S02]  /*0a10*/  LEA.HI.X R15, R18, UR17, R15, 0x2, P0 ;  /* 0x00000011120f7c11 */ /* 0x000fe400080f140f */
[----:B------:R-:W-:-:S03]  /*0a20*/  IADD3 R18, P0, PT, R19, R10, RZ ;  /* 0x0000000a13127210 */ /* 0x000fc60007f1e0ff */
[----:B------:R0:W2:Y:S02]  /*0a30*/  LDG.E R27, desc[UR8][R14.64] ;  /* 0x000000080e1b7981 */ /* 0x0000a4000c1e1900 */
[----:B------:R-:W-:Y:S01]  /*0a40*/  IMAD.X R23, RZ, RZ, R6, P0 ;  /* 0x000000ffff177224 */ /* 0x000fe200000e0606 */
[----:B------:R-:W-:-:S04]  /*0a50*/  LEA R28, P0, R18, UR16, 0x2 ;  /* 0x00000010121c7c11 */ /* 0x000fc8000f8010ff */
[----:B------:R-:W-:Y:S01]  /*0a60*/  LEA.HI.X R29, R18, UR17, R23, 0x2, P0 ;  /* 0x00000011121d7c11 */ /* 0x000fe200080f1417 */
[----:B0-----:R-:W-:-:S04]  /*0a70*/  IMAD.WIDE.U32 R14, R19, UR14, R4 ;  /* 0x0000000e130e7c25 */ /* 0x001fc8000f8e0004 */
[----:B------:R-:W4:Y:S01]  /*0a80*/  LDG.E R25, desc[UR8][R28.64] ;  /* 0x000000081c197981 */ /* 0x000f22000c1e1900 */
[----:B------:R-:W-:Y:S01]  /*0a90*/  IMAD R19, R19, UR15, R15 ;  /* 0x0000000f13137c24 */ /* 0x000fe2000f8e020f */
[----:B------:R-:W-:-:S04]  /*0aa0*/  LEA R22, P0, R14, UR12, 0x2 ;  /* 0x0000000c0e167c11 */ /* 0x000fc8000f8010ff */
[----:B------:R-:W-:Y:S02]  /*0ab0*/  LEA.HI.X R23, R14, UR13, R19, 0x2, P0 ;  /* 0x0000000d0e177c11 */ /* 0x000fe400080f1413 */
[----:B------:R-:W-:-:S03]  /*0ac0*/  IADD3 R19, PT, PT, R13, 0x3, RZ ;  /* 0x000000030d137810 */ /* 0x000fc60007ffe0ff */
[----:B------:R-:W4:Y:S01]  /*0ad0*/  LDG.E R22, desc[UR8][R22.64] ;  /* 0x0000000816167981 */ /* 0x000f22000c1e1900 */
[C---:B------:R-:W-:Y:S01]  /*0ae0*/  IADD3 R18, P0, PT, R19.reuse, R10, RZ ;  /* 0x0000000a13127210 */ /* 0x040fe20007f1e0ff */
[----:B------:R-:W-:-:S04]  /*0af0*/  IMAD.WIDE.U32 R14, R19, UR14, R4 ;  /* 0x0000000e130e7c25 */ /* 0x000fc8000f8e0004 */
[----:B------:R-:W-:Y:S02]  /*0b00*/  IMAD R19, R19, UR15, R15 ;  /* 0x0000000f13137c24 */ /* 0x000fe4000f8e020f */
[----:B---3--:R-:W-:Y:S01]  /*0b10*/  FMUL R26, R26, R21 ;  /* 0x000000151a1a7220 */ /* 0x008fe20000400000 */
[----:B------:R-:W-:Y:S01]  /*0b20*/  IMAD.X R21, RZ, RZ, R6, P0 ;  /* 0x000000ffff157224 */ /* 0x000fe200000e0606 */
[----:B------:R-:W-:-:S04]  /*0b30*/  LEA R20, P0, R18, UR16, 0x2 ;  /* 0x0000001012147c11 */ /* 0x000fc8000f8010ff */
[----:B------:R-:W-:Y:S02]  /*0b40*/  LEA.HI.X R21, R18, UR17, R21, 0x2, P0 ;  /* 0x0000001112157c11 */ /* 0x000fe400080f1415 */
[----:B------:R-:W-:-:S03]  /*0b50*/  LEA R18, P0, R14, UR12, 0x2 ;  /* 0x0000000c0e127c11 */ /* 0x000fc6000f8010ff */
[----:B------:R-:W3:Y:S01]  /*0b60*/  LDG.E R20, desc[UR8][R20.64] ;  /* 0x0000000814147981 */ /* 0x000ee2000c1e1900 */
[----:B------:R-:W-:-:S06]  /*0b70*/  LEA.HI.X R19, R14, UR13, R19, 0x2, P0 ;  /* 0x0000000d0e137c11 */ /* 0x000fcc00080f1413 */
[----:B------:R-:W3:Y:S01]  /*0b80*/  LDG.E R19, desc[UR8][R18.64] ;  /* 0x0000000812137981 */ /* 0x000ee2000c1e1900 */
[----:B--2---:R-:W-:Y:S02]  /*0b90*/  FMUL R24, R27, R24 ;  /* 0x000000181b187220 */ /* 0x004fe40000400000 */
[----:B------:R-:W0:Y:S08]  /*0ba0*/  F2F.F64.F32 R26, R26 ;  /* 0x0000001a001a7310 */ /* 0x000e300000201800 */
[----:B------:R-:W1:Y:S01]  /*0bb0*/  F2F.F64.F32 R14, R24 ;  /* 0x00000018000e7310 */ /* 0x000e620000201800 */
[----:B----4-:R-:W-:Y:S01]  /*0bc0*/  FMUL R25, R25, R22 ;  /* 0x0000001619197220 */ /* 0x010fe20000400000 */
[----:B0-----:R-:W-:-:S06]  /*0bd0*/  DADD R22, R16, R26 ;  /* 0x0000000010167229 */ /* 0x001fcc000000001a */
[----:B------:R-:W0:Y:S02]  /*0be0*/  F2F.F64.F32 R16, R25 ;  /* 0x0000001900107310 */ /* 0x000e240000201800 */
[----:B-1----:R-:W-:-:S08]  /*0bf0*/  DADD R22, R22, R14 ;  /* 0x0000000016167229 */ /* 0x002fd0000000000e */
[----:B0-----:R-:W-:Y:S01]  /*0c00*/  DADD R16, R22, R16 ;  /* 0x0000000016107229 */ /* 0x001fe20000000010 */
[----:B------:R-:W-:Y:S02]  /*0c10*/  VIADD R13, R13, 0x4 ;  /* 0x000000040d0d7836 */ /* 0x000fe40000000000 */
[----:B------:R-:W-:Y:S02]  /*0c20*/  IMAD.MOV.U32 R23, RZ, RZ, RZ ;  /* 0x000000ffff177224 */ /* 0x000fe400078e00ff */
[----:B---3--:R-:W-:-:S04]  /*0c30*/  FMUL R27, R20, R19 ;  /* 0x00000013141b7220 */ /* 0x008fc80000400000 */
[----:B------:R-:W0:Y:S02]  /*0c40*/  F2F.F64.F32 R14, R27 ;  /* 0x0000001b000e7310 */ /* 0x000e240000201800 */
[----:B0-----:R-:W-:-:S11]  /*0c50*/  DADD R16, R16, R14 ;  /* 0x0000000010107229 */ /* 0x001fd6000000000e */
.L_x_27:
[----:B------:R-:W-:Y:S05]  /*0c60*/  BRA.U !UP1, `(.L_x_26) ;  /* 0x0000000109e47547 */ /* 0x000fea000b800000 */
[----:B------:R-:W0:Y:S01]  /*0c70*/  LDCU UR4, c[0x0][0x388] ;  /* 0x00007100ff0477ac */ /* 0x000e220008000800 */
[----:B------:R-:W-:-:S04]  /*0c80*/  UISETP.NE.U32.AND UP0, UPT, UR10, 0x1, UPT ;  /* 0x000000010a00788c */ /* 0x000fc8000bf05070 */
[----:B------:R-:W-:Y:S02]  /*0c90*/  UISETP.NE.AND.EX UP0, UPT, URZ, URZ, UPT, UP0 ;  /* 0x000000ffff00728c */ /* 0x000fe4000bf05300 */
[----:B0-----:R-:W-:-:S07]  /*0ca0*/  ULOP3.LUT UP1, URZ, UR4, 0x1, URZ, 0xc0, !UPT ;  /* 0x0000000104ff7892 */ /* 0x001fce000f82c0ff */
[----:B------:R-:W-:Y:S05]  /*0cb0*/  BRA.U !UP0, `(.L_x_28) ;  /* 0x0000000108887547 */ /* 0x000fea000b800000 */
[----:B------:R-:W0:Y:S01]  /*0cc0*/  LDCU.128 UR12, c[0x0][0x390] ;  /* 0x00007200ff0c77ac */ /* 0x000e220008000c00 */
[----:B------:R-:W1:Y:S01]  /*0cd0*/  LDC.64 R14, c[0x0][0x380] ;  /* 0x0000e000ff0e7b82 */ /* 0x000e620000000a00 */
[----:B------:R-:W-:Y:S01]  /*0ce0*/  IADD3 R25, PT, PT, R13, 0x1, RZ ;  /* 0x000000010d197810 */ /* 0x000fe20007ffe0ff */
[----:B------:R-:W2:Y:S01]  /*0cf0*/  LDCU.64 UR16, c[0x0][0x380] ;  /* 0x00007000ff1077ac */ /* 0x000ea20008000a00 */
[----:B0-----:R-:W-:Y:S02]  /*0d00*/  IMAD R18, R23, UR14, RZ ;  /* 0x0000000e17127c24 */ /* 0x001fe4000f8e02ff */
[----:B------:R-:W-:-:S04]  /*0d10*/  IMAD.WIDE.U32 R20, R13, UR14, R4 ;  /* 0x0000000e0d147c25 */ /* 0x000fc8000f8e0004 */
[----:B------:R-:W-:Y:S01]  /*0d20*/  IMAD R19, R13, UR15, R18 ;  /* 0x0000000f0d137c24 */ /* 0x000fe2000f8e0212 */
[----:B------:R-:W-:-:S03]  /*0d30*/  LEA R18, P0, R20, UR12, 0x2 ;  /* 0x0000000c14127c11 */ /* 0x000fc6000f8010ff */
[----:B------:R-:W-:Y:S01]  /*0d40*/  IMAD.IADD R19, R21, 0x1, R19 ;  /* 0x0000000115137824 */ /* 0x000fe200078e0213 */
[----:B------:R-:W-:-:S04]  /*0d50*/  IADD3 R21, P1, PT, R25, R10, RZ ;  /* 0x0000000a19157210 */ /* 0x000fc80007f3e0ff */
[----:B------:R-:W-:Y:S01]  /*0d60*/  LEA.HI.X R19, R20, UR13, R19, 0x2, P0 ;  /* 0x0000000d14137c11 */ /* 0x000fe200080f1413 */
[----:B------:R-:W-:Y:S01]  /*0d70*/  IMAD.X R24, RZ, RZ, R6, P1 ;  /* 0x000000ffff187224 */ /* 0x000fe200008e0606 */
[----:B------:R-:W-:-:S04]  /*0d80*/  IADD3 R20, P0, PT, R13, R10, RZ ;  /* 0x0000000a0d147210 */ /* 0x000fc80007f1e0ff */
[----:B------:R-:W3:Y:S01]  /*0d90*/  LDG.E R19, desc[UR8][R18.64] ;  /* 0x0000000812137981 */ /* 0x000ee2000c1e1900 */
[----:B------:R-:W-:Y:S01]  /*0da0*/  IMAD.X R23, R23, 0x1, R6, P0 ;  /* 0x0000000117177824 */ /* 0x000fe200000e0606 */
[----:B-1----:R-:W-:-:S04]  /*0db0*/  LEA R14, P0, R20, R14, 0x2 ;  /* 0x0000000e140e7211 */ /* 0x002fc800078010ff */
[----:B------:R-:W-:Y:S01]  /*0dc0*/  LEA.HI.X R15, R20, R15, R23, 0x2, P0 ;  /* 0x0000000f140f7211 */ /* 0x000fe200000f1417 */
[----:B------:R-:W-:Y:S01]  /*0dd0*/  IMAD.WIDE.U32 R22, R25, UR14, R4 ;  /* 0x0000000e19167c25 */ /* 0x000fe2000f8e0004 */
[----:B--2---:R-:W-:-:S03]  /*0de0*/  LEA R20, P0, R21, UR16, 0x2 ;  /* 0x0000001015147c11 */ /* 0x004fc6000f8010ff */
[----:B------:R-:W-:Y:S01]  /*0df0*/  IMAD R25, R25, UR15, R23 ;  /* 0x0000000f19197c24 */ /* 0x000fe2000f8e0217 */
[----:B------:R-:W-:Y:S01]  /*0e00*/  LEA.HI.X R21, R21, UR17, R24, 0x2, P0 ;  /* 0x0000001115157c11 */ /* 0x000fe200080f1418 */
[----:B------:R-:W3:Y:S01]  /*0e10*/  LDG.E R14, desc[UR8][R14.64] ;  /* 0x000000080e0e7981 */ /* 0x000ee2000c1e1900 */
[----:B------:R-:W-:-:S03]  /*0e20*/  LEA R24, P0, R22, UR12, 0x2 ;  /* 0x0000000c16187c11 */ /* 0x000fc6000f8010ff */
[----:B------:R-:W2:Y:S01]  /*0e30*/  LDG.E R20, desc[UR8][R20.64] ;  /* 0x0000000814147981 */ /* 0x000ea2000c1e1900 */
[----:B------:R-:W-:-:S06]  /*0e40*/  LEA.HI.X R25, R22, UR13, R25, 0x2, P0 ;  /* 0x0000000d16197c11 */ /* 0x000fcc00080f1419 */
[----:B------:R-:W2:Y:S01]  /*0e50*/  LDG.E R25, desc[UR8][R24.64] ;  /* 0x0000000818197981 */ /* 0x000ea2000c1e1900 */
[----:B------:R-:W-:Y:S02]  /*0e60*/  VIADD R13, R13, 0x2 ;  /* 0x000000020d0d7836 */ /* 0x000fe40000000000 */
[----:B---3--:R-:W-:-:S06]  /*0e70*/  FMUL R26, R14, R19 ;  /* 0x000000130e1a7220 */ /* 0x008fcc0000400000 */
[----:B------:R-:W0:Y:S01]  /*0e80*/  F2F.F64.F32 R26, R26 ;  /* 0x0000001a001a7310 */ /* 0x000e220000201800 */
[----:B--2---:R-:W-:-:S07]  /*0e90*/  FMUL R22, R20, R25 ;  /* 0x0000001914167220 */ /* 0x004fce0000400000 */
[----:B------:R-:W1:Y:S01]  /*0ea0*/  F2F.F64.F32 R22, R22 ;  /* 0x0000001600167310 */ /* 0x000e620000201800 */
[----:B0-----:R-:W-:-:S08]  /*0eb0*/  DADD R16, R16, R26 ;  /* 0x0000000010107229 */ /* 0x001fd0000000001a */
[----:B-1----:R-:W-:Y:S01]  /*0ec0*/  DADD R16, R16, R22 ;  /* 0x0000000010107229 */ /* 0x002fe20000000016 */
[----:B------:R-:W-:-:S10]  /*0ed0*/  IMAD.MOV.U32 R23, RZ, RZ, RZ ;  /* 0x000000ffff177224 */ /* 0x000fd400078e00ff */
.L_x_28:
[----:B------:R-:W-:Y:S05]  /*0ee0*/  BRA.U !UP1, `(.L_x_26) ;  /* 0x0000000109447547 */ /* 0x000fea000b800000 */
[----:B------:R-:W0:Y:S01]  /*0ef0*/  LDCU.128 UR12, c[0x0][0x390] ;  /* 0x00007200ff0c77ac */ /* 0x000e220008000c00 */
[----:B------:R-:W1:Y:S01]  /*0f00*/  LDC.64 R14, c[0x0][0x380] ;  /* 0x0000e000ff0e7b82 */ /* 0x000e620000000a00 */
[----:B------:R-:W-:-:S04]  /*0f10*/  IADD3 R21, P0, PT, R13, R10, RZ ;  /* 0x0000000a0d157210 */ /* 0x000fc80007f1e0ff */
[C---:B------:R-:W-:Y:S01]  /*0f20*/  IADD3.X R22, PT, PT, R23.reuse, R6, RZ, P0, !PT ;  /* 0x0000000617167210 */ /* 0x040fe200007fe4ff */
[----:B0-----:R-:W-:Y:S02]  /*0f30*/  IMAD R20, R23, UR14, RZ ;  /* 0x0000000e17147c24 */ /* 0x001fe4000f8e02ff */
[----:B------:R-:W-:-:S04]  /*0f40*/  IMAD.WIDE.U32 R18, R13, UR14, R4 ;  /* 0x0000000e0d127c25 */ /* 0x000fc8000f8e0004 */
[----:B------:R-:W-:Y:S01]  /*0f50*/  IMAD R13, R13, UR15, R20 ;  /* 0x0000000f0d0d7c24 */ /* 0x000fe2000f8e0214 */
[----:B-1----:R-:W-:Y:S02]  /*0f60*/  LEA R20, P0, R21, R14, 0x2 ;  /* 0x0000000e15147211 */ /* 0x002fe400078010ff */
[----:B------:R-:W-:Y:S01]  /*0f70*/  LEA R14, P1, R18, UR12, 0x2 ;  /* 0x0000000c120e7c11 */ /* 0x000fe2000f8210ff */
[----:B------:R-:W-:Y:S01]  /*0f80*/  IMAD.IADD R13, R19, 0x1, R13 ;  /* 0x00000001130d7824 */ /* 0x000fe200078e020d */
[----:B------:R-:W-:-:S04]  /*0f90*/  LEA.HI.X R21, R21, R15, R22, 0x2, P0 ;  /* 0x0000000f15157211 */ /* 0x000fc800000f1416 */
[----:B------:R-:W-:Y:S01]  /*0fa0*/  LEA.HI.X R15, R18, UR13, R13, 0x2, P1 ;  /* 0x0000000d120f7c11 */ /* 0x000fe200088f140d */
[----:B------:R-:W2:Y:S05]  /*0fb0*/  LDG.E R20, desc[UR8][R20.64] ;  /* 0x0000000814147981 */ /* 0x000eaa000c1e1900 */
[----:B------:R-:W2:Y:S02]  /*0fc0*/  LDG.E R15, desc[UR8][R14.64] ;  /* 0x000000080e0f7981 */ /* 0x000ea4000c1e1900 */
[----:B--2---:R-:W-:-:S06]  /*0fd0*/  FMUL R18, R20, R15 ;  /* 0x0000000f14127220 */ /* 0x004fcc0000400000 */
[----:B------:R-:W0:Y:S02]  /*0fe0*/  F2F.F64.F32 R18, R18 ;  /* 0x0000001200127310 */ /* 0x000e240000201800 */
[----:B0-----:R-:W-:-:S11]  /*0ff0*/  DADD R16, R16, R18 ;  /* 0x0000000010107229 */ /* 0x001fd60000000012 */
.L_x_26:
[----:B------:R-:W0:Y:S01]  /*1000*/  LDCU.128 UR12, c[0x0][0x3a0] ;  /* 0x00007400ff0c77ac */ /* 0x000e220008000c00 */
[----:B------:R-:W1:Y:S01]  /*1010*/  F2F.F32.F64 R17, R16 ;  /* 0x0000001000117310 */ /* 0x000e620000301000 */
[----:B0-----:R-:W-:-:S04]  /*1020*/  IMAD.WIDE.U32 R4, R0, UR14, R4 ;  /* 0x0000000e00047c25 */ /* 0x001fc8000f8e0004 */
[----:B------:R-:W-:Y:S01]  /*1030*/  IMAD R5, R0, UR15, R5 ;  /* 0x0000000f00057c24 */ /* 0x000fe2000f8e0205 */
[----:B------:R-:W-:-:S04]  /*1040*/  LEA R14, P0, R4, UR12, 0x2 ;  /* 0x0000000c040e7c11 */ /* 0x000fc8000f8010ff */
[----:B------:R-:W-:Y:S01]  /*1050*/  LEA.HI.X R15, R4, UR13, R5, 0x2, P0 ;  /* 0x0000000d040f7c11 */ /* 0x000fe200080f1405 */
[----:B------:R-:W-:-:S04]  /*1060*/  VIADD R4, R2, UR6 ;  /* 0x0000000602047c36 */ /* 0x000fc80008000000 */
[----:B-1----:R0:W-:Y:S01]  /*1070*/  STG.E desc[UR8][R14.64], R17 ;  /* 0x000000110e007986 */ /* 0x0021e2000c101908 */
[----:B------:R-:W-:Y:S01]  /*1080*/  ISETP.GE.U32.AND P0, PT, R4, UR14, PT ;  /* 0x0000000e04007c0c */ /* 0x000fe2000bf06070 */
[--C-:B------:R-:W-:Y:S01]  /*1090*/  IMAD.MOV.U32 R2, RZ, RZ, R4.reuse ;  /* 0x000000ffff027224 */ /* 0x100fe200078e0004 */
[----:B------:R-:W-:-:S04]  /*10a0*/  SHF.R.S32.HI R5, RZ, 0x1f, R4 ;  /* 0x0000001fff057819 */ /* 0x000fc80000011404 */
[----:B------:R-:W-:-:S13]  /*10b0*/  ISETP.GE.U32.AND.EX P0, PT, R5, UR15, PT, P0 ;  /* 0x0000000f05007c0c */ /* 0x000fda000bf06100 */
[----:B0-----:R-:W-:Y:S05]  /*10c0*/  @!P0 BRA `(.L_x_29) ;  /* 0xfffffff0006c8947 */ /* 0x001fea000383ffff */
[----:B------:R-:W-:Y:S05]  /*10d0*/  EXIT ;  /* 0x000000000000794d */ /* 0x000fea0003800000 */
.L_x_30:
        /* <DEDUP_REMOVED lines=10> */
.L_x_117:


//--------------------- .text._Z27matrix_multiplication_gpu_1PKfmS0_mPfmi --------------------------
	.section	.text._Z27matrix_multiplication_gpu_1PKfmS0_mPfmi,"ax",@progbits
	.align	128
        .global         _Z27matrix_multiplication_gpu_1PKfmS0_mPfmi
        .type           _Z27matrix_multiplication_gpu_1PKfmS0_mPfmi,@function
        .size           _Z27matrix_multiplication_gpu_1PKfmS0_mPfmi,(.L_x_118 - _Z27matrix_multiplication_gpu_1PKfmS0_mPfmi)
        .other          _Z27matrix_multiplication_gpu_1PKfmS0_mPfmi,@"STO_CUDA_ENTRY STV_DEFAULT"
_Z27matrix_multiplication_gpu_1PKfmS0_mPfmi:
.text._Z27matrix_multiplication_gpu_1PKfmS0_mPfmi:
[----:B------:R-:W-:Y:S08]  /*0000*/  LDC R1, c[0x0][0x37c] ;  /* 0x0000df00ff017b82 */ /* 0x000ff00000000800 */
[----:B------:R-:W0:Y:S01]  /*0010*/  LDC R0, c[0x0][0x3b0] ;  /* 0x0000ec00ff007b82 */ /* 0x000e220000000800 */
[----:B------:R-:W1:Y:S01]  /*0020*/  S2R R9, SR_TID.X ;  /* 0x0000000000097919 */ /* 0x000e620000002100 */
[----:B------:R-:W2:Y:S06]  /*0030*/  LDCU.64 UR6, c[0x0][0x3a8] ;  /* 0x00007500ff0677ac */ /* 0x000eac0008000a00 */
[----:B------:R-:W1:Y:S08]  /*0040*/  S2UR UR4, SR_CTAID.X ;  /* 0x00000000000479c3 */ /* 0x000e700000002500 */
[----:B------:R-:W1:Y:S01]  /*0050*/  LDC R6, c[0x0][0x360] ;  /* 0x0000d800ff067b82 */ /* 0x000e620000000800 */
[----:B0-----:R-:W-:-:S04]  /*0060*/  IABS R5, R0 ;  /* 0x0000000000057213 */ /* 0x001fc80000000000 */
[----:B------:R-:W0:Y:S01]  /*0070*/  I2F.RP R4, R5 ;  /* 0x0000000500047306 */ /* 0x000e220000209400 */
[----:B-1----:R-:W-:-:S07]  /*0080*/  IMAD R9, R6, UR4, R9 ;  /* 0x0000000406097c24 */ /* 0x002fce000f8e0209 */
[----:B0-----:R-:W0:Y:S02]  /*0090*/  MUFU.RCP R4, R4 ;  /* 0x0000000400047308 */ /* 0x001e240000001000 */
[----:B0-----:R-:W-:Y:S01]  /*00a0*/  VIADD R2, R4, 0xffffffe ;  /* 0x0ffffffe04027836 */ /* 0x001fe20000000000 */
[----:B------:R-:W-:-:S05]  /*00b0*/  IABS R4, R9 ;  /* 0x0000000900047213 */ /* 0x000fca0000000000 */
[----:B------:R0:W1:Y:S02]  /*00c0*/  F2I.FTZ.U32.TRUNC.NTZ R3, R2 ;  /* 0x0000000200037305 */ /* 0x000064000021f000 */
[----:B0-----:R-:W-:Y:S02]  /*00d0*/  IMAD.MOV.U32 R2, RZ, RZ, RZ ;  /* 0x000000ffff027224 */ /* 0x001fe400078e00ff */
[----:B-1----:R-:W-:-:S04]  /*00e0*/  IMAD.MOV R8, RZ, RZ, -R3 ;  /* 0x000000ffff087224 */ /* 0x002fc800078e0a03 */
[----:B------:R-:W-:-:S04]  /*00f0*/  IMAD R7, R8, R5, RZ ;  /* 0x0000000508077224 */ /* 0x000fc800078e02ff */
[----:B------:R-:W-:-:S06]  /*0100*/  IMAD.HI.U32 R3, R3, R7, R2 ;  /* 0x0000000703037227 */ /* 0x000fcc00078e0002 */
[----:B------:R-:W-:-:S04]  /*0110*/  IMAD.HI.U32 R3, R3, R4, RZ ;  /* 0x0000000403037227 */ /* 0x000fc800078e00ff */
[----:B------:R-:W-:-:S04]  /*0120*/  IMAD.MOV R6, RZ, RZ, -R3 ;  /* 0x000000ffff067224 */ /* 0x000fc800078e0a03 */
[----:B------:R-:W-:-:S05]  /*0130*/  IMAD R2, R5, R6, R4 ;  /* 0x0000000605027224 */ /* 0x000fca00078e0204 */
[----:B------:R-:W-:-:S13]  /*0140*/  ISETP.GT.U32.AND P1, PT, R5, R2, PT ;  /* 0x000000020500720c */ /* 0x000fda0003f24070 */
[----:B------:R-:W-:Y:S02]  /*0150*/  @!P1 IMAD.IADD R2, R2, 0x1, -R5 ;  /* 0x0000000102029824 */ /* 0x000fe400078e0a05 */
[----:B------:R-:W-:Y:S01]  /*0160*/  @!P1 VIADD R3, R3, 0x1 ;  /* 0x0000000103039836 */ /* 0x000fe20000000000 */
[----:B------:R-:W-:Y:S02]  /*0170*/  ISETP.NE.AND P1, PT, R0, RZ, PT ;  /* 0x000000ff0000720c */ /* 0x000fe40003f25270 */
[----:B------:R-:W-:Y:S02]  /*0180*/  ISETP.GE.U32.AND P0, PT, R2, R5, PT ;  /* 0x000000050200720c */ /* 0x000fe40003f06070 */
[----:B------:R-:W-:-:S04]  /*0190*/  LOP3.LUT R2, R9, R0, RZ, 0x3c, !PT ;  /* 0x0000000009027212 */ /* 0x000fc800078e3cff */
[----:B------:R-:W-:-:S07]  /*01a0*/  ISETP.GE.AND P2, PT, R2, RZ, PT ;  /* 0x000000ff0200720c */ /* 0x000fce0003f46270 */
[----:B------:R-:W-:-:S06]  /*01b0*/  @P0 VIADD R3, R3, 0x1 ;  /* 0x0000000103030836 */ /* 0x000fcc0000000000 */
[----:B------:R-:W-:Y:S02]  /*01c0*/  @!P2 IADD3 R3, PT, PT, -R3, RZ, RZ ;  /* 0x000000ff0303a210 */ /* 0x000fe40007ffe1ff */
[----:B------:R-:W-:-:S05]  /*01d0*/  @!P1 LOP3.LUT R3, RZ, R0, RZ, 0x33, !PT ;  /* 0x00000000ff039212 */ /* 0x000fca00078e33ff */
[----:B------:R-:W-:-:S04]  /*01e0*/  IMAD.MOV R8, RZ, RZ, -R3 ;  /* 0x000000ffff087224 */ /* 0x000fc800078e0a03 */
[----:B------:R-:W-:-:S05]  /*01f0*/  IMAD R8, R0, R8, R9 ;  /* 0x0000000800087224 */ /* 0x000fca00078e0209 */
[----:B--2---:R-:W-:Y:S02]  /*0200*/  ISETP.GE.U32.AND P0, PT, R8, UR6, PT ;  /* 0x0000000608007c0c */ /* 0x004fe4000bf06070 */
[----:B------:R-:W-:-:S04]  /*0210*/  SHF.R.S32.HI R9, RZ, 0x1f, R8 ;  /* 0x0000001fff097819 */ /* 0x000fc80000011408 */
[----:B------:R-:W-:-:S04]  /*0220*/  ISETP.GE.U32.AND.EX P0, PT, R9, UR7, PT, P0 ;  /* 0x0000000709007c0c */ /* 0x000fc8000bf06100 */
[----:B------:R-:W-:-:S13]  /*0230*/  ISETP.GE.OR P0, PT, R3, R0, P0 ;  /* 0x000000000300720c */ /* 0x000fda0000706670 */
[----:B------:R-:W-:Y:S05]  /*0240*/  @P0 EXIT ;  /* 0x000000000000094d */ /* 0x000fea0003800000 */
[----:B------:R-:W-:Y:S01]  /*0250*/  ISETP.GE.AND P0, PT, R0, 0x1, PT ;  /* 0x000000010000780c */ /* 0x000fe20003f06270 */
[----:B------:R-:W0:Y:S01]  /*0260*/  LDCU.64 UR4, c[0x0][0x358] ;  /* 0x00006b00ff0477ac */ /* 0x000e220008000a00 */
[----:B------:R-:W-:-:S11]  /*0270*/  IMAD.MOV.U32 R21, RZ, RZ, RZ ;  /* 0x000000ffff157224 */ /* 0x000fd600078e00ff */
[----:B------:R-:W-:Y:S05]  /*0280*/  @!P0 BRA `(.L_x_31) ;  /* 0x0000000800dc8947 */ /* 0x000fea0003800000 */
[----:B------:R-:W1:Y:S01]  /*0290*/  LDCU.64 UR8, c[0x0][0x388] ;  /* 0x00007100ff0877ac */ /* 0x000e620008000a00 */
[C---:B------:R-:W-:Y:S02]  /*02a0*/  ISETP.GE.U32.AND P1, PT, R0.reuse, 0x8, PT ;  /* 0x000000080000780c */ /* 0x040fe40003f26070 */
[----:B------:R-:W-:Y:S02]  /*02b0*/  CS2R R20, SRZ ;  /* 0x0000000000147805 */ /* 0x000fe4000001ff00 */
[----:B------:R-:W-:Y:S02]  /*02c0*/  SHF.R.S32.HI R4, RZ, 0x1f, R3 ;  /* 0x0000001fff047819 */ /* 0x000fe40000011403 */
[----:B------:R-:W-:-:S04]  /*02d0*/  LOP3.LUT R2, R0, 0x7, RZ, 0xc0, !PT ;  /* 0x0000000700027812 */ /* 0x000fc800078ec0ff */
[----:B------:R-:W-:Y:S01]  /*02e0*/  ISETP.NE.AND P0, PT, R2, RZ, PT ;  /* 0x000000ff0200720c */ /* 0x000fe20003f05270 */
[----:B-1----:R-:W-:Y:S02]  /*02f0*/  IMAD R4, R4, UR8, RZ ;  /* 0x0000000804047c24 */ /* 0x002fe4000f8e02ff */
[----:B------:R-:W-:-:S04]  /*0300*/  IMAD.WIDE.U32 R10, R3, UR8, RZ ;  /* 0x00000008030a7c25 */ /* 0x000fc8000f8e00ff */
[----:B------:R-:W-:Y:S02]  /*0310*/  IMAD R5, R3, UR9, R4 ;  /* 0x0000000903057c24 */ /* 0x000fe4000f8e0204 */
[----:B------:R-:W-:Y:S02]  /*0320*/  IMAD.MOV.U32 R4, RZ, RZ, RZ ;  /* 0x000000ffff047224 */ /* 0x000fe400078e00ff */
[----:B------:R-:W-:Y:S01]  /*0330*/  IMAD.IADD R5, R11, 0x1, R5 ;  /* 0x000000010b057824 */ /* 0x000fe200078e0205 */
[----:B------:R-:W-:Y:S06]  /*0340*/  @!P1 BRA `(.L_x_32) ;  /* 0x0000000400389947 */ /* 0x000fec0003800000 */
[----:B------:R-:W1:Y:S01]  /*0350*/  LDC.64 R6, c[0x0][0x390] ;  /* 0x0000e400ff067b82 */ /* 0x000e620000000a00 */
[----:B------:R-:W2:Y:S01]  /*0360*/  LDCU.64 UR8, c[0x0][0x380] ;  /* 0x00007000ff0877ac */ /* 0x000ea20008000a00 */
[----:B------:R-:W-:Y:S02]  /*0370*/  LOP3.LUT R4, R0, 0x7ffffff8, RZ, 0xc0, !PT ;  /* 0x7ffffff800047812 */ /* 0x000fe400078ec0ff */
[----:B------:R-:W-:-:S04]  /*0380*/  CS2R R20, SRZ ;  /* 0x0000000000147805 */ /* 0x000fc8000001ff00 */
[----:B------:R-:W3:Y:S01]  /*0390*/  LDC.64 R14, c[0x0][0x398] ;  /* 0x0000e600ff0e7b82 */ /* 0x000ee20000000a00 */
[----:B--2---:R-:W-:-:S04]  /*03a0*/  LEA R12, P2, R10, UR8, 0x2 ;  /* 0x000000080a0c7c11 */ /* 0x004fc8000f8410ff */
[----:B------:R-:W-:Y:S02]  /*03b0*/  LEA.HI.X R13, R10, UR9, R5, 0x2, P2 ;  /* 0x000000090a0d7c11 */ /* 0x000fe400090f1405 */
[----:B-1----:R-:W-:Y:S01]  /*03c0*/  LEA R24, P1, R8, R6, 0x2 ;  /* 0x0000000608187211 */ /* 0x002fe200078210ff */
[----:B------:R-:W-:-:S03]  /*03d0*/  IMAD.MOV R6, RZ, RZ, -R4 ;  /* 0x000000ffff067224 */ /* 0x000fc600078e0a04 */
[----:B------:R-:W-:Y:S02]  /*03e0*/  LEA.HI.X R7, R8, R7, R9, 0x2, P1 ;  /* 0x0000000708077211 */ /* 0x000fe400008f1409 */
[----:B------:R-:W-:Y:S02]  /*03f0*/  IADD3 R12, P1, PT, R12, 0x10, RZ ;  /* 0x000000100c0c7810 */ /* 0x000fe40007f3e0ff */
[C-C-:B---3--:R-:W-:Y:S02]  /*0400*/  SHF.L.U64.HI R28, R14.reuse, 0x5, R15.reuse ;  /* 0x000000050e1c7819 */ /* 0x148fe4000001020f */
[C---:B------:R-:W-:Y:S01]  /*0410*/  SHF.L.U64.HI R15, R14.reuse, 0x2, R15 ;  /* 0x000000020e0f7819 */ /* 0x040fe2000001020f */
[----:B------:R-:W-:Y:S01]  /*0420*/  IMAD.X R13, RZ, RZ, R13, P1 ;  /* 0x000000ffff0d7224 */ /* 0x000fe200008e060d */
[----:B------:R-:W-:-:S07]  /*0430*/  SHF.L.U32 R25, R14, 0x2, RZ ;  /* 0x000000020e197819 */ /* 0x000fce00000006ff */
.L_x_33:
[----:B------:R-:W-:Y:S01]  /*0440*/  IMAD.MOV.U32 R17, RZ, RZ, R7 ;  /* 0x000000ffff117224 */ /* 0x000fe200078e0007 */
[----:B0-----:R-:W2:Y:S01]  /*0450*/  LDG.E R18, desc[UR4][R12.64+-0x10] ;  /* 0xfffff0040c127981 */ /* 0x001ea2000c1e1900 */
[----:B------:R-:W-:Y:S01]  /*0460*/  IMAD.MOV.U32 R16, RZ, RZ, R24 ;  /* 0x000000ffff107224 */ /* 0x000fe200078e0018 */
[----:B------:R-:W-:Y:S02]  /*0470*/  IADD3 R22, P1, PT, R24, R25, RZ ;  /* 0x0000001918167210 */ /* 0x000fe40007f3e0ff */
[----:B------:R-:W3:Y:S04]  /*0480*/  LDG.E R26, desc[UR4][R12.64+-0xc] ;  /* 0xfffff4040c1a7981 */ /* 0x000ee8000c1e1900 */
[----:B------:R0:W2:Y:S01]  /*0490*/  LDG.E R17, desc[UR4][R16.64] ;  /* 0x0000000410117981 */ /* 0x0000a2000c1e1900 */
[----:B------:R-:W-:-:S05]  /*04a0*/  IMAD.X R23, R7, 0x1, R15, P1 ;  /* 0x0000000107177824 */ /* 0x000fca00008e060f */
[----:B------:R-:W3:Y:S01]  /*04b0*/  LDG.E R27, desc[UR4][R22.64] ;  /* 0x00000004161b7981 */ /* 0x000ee2000c1e1900 */
[----:B0-----:R-:W-:Y:S01]  /*04c0*/  IADD3 R16, P1, PT, R22, R25, RZ ;  /* 0x0000001916107210 */ /* 0x001fe20007f3e0ff */
[----:B--2---:R-:W-:-:S04]  /*04d0*/  FMUL R29, R18, R17 ;  /* 0x00000011121d7220 */ /* 0x004fc80000400000 */
[----:B------:R-:W-:Y:S01]  /*04e0*/  IMAD.X R17, R23, 0x1, R15, P1 ;  /* 0x0000000117117824 */ /* 0x000fe200008e060f */
[----:B------:R0:W1:Y:S04]  /*04f0*/  F2F.F64.F32 R18, R29 ;  /* 0x0000001d00127310 */ /* 0x0000680000201800 */
[----:B------:R-:W2:Y:S04]  /*0500*/  LDG.E R22, desc[UR4][R16.64] ;  /* 0x0000000410167981 */ /* 0x000ea8000c1e1900 */
[----:B0-----:R-:W2:Y:S01]  /*0510*/  LDG.E R29, desc[UR4][R12.64+-0x8] ;  /* 0xfffff8040c1d7981 */ /* 0x001ea2000c1e1900 */
[----:B-1----:R-:W-:Y:S01]  /*0520*/  DADD R18, R18, R20 ;  /* 0x0000000012127229 */ /* 0x002fe20000000014 */
[----:B---3--:R-:W-:-:S06]  /*0530*/  FMUL R20, R26, R27 ;  /* 0x0000001b1a147220 */ /* 0x008fcc0000400000 */
[----:B------:R-:W0:Y:S01]  /*0540*/  F2F.F64.F32 R20, R20 ;  /* 0x0000001400147310 */ /* 0x000e220000201800 */
[----:B------:R-:W-:Y:S02]  /*0550*/  IADD3 R26, P1, PT, R16, R25, RZ ;  /* 0x00000019101a7210 */ /* 0x000fe40007f3e0ff */
[----:B------:R-:W3:Y:S02]  /*0560*/  LDG.E R16, desc[UR4][R12.64] ;  /* 0x000000040c107981 */ /* 0x000ee4000c1e1900 */
[----:B------:R-:W-:Y:S02]  /*0570*/  IADD3.X R27, PT, PT, R17, R15, RZ, P1, !PT ;  /* 0x0000000f111b7210 */ /* 0x000fe40000ffe4ff */
[----:B------:R-:W4:Y:S01]  /*0580*/  LDG.E R17, desc[UR4][R12.64+-0x4] ;  /* 0xfffffc040c117981 */ /* 0x000f22000c1e1900 */
[----:B0-----:R-:W-:Y:S01]  /*0590*/  DADD R18, R18, R20 ;  /* 0x0000000012127229 */ /* 0x001fe20000000014 */
[----:B--2---:R-:W-:Y:S01]  /*05a0*/  FMUL R21, R29, R22 ;  /* 0x000000161d157220 */ /* 0x004fe20000400000 */
[----:B------:R-:W-:-:S02]  /*05b0*/  IADD3 R22, P1, PT, R26, R25, RZ ;  /* 0x000000191a167210 */ /* 0x000fc40007f3e0ff */
[----:B------:R-:W4:Y:S03]  /*05c0*/  LDG.E R26, desc[UR4][R26.64] ;  /* 0x000000041a1a7981 */ /* 0x000f26000c1e1900 */
[----:B------:R-:W-:-:S05]  /*05d0*/  IMAD.X R23, R27, 0x1, R15, P1 ;  /* 0x000000011b177824 */ /* 0x000fca00008e060f */
[----:B------:R-:W3:Y:S01]  /*05e0*/  LDG.E R27, desc[UR4][R22.64] ;  /* 0x00000004161b7981 */ /* 0x000ee2000c1e1900 */
[----:B------:R-:W0:Y:S02]  /*05f0*/  F2F.F64.F32 R20, R21 ;  /* 0x0000001500147310 */ /* 0x000e240000201800 */
[----:B0-----:R-:W-:Y:S01]  /*0600*/  DADD R20, R18, R20 ;  /* 0x0000000012147229 */ /* 0x001fe20000000014 */
[----:B----4-:R-:W-:Y:S02]  /*0610*/  FMUL R29, R17, R26 ;  /* 0x0000001a111d7220 */ /* 0x010fe40000400000 */
[----:B------:R-:W2:Y:S03]  /*0620*/  LDG.E R26, desc[UR4][R12.64+0x4] ;  /* 0x000004040c1a7981 */ /* 0x000ea6000c1e1900 */
[----:B------:R0:W1:Y:S01]  /*0630*/  F2F.F64.F32 R18, R29 ;  /* 0x0000001d00127310 */ /* 0x0000620000201800 */
[----:B---3--:R-:W-:Y:S01]  /*0640*/  FMUL R16, R16, R27 ;  /* 0x0000001b10107220 */ /* 0x008fe20000400000 */
[----:B0-----:R-:W3:Y:S06]  /*0650*/  LDG.E R29, desc[UR4][R12.64+0x8] ;  /* 0x000008040c1d7981 */ /* 0x001eec000c1e1900 */
[----:B------:R-:W0:Y:S01]  /*0660*/  F2F.F64.F32 R16, R16 ;  /* 0x0000001000107310 */ /* 0x000e220000201800 */
[----:B-1----:R-:W-:Y:S01]  /*0670*/  DADD R18, R20, R18 ;  /* 0x0000000014127229 */ /* 0x002fe20000000012 */
[----:B------:R-:W-:-:S05]  /*0680*/  IADD3 R20, P1, PT, R22, R25, RZ ;  /* 0x0000001916147210 */ /* 0x000fca0007f3e0ff */
[----:B------:R-:W-:Y:S02]  /*0690*/  IMAD.X R21, R23, 0x1, R15, P1 ;  /* 0x0000000117157824 */ /* 0x000fe400008e060f */
[----:B0-----:R-:W-:-:S03]  /*06a0*/  DADD R16, R18, R16 ;  /* 0x0000000012107229 */ /* 0x001fc60000000010 */
[----:B------:R-:W2:Y:S01]  /*06b0*/  LDG.E R27, desc[UR4][R20.64] ;  /* 0x00000004141b7981 */ /* 0x000ea2000c1e1900 */
[----:B------:R-:W-:-:S05]  /*06c0*/  IADD3 R18, P1, PT, R20, R25, RZ ;  /* 0x0000001914127210 */ /* 0x000fca0007f3e0ff */
[----:B------:R-:W-:Y:S01]  /*06d0*/  IMAD.X R19, R21, 0x1, R15, P1 ;  /* 0x0000000115137824 */ /* 0x000fe200008e060f */
[----:B------:R-:W-:-:S04]  /*06e0*/  IADD3 R22, P1, PT, R18, R25, RZ ;  /* 0x0000001912167210 */ /* 0x000fc80007f3e0ff */
[----:B------:R-:W3:Y:S01]  /*06f0*/  LDG.E R18, desc[UR4][R18.64] ;  /* 0x0000000412127981 */ /* 0x000ee2000c1e1900 */
[----:B------:R-:W-:-:S05]  /*0700*/  IMAD.X R23, R19, 0x1, R15, P1 ;  /* 0x0000000113177824 */ /* 0x000fca00008e060f */
[----:B------:R-:W4:Y:S04]  /*0710*/  LDG.E R22, desc[UR4][R22.64] ;  /* 0x0000000416167981 */ /* 0x000f28000c1e1900 */
[----:B------:R0:W4:Y:S01]  /*0720*/  LDG.E R19, desc[UR4][R12.64+0xc] ;  /* 0x00000c040c137981 */ /* 0x000122000c1e1900 */
[----:B------:R-:W-:-:S05]  /*0730*/  VIADD R6, R6, 0x8 ;  /* 0x0000000806067836 */ /* 0x000fca0000000000 */
[----:B------:R-:W-:Y:S02]  /*0740*/  ISETP.NE.AND P1, PT, R6, RZ, PT ;  /* 0x000000ff0600720c */ /* 0x000fe40003f25270 */
[----:B------:R-:W-:Y:S02]  /*0750*/  LEA R24, P2, R14, R24, 0x5 ;  /* 0x000000180e187211 */ /* 0x000fe400078428ff */
[----:B0-----:R-:W-:-:S03]  /*0760*/  IADD3 R12, P3, PT, R12, 0x20, RZ ;  /* 0x000000200c0c7810 */ /* 0x001fc60007f7e0ff */
[----:B------:R-:W-:Y:S01]  /*0770*/  IMAD.X R7, R7, 0x1, R28, P2 ;  /* 0x0000000107077824 */ /* 0x000fe200010e061c */
[----:B------:R-:W-:Y:S01]  /*0780*/  IADD3.X R13, PT, PT, RZ, R13, RZ, P3, !PT ;  /* 0x0000000dff0d7210 */ /* 0x000fe20001ffe4ff */
[----:B--2---:R-:W-:-:S06]  /*0790*/  FMUL R26, R26, R27 ;  /* 0x0000001b1a1a7220 */ /* 0x004fcc0000400000 */
[----:B------:R-:W0:Y:S01]  /*07a0*/  F2F.F64.F32 R26, R26 ;  /* 0x0000001a001a7310 */ /* 0x000e220000201800 */
[----:B---3--:R-:W-:-:S07]  /*07b0*/  FMUL R29, R29, R18 ;  /* 0x000000121d1d7220 */ /* 0x008fce0000400000 */
[----:B------:R-:W1:Y:S01]  /*07c0*/  F2F.F64.F32 R20, R29 ;  /* 0x0000001d00147310 */ /* 0x000e620000201800 */
[----:B----4-:R-:W-:Y:S01]  /*07d0*/  FMUL R19, R19, R22 ;  /* 0x0000001613137220 */ /* 0x010fe20000400000 */
[----:B0-----:R-:W-:-:S06]  /*07e0*/  DADD R26, R16, R26 ;  /* 0x00000000101a7229 */ /* 0x001fcc000000001a */
[----:B------:R-:W0:Y:S02]  /*07f0*/  F2F.F64.F32 R16, R19 ;  /* 0x0000001300107310 */ /* 0x000e240000201800 */
[----:B-1----:R-:W-:-:S08]  /*0800*/  DADD R20, R26, R20 ;  /* 0x000000001a147229 */ /* 0x002fd00000000014 */
[----:B0-----:R-:W-:Y:S01]  /*0810*/  DADD R20, R20, R16 ;  /* 0x0000000014147229 */ /* 0x001fe20000000010 */
[----:B------:R-:W-:Y:S10]  /*0820*/  @P1 BRA `(.L_x_33) ;  /* 0xfffffffc00041947 */ /* 0x000ff4000383ffff */
.L_x_32:
[----:B------:R-:W-:Y:S05]  /*0830*/  @!P0 BRA `(.L_x_34) ;  /* 0x00000004006c8947 */ /* 0x000fea0003800000 */
[----:B------:R-:W1:Y:S01]  /*0840*/  LDC.64 R6, c[0x0][0x398] ;  /* 0x0000e600ff067b82 */ /* 0x000e620000000a00 */
[----:B------:R-:W-:Y:S02]  /*0850*/  ISETP.GE.U32.AND P1, PT, R2, 0x4, PT ;  /* 0x000000040200780c */ /* 0x000fe40003f26070 */
[----:B------:R-:W-:-:S04]  /*0860*/  LOP3.LUT R24, R0, 0x3, RZ, 0xc0, !PT ;  /* 0x0000000300187812 */ /* 0x000fc800078ec0ff */
[----:B------:R-:W-:-:S07]  /*0870*/  ISETP.NE.AND P0, PT, R24, RZ, PT ;  /* 0x000000ff1800720c */ /* 0x000fce0003f05270 */
[----:B------:R-:W-:Y:S06]  /*0880*/  @!P1 BRA `(.L_x_35) ;  /* 0x0000000000a09947 */ /* 0x000fec0003800000 */
[----:B------:R-:W2:Y:S01]  /*0890*/  LDCU.64 UR10, c[0x0][0x390] ;  /* 0x00007200ff0a77ac */ /* 0x000ea20008000a00 */
[C---:B-1----:R-:W-:Y:S01]  /*08a0*/  IMAD.WIDE.U32 R16, R4.reuse, R6, R8 ;  /* 0x0000000604107225 */ /* 0x042fe200078e0008 */
[C---:B------:R-:W-:Y:S01]  /*08b0*/  IADD3 R2, P1, PT, R4.reuse, R10, RZ ;  /* 0x0000000a04027210 */ /* 0x040fe20007f3e0ff */
[----:B------:R-:W1:Y:S02]  /*08c0*/  LDCU.64 UR8, c[0x0][0x380] ;  /* 0x00007000ff0877ac */ /* 0x000e640008000a00 */
[----:B------:R-:W-:Y:S02]  /*08d0*/  IMAD R13, R4, R7, R17 ;  /* 0x00000007040d7224 */ /* 0x000fe400078e0211 */
[----:B------:R-:W-:Y:S02]  /*08e0*/  IMAD.X R17, RZ, RZ, R5, P1 ;  /* 0x000000ffff117224 */ /* 0x000fe400008e0605 */
[----:B------:R-:W-:-:S04]  /*08f0*/  IMAD.WIDE.U32 R14, R6, 0x4, RZ ;  /* 0x00000004060e7825 */ /* 0x000fc800078e00ff */
[----:B------:R-:W-:-:S04]  /*0900*/  IMAD.SHL.U32 R19, R7, 0x4, RZ ;  /* 0x0000000407137824 */ /* 0x000fc800078e00ff */
[----:B------:R-:W-:Y:S01]  /*0910*/  IMAD.IADD R15, R15, 0x1, R19 ;  /* 0x000000010f0f7824 */ /* 0x000fe200078e0213 */
[----:B--2---:R-:W-:Y:S02]  /*0920*/  LEA R22, P2, R16, UR10, 0x2 ;  /* 0x0000000a10167c11 */ /* 0x004fe4000f8410ff */
[----:B-1----:R-:W-:Y:S02]  /*0930*/  LEA R12, P1, R2, UR8, 0x2 ;  /* 0x00000008020c7c11 */ /* 0x002fe4000f8210ff */
[----:B------:R-:W-:Y:S02]  /*0940*/  LEA.HI.X R23, R16, UR11, R13, 0x2, P2 ;  /* 0x0000000b10177c11 */ /* 0x000fe400090f140d */
[----:B------:R-:W-:Y:S02]  /*0950*/  LEA.HI.X R13, R2, UR9, R17, 0x2, P1 ;  /* 0x00000009020d7c11 */ /* 0x000fe400088f1411 */
[-C--:B------:R-:W-:Y:S01]  /*0960*/  IADD3 R16, P1, PT, R22, R14.reuse, RZ ;  /* 0x0000000e16107210 */ /* 0x080fe20007f3e0ff */
[----:B0-----:R-:W2:Y:S04]  /*0970*/  LDG.E R2, desc[UR4][R22.64] ;  /* 0x0000000416027981 */ /* 0x001ea8000c1e1900 */
[----:B------:R-:W2:Y:S01]  /*0980*/  LDG.E R25, desc[UR4][R12.64] ;  /* 0x000000040c197981 */ /* 0x000ea2000c1e1900 */
[----:B------:R-:W-:Y:S01]  /*0990*/  IMAD.X R17, R15, 0x1, R23, P1 ;  /* 0x000000010f117824 */ /* 0x000fe200008e0617 */
[----:B------:R-:W-:-:S02]  /*09a0*/  IADD3 R18, P1, PT, R16, R14, RZ ;  /* 0x0000000e10127210 */ /* 0x000fc40007f3e0ff */
[----:B------:R-:W3:Y:S04]  /*09b0*/  LDG.E R26, desc[UR4][R12.64+0x4] ;  /* 0x000004040c1a7981 */ /* 0x000ee8000c1e1900 */
[----:B------:R-:W3:Y:S01]  /*09c0*/  LDG.E R27, desc[UR4][R16.64] ;  /* 0x00000004101b7981 */ /* 0x000ee2000c1e1900 */
[----:B------:R-:W-:Y:S02]  /*09d0*/  IADD3.X R19, PT, PT, R17, R15, RZ, P1, !PT ;  /* 0x0000000f11137210 */ /* 0x000fe40000ffe4ff */
[----:B------:R-:W-:Y:S01]  /*09e0*/  IADD3 R14, P1, PT, R18, R14, RZ ;  /* 0x0000000e120e7210 */ /* 0x000fe20007f3e0ff */
[----:B------:R-:W4:Y:S04]  /*09f0*/  LDG.E R28, desc[UR4][R12.64+0x8] ;  /* 0x000008040c1c7981 */ /* 0x000f28000c1e1900 */
[----:B------:R-:W4:Y:S01]  /*0a00*/  LDG.E R18, desc[UR4][R18.64] ;  /* 0x0000000412127981 */ /* 0x000f22000c1e1900 */
[----:B------:R-:W-:-:S03]  /*0a10*/  IMAD.X R15, R19, 0x1, R15, P1 ;  /* 0x00000001130f7824 */ /* 0x000fc600008e060f */
[----:B------:R0:W5:Y:S04]  /*0a20*/  LDG.E R29, desc[UR4][R12.64+0xc] ;  /* 0x00000c040c1d7981 */ /* 0x000168000c1e1900 */
[----:B------:R-:W5:Y:S01]  /*0a30*/  LDG.E R14, desc[UR4][R14.64] ;  /* 0x000000040e0e7981 */ /* 0x000f62000c1e1900 */
[----:B------:R-:W-:Y:S02]  /*0a40*/  VIADD R4, R4, 0x4 ;  /* 0x0000000404047836 */ /* 0x000fe40000000000 */
[----:B--2---:R-:W-:-:S04]  /*0a50*/  FMUL R2, R25, R2 ;  /* 0x0000000219027220 */ /* 0x004fc80000400000 */
[----:B------:R-:W1:Y:S01]  /*0a60*/  F2F.F64.F32 R22, R2 ;  /* 0x0000000200167310 */ /* 0x000e620000201800 */
[----:B---3--:R-:W-:-:S07]  /*0a70*/  FMUL R26, R26, R27 ;  /* 0x0000001b1a1a7220 */ /* 0x008fce0000400000 */
[----:B------:R-:W2:Y:S01]  /*0a80*/  F2F.F64.F32 R16, R26 ;  /* 0x0000001a00107310 */ /* 0x000ea20000201800 */
[----:B----4-:R-:W-:Y:S01]  /*0a90*/  FMUL R28, R28, R18 ;  /* 0x000000121c1c7220 */ /* 0x010fe20000400000 */
[----:B-1----:R-:W-:-:S06]  /*0aa0*/  DADD R22, R20, R22 ;  /* 0x0000000014167229 */ /* 0x002fcc0000000016 */
[----:B0-----:R-:W0:Y:S01]  /*0ab0*/  F2F.F64.F32 R12, R28 ;  /* 0x0000001c000c7310 */ /* 0x001e220000201800 */
[----:B-----5:R-:W-:Y:S01]  /*0ac0*/  FMUL R29, R29, R14 ;  /* 0x0000000e1d1d7220 */ /* 0x020fe20000400000 */
[----:B--2---:R-:W-:-:S06]  /*0ad0*/  DADD R16, R22, R16 ;  /* 0x0000000016107229 */ /* 0x004fcc0000000010 */
[----:B------:R-:W1:Y:S02]  /*0ae0*/  F2F.F64.F32 R20, R29 ;  /* 0x0000001d00147310 */ /* 0x000e640000201800 */
[----:B0-----:R-:W-:-:S08]  /*0af0*/  DADD R12, R16, R12 ;  /* 0x00000000100c7229 */ /* 0x001fd0000000000c */
[----:B-1----:R-:W-:-:S11]  /*0b00*/  DADD R20, R12, R20 ;  /* 0x000000000c147229 */ /* 0x002fd60000000014 */
.L_x_35:
[----:B------:R-:W-:Y:S05]  /*0b10*/  @!P0 BRA `(.L_x_34) ;  /* 0x0000000000b48947 */ /* 0x000fea0003800000 */
[----:B------:R-:W-:Y:S02]  /*0b20*/  ISETP.NE.AND P1, PT, R24, 0x1, PT ;  /* 0x000000011800780c */ /* 0x000fe40003f25270 */
[----:B------:R-:W-:-:S04]  /*0b30*/  LOP3.LUT R0, R0, 0x1, RZ, 0xc0, !PT ;  /* 0x0000000100007812 */ /* 0x000fc800078ec0ff */
[----:B------:R-:W-:-:S07]  /*0b40*/  ISETP.NE.U32.AND P0, PT, R0, 0x1, PT ;  /* 0x000000010000780c */ /* 0x000fce0003f05070 */
[----:B------:R-:W-:Y:S06]  /*0b50*/  @!P1 BRA `(.L_x_36) ;  /* 0x00000000005c9947 */ /* 0x000fec0003800000 */
[----:B------:R-:W2:Y:S01]  /*0b60*/  LDCU.64 UR8, c[0x0][0x380] ;  /* 0x00007000ff0877ac */ /* 0x000ea20008000a00 */
[C---:B------:R-:W-:Y:S01]  /*0b70*/  IADD3 R0, P1, PT, R4.reuse, R10, RZ ;  /* 0x0000000a04007210 */ /* 0x040fe20007f3e0ff */
[C---:B-1----:R-:W-:Y:S01]  /*0b80*/  IMAD.WIDE.U32 R16, R4.reuse, R6, R8 ;  /* 0x0000000604107225 */ /* 0x042fe200078e0008 */
[----:B------:R-:W1:Y:S03]  /*0b90*/  LDCU.64 UR10, c[0x0][0x390] ;  /* 0x00007200ff0a77ac */ /* 0x000e660008000a00 */
[----:B------:R-:W-:Y:S02]  /*0ba0*/  IMAD.X R13, RZ, RZ, R5, P1 ;  /* 0x000000ffff0d7224 */ /* 0x000fe400008e0605 */
[----:B------:R-:W-:Y:S01]  /*0bb0*/  IMAD R15, R4, R7, R17 ;  /* 0x00000007040f7224 */ /* 0x000fe200078e0211 */
[----:B--2---:R-:W-:Y:S02]  /*0bc0*/  LEA R12, P1, R0, UR8, 0x2 ;  /* 0x00000008000c7c11 */ /* 0x004fe4000f8210ff */
[----:B-1----:R-:W-:-:S02]  /*0bd0*/  LEA R14, P2, R16, UR10, 0x2 ;  /* 0x0000000a100e7c11 */ /* 0x002fc4000f8410ff */
[----:B------:R-:W-:Y:S02]  /*0be0*/  LEA.HI.X R13, R0, UR9, R13, 0x2, P1 ;  /* 0x00000009000d7c11 */ /* 0x000fe400088f140d */
[----:B------:R-:W-:Y:S02]  /*0bf0*/  LEA.HI.X R15, R16, UR11, R15, 0x2, P2 ;  /* 0x0000000b100f7c11 */ /* 0x000fe400090f140f */
[C---:B------:R-:W-:Y:S01]  /*0c00*/  LEA R18, P1, R6.reuse, R14, 0x2 ;  /* 0x0000000e06127211 */ /* 0x040fe200078210ff */
[----:B0-----:R-:W2:Y:S03]  /*0c10*/  LDG.E R0, desc[UR4][R12.64] ;  /* 0x000000040c007981 */ /* 0x001ea6000c1e1900 */
[----:B------:R-:W-:Y:S01]  /*0c20*/  LEA.HI.X R19, R6, R15, R7, 0x2, P1 ;  /* 0x0000000f06137211 */ /* 0x000fe200008f1407 */
[----:B------:R-:W2:Y:S04]  /*0c30*/  LDG.E R17, desc[UR4][R14.64] ;  /* 0x000000040e117981 */ /* 0x000ea8000c1e1900 */
[----:B------:R-:W3:Y:S04]  /*0c40*/  LDG.E R25, desc[UR4][R12.64+0x4] ;  /* 0x000004040c197981 */ /* 0x000ee8000c1e1900 */
[----:B------:R-:W3:Y:S01]  /*0c50*/  LDG.E R18, desc[UR4][R18.64] ;  /* 0x0000000412127981 */ /* 0x000ee2000c1e1900 */
[----:B------:R-:W-:-:S02]  /*0c60*/  VIADD R4, R4, 0x2 ;  /* 0x0000000204047836 */ /* 0x000fc40000000000 */
[----:B--2---:R-:W-:-:S04]  /*0c70*/  FMUL R0, R0, R17 ;  /* 0x0000001100007220 */ /* 0x004fc80000400000 */
[----:B------:R-:W0:Y:S01]  /*0c80*/  F2F.F64.F32 R22, R0 ;  /* 0x0000000000167310 */ /* 0x000e220000201800 */
[----:B---3--:R-:W-:-:S07]  /*0c90*/  FMUL R16, R25, R18 ;  /* 0x0000001219107220 */ /* 0x008fce0000400000 */
[----:B------:R-:W1:Y:S01]  /*0ca0*/  F2F.F64.F32 R16, R16 ;  /* 0x0000001000107310 */ /* 0x000e620000201800 */
[----:B0-----:R-:W-:-:S08]  /*0cb0*/  DADD R20, R20, R22 ;  /* 0x0000000014147229 */ /* 0x001fd00000000016 */
[----:B-1----:R-:W-:-:S11]  /*0cc0*/  DADD R20, R20, R16 ;  /* 0x0000000014147229 */ /* 0x002fd60000000010 */
.L_x_36:
[----:B------:R-:W-:Y:S05]  /*0cd0*/  @P0 BRA `(.L_x_34) ;  /* 0x0000000000440947 */ /* 0x000fea0003800000 */
[----:B------:R-:W2:Y:S01]  /*0ce0*/  LDCU.64 UR8, c[0x0][0x380] ;  /* 0x00007000ff0877ac */ /* 0x000ea20008000a00 */
[C---:B------:R-:W-:Y:S01]  /*0cf0*/  IADD3 R0, P0, PT, R4.reuse, R10, RZ ;  /* 0x0000000a04007210 */ /* 0x040fe20007f1e0ff */
[----:B------:R-:W-:Y:S01]  /*0d00*/  IMAD.MOV.U32 R10, RZ, RZ, R8 ;  /* 0x000000ffff0a7224 */ /* 0x000fe200078e0008 */
[----:B------:R-:W-:Y:S01]  /*0d10*/  MOV R11, R9 ;  /* 0x00000009000b7202 */ /* 0x000fe20000000f00 */
[----:B------:R-:W3:Y:S02]  /*0d20*/  LDCU.64 UR10, c[0x0][0x390] ;  /* 0x00007200ff0a77ac */ /* 0x000ee40008000a00 */
[----:B------:R-:W-:Y:S02]  /*0d30*/  IMAD.X R13, RZ, RZ, R5, P0 ;  /* 0x000000ffff0d7224 */ /* 0x000fe400000e0605 */
[----:B-1----:R-:W-:-:S04]  /*0d40*/  IMAD.WIDE.U32 R10, R4, R6, R10 ;  /* 0x00000006040a7225 */ /* 0x002fc800078e000a */
[----:B------:R-:W-:Y:S01]  /*0d50*/  IMAD R5, R4, R7, R11 ;  /* 0x0000000704057224 */ /* 0x000fe200078e020b */
[----:B--2---:R-:W-:Y:S02]  /*0d60*/  LEA R6, P0, R0, UR8, 0x2 ;  /* 0x0000000800067c11 */ /* 0x004fe4000f8010ff */
[----:B---3--:R-:W-:Y:S02]  /*0d70*/  LEA R12, P1, R10, UR10, 0x2 ;  /* 0x0000000a0a0c7c11 */ /* 0x008fe4000f8210ff */
[----:B------:R-:W-:Y:S02]  /*0d80*/  LEA.HI.X R7, R0, UR9, R13, 0x2, P0 ;  /* 0x0000000900077c11 */ /* 0x000fe400080f140d */
[----:B------:R-:W-:-:S03]  /*0d90*/  LEA.HI.X R13, R10, UR11, R5, 0x2, P1 ;  /* 0x0000000b0a0d7c11 */ /* 0x000fc600088f1405 */
[----:B0-----:R-:W2:Y:S04]  /*0da0*/  LDG.E R6, desc[UR4][R6.64] ;  /* 0x0000000406067981 */ /* 0x001ea8000c1e1900 */
[----:B------:R-:W2:Y:S02]  /*0db0*/  LDG.E R13, desc[UR4][R12.64] ;  /* 0x000000040c0d7981 */ /* 0x000ea4000c1e1900 */
[----:B--2---:R-:W-:-:S06]  /*0dc0*/  FMUL R4, R6, R13 ;  /* 0x0000000d06047220 */ /* 0x004fcc0000400000 */
[----:B------:R-:W0:Y:S02]  /*0dd0*/  F2F.F64.F32 R4, R4 ;  /* 0x0000000400047310 */ /* 0x000e240000201800 */
[----:B0-----:R-:W-:-:S11]  /*0de0*/  DADD R20, R20, R4 ;  /* 0x0000000014147229 */ /* 0x001fd60000000004 */
.L_x_34:
[----:B------:R2:W3:Y:S02]  /*0df0*/  F2F.F32.F64 R21, R20 ;  /* 0x0000001400157310 */ /* 0x0004e40000301000 */
.L_x_31:
[----:B------:R-:W4:Y:S01]  /*0e00*/  LDCU.64 UR8, c[0x0][0x3a0] ;  /* 0x00007400ff0877ac */ /* 0x000f220008000a00 */
[----:B------:R-:W-:Y:S01]  /*0e10*/  SHF.R.S32.HI R0, RZ, 0x1f, R3 ;  /* 0x0000001fff007819 */ /* 0x000fe20000011403 */
[----:B------:R-:W-:Y:S02]  /*0e20*/  IMAD.MOV.U32 R4, RZ, RZ, R8 ;  /* 0x000000ffff047224 */ /* 0x000fe400078e0008 */
[----:B------:R-:W-:Y:S02]  /*0e30*/  IMAD.MOV.U32 R5, RZ, RZ, R9 ;  /* 0x000000ffff057224 */ /* 0x000fe400078e0009 */
[----:B------:R-:W-:Y:S02]  /*0e40*/  IMAD R0, R0, UR6, RZ ;  /* 0x0000000600007c24 */ /* 0x000fe4000f8e02ff */
[----:B------:R-:W-:-:S04]  /*0e50*/  IMAD.WIDE.U32 R4, R3, UR6, R4 ;  /* 0x0000000603047c25 */ /* 0x000fc8000f8e0004 */
[----:B------:R-:W-:-:S04]  /*0e60*/  IMAD R3, R3, UR7, R0 ;  /* 0x0000000703037c24 */ /* 0x000fc8000f8e0200 */
[----:B------:R-:W-:Y:S01]  /*0e70*/  IMAD.IADD R3, R5, 0x1, R3 ;  /* 0x0000000105037824 */ /* 0x000fe200078e0203 */
[----:B----4-:R-:W-:-:S04]  /*0e80*/  LEA R2, P0, R4, UR8, 0x2 ;  /* 0x0000000804027c11 */ /* 0x010fc8000f8010ff */
[----:B------:R-:W-:-:S05]  /*0e90*/  LEA.HI.X R3, R4, UR9, R3, 0x2, P0 ;  /* 0x0000000904037c11 */ /* 0x000fca00080f1403 */
[----:B0--3--:R-:W-:Y:S01]  /*0ea0*/  STG.E desc[UR4][R2.64], R21 ;  /* 0x0000001502007986 */ /* 0x009fe2000c101904 */
[----:B------:R-:W-:Y:S05]  /*0eb0*/  EXIT ;  /* 0x000000000000794d */ /* 0x000fea0003800000 */
.L_x_37:
        /* <DEDUP_REMOVED lines=12> */
.L_x_118:


//--------------------- .text._Z24vector_dot_product_gpu_6PfS_S_S_i --------------------------
	.section	.text._Z24vector_dot_product_gpu_6PfS_S_S_i,"ax",@progbits
	.align	128
        .global         _Z24vector_dot_product_gpu_6PfS_S_S_i
        .type           _Z24vector_dot_product_gpu_6PfS_S_S_i,@function
        .size           _Z24vector_dot_product_gpu_6PfS_S_S_i,(.L_x_119 - _Z24vector_dot_product_gpu_6PfS_S_S_i)
        .other          _Z24vector_dot_product_gpu_6PfS_S_S_i,@"STO_CUDA_ENTRY STV_DEFAULT"
_Z24vector_dot_product_gpu_6PfS_S_S_i:
.text._Z24vector_dot_product_gpu_6PfS_S_S_i:
[----:B------:R-:W-:Y:S01]  /*0000*/  LDC R1, c[0x0][0x37c] ;  /* 0x0000df00ff017b82 */ /* 0x000fe20000000800 */
[----:B------:R-:W0:Y:S01]  /*0010*/  S2R R0, SR_TID.X ;  /* 0x0000000000007919 */ /* 0x000e220000002100 */
[----:B------:R-:W1:Y:S06]  /*0020*/  LDCU UR4, c[0x0][0x360] ;  /* 0x00006c00ff0477ac */ /* 0x000e6c0008000800 */
[----:B------:R-:W2:Y:S01]  /*0030*/  LDC R8, c[0x0][0x370] ;  /* 0x0000dc00ff087b82 */ /* 0x000ea20000000800 */
[----:B------:R-:W-:Y:S01]  /*0040*/  BSSY.RECONVERGENT B0, `(.L_x_38) ;  /* 0x000005f000007945 */ /* 0x000fe20003800200 */
[----:B------:R-:W0:Y:S01]  /*0050*/  S2R R9, SR_CTAID.X ;  /* 0x0000000000097919 */ /* 0x000e220000002500 */
[----:B------:R-:W3:Y:S01]  /*0060*/  LDCU UR5, c[0x0][0x3a0] ;  /* 0x00007400ff0577ac */ /* 0x000ee20008000800 */
[----:B------:R-:W-:Y:S01]  /*0070*/  IMAD.MOV.U32 R3, RZ, RZ, RZ ;  /* 0x000000ffff037224 */ /* 0x000fe200078e00ff */
[----:B------:R-:W4:Y:S01]  /*0080*/  LDCU.64 UR6, c[0x0][0x358] ;  /* 0x00006b00ff0677ac */ /* 0x000f220008000a00 */
[----:B-1----:R-:W-:-:S02]  /*0090*/  IMAD.U32 R10, RZ, RZ, UR4 ;  /* 0x00000004ff0a7e24 */ /* 0x002fc4000f8e00ff */
[----:B0-----:R-:W-:-:S05]  /*00a0*/  IMAD R12, R9, UR4, R0 ;  /* 0x00000004090c7c24 */ /* 0x001fca000f8e0200 */
[----:B---3--:R-:W-:-:S13]  /*00b0*/  ISETP.GE.AND P0, PT, R12, UR5, PT ;  /* 0x000000050c007c0c */ /* 0x008fda000bf06270 */
[----:B--2-4-:R-:W-:Y:S05]  /*00c0*/  @P0 BRA `(.L_x_39) ;  /* 0x0000000400580947 */ /* 0x014fea0003800000 */
[----:B------:R-:W-:Y:S01]  /*00d0*/  IMAD R11, R8, UR4, RZ ;  /* 0x00000004080b7c24 */ /* 0x000fe2000f8e02ff */
[----:B------:R-:W-:Y:S03]  /*00e0*/  BSSY.RECONVERGENT B1, `(.L_x_40) ;  /* 0x000002f000017945 */ /* 0x000fe60003800200 */
[----:B------:R-:W0:Y:S01]  /*00f0*/  I2F.U32.RP R7, R11 ;  /* 0x0000000b00077306 */ /* 0x000e220000209000 */
[C---:B------:R-:W-:Y:S01]  /*0100*/  IMAD.IADD R4, R11.reuse, 0x1, R12 ;  /* 0x000000010b047824 */ /* 0x040fe200078e020c */
[----:B------:R-:W-:Y:S02]  /*0110*/  IADD3 R13, PT, PT, RZ, -R11, RZ ;  /* 0x8000000bff0d7210 */ /* 0x000fe40007ffe0ff */
[----:B------:R-:W-:Y:S02]  /*0120*/  ISETP.NE.U32.AND P2, PT, R11, RZ, PT ;  /* 0x000000ff0b00720c */ /* 0x000fe40003f45070 */
[----:B------:R-:W-:-:S02]  /*0130*/  ISETP.GE.AND P0, PT, R4, UR5, PT ;  /* 0x0000000504007c0c */ /* 0x000fc4000bf06270 */
[----:B------:R-:W-:Y:S02]  /*0140*/  VIMNMX R5, PT, PT, R4, UR5, !PT ;  /* 0x0000000504057c48 */ /* 0x000fe4000ffe0100 */
[----:B------:R-:W-:-:S04]  /*0150*/  SEL R6, RZ, 0x1, P0 ;  /* 0x00000001ff067807 */ /* 0x000fc80000000000 */
[----:B------:R-:W-:Y:S01]  /*0160*/  IADD3 R4, PT, PT, R5, -R4, -R6 ;  /* 0x8000000405047210 */ /* 0x000fe20007ffe806 */
[----:B0-----:R-:W0:Y:S02]  /*0170*/  MUFU.RCP R7, R7 ;  /* 0x0000000700077308 */ /* 0x001e240000001000 */
[----:B0-----:R-:W-:-:S06]  /*0180*/  VIADD R2, R7, 0xffffffe ;  /* 0x0ffffffe07027836 */ /* 0x001fcc0000000000 */
[----:B------:R0:W1:Y:S02]  /*0190*/  F2I.FTZ.U32.TRUNC.NTZ R3, R2 ;  /* 0x0000000200037305 */ /* 0x000064000021f000 */
[----:B0-----:R-:W-:Y:S02]  /*01a0*/  IMAD.MOV.U32 R2, RZ, RZ, RZ ;  /* 0x000000ffff027224 */ /* 0x001fe400078e00ff */
[----:B-1----:R-:W-:-:S04]  /*01b0*/  IMAD R13, R13, R3, RZ ;  /* 0x000000030d0d7224 */ /* 0x002fc800078e02ff */
[----:B------:R-:W-:-:S06]  /*01c0*/  IMAD.HI.U32 R3, R3, R13, R2 ;  /* 0x0000000d03037227 */ /* 0x000fcc00078e0002 */
[----:B------:R-:W-:-:S05]  /*01d0*/  IMAD.HI.U32 R3, R3, R4, RZ ;  /* 0x0000000403037227 */ /* 0x000fca00078e00ff */
[----:B------:R-:W-:-:S05]  /*01e0*/  IADD3 R2, PT, PT, -R3, RZ, RZ ;  /* 0x000000ff03027210 */ /* 0x000fca0007ffe1ff */
[----:B------:R-:W-:-:S05]  /*01f0*/  IMAD R4, R11, R2, R4 ;  /* 0x000000020b047224 */ /* 0x000fca00078e0204 */
[----:B------:R-:W-:-:S13]  /*0200*/  ISETP.GE.U32.AND P0, PT, R4, R11, PT ;  /* 0x0000000b0400720c */ /* 0x000fda0003f06070 */
[----:B------:R-:W-:Y:S02]  /*0210*/  @P0 IMAD.IADD R4, R4, 0x1, -R11 ;  /* 0x0000000104040824 */ /* 0x000fe400078e0a0b */
[----:B------:R-:W-:-:S03]  /*0220*/  @P0 VIADD R3, R3, 0x1 ;  /* 0x0000000103030836 */ /* 0x000fc60000000000 */
[----:B------:R-:W-:-:S13]  /*0230*/  ISETP.GE.U32.AND P1, PT, R4, R11, PT ;  /* 0x0000000b0400720c */ /* 0x000fda0003f26070 */
[----:B------:R-:W-:Y:S02]  /*0240*/  @P1 IADD3 R3, PT, PT, R3, 0x1, RZ ;  /* 0x0000000103031810 */ /* 0x000fe40007ffe0ff */
[----:B------:R-:W-:-:S05]  /*0250*/  @!P2 LOP3.LUT R3, RZ, R11, RZ, 0x33, !PT ;  /* 0x0000000bff03a212 */ /* 0x000fca00078e33ff */
[----:B------:R-:W-:-:S05]  /*0260*/  IMAD.IADD R13, R6, 0x1, R3 ;  /* 0x00000001060d7824 */ /* 0x000fca00078e0203 */
[C---:B------:R-:W-:Y:S02]  /*0270*/  LOP3.LUT R2, R13.reuse, 0x3, RZ, 0xc0, !PT ;  /* 0x000000030d027812 */ /* 0x040fe400078ec0ff */
[----:B------:R-:W-:Y:S02]  /*0280*/  ISETP.GE.U32.AND P1, PT, R13, 0x3, PT ;  /* 0x000000030d00780c */ /* 0x000fe40003f26070 */
[----:B------:R-:W-:Y:S02]  /*0290*/  ISETP.NE.AND P0, PT, R2, 0x3, PT ;  /* 0x000000030200780c */ /* 0x000fe40003f05270 */
[----:B------:R-:W-:-:S11]  /*02a0*/  CS2R R2, SRZ ;  /* 0x0000000000027805 */ /* 0x000fd6000001ff00 */
[----:B------:R-:W-:Y:S05]  /*02b0*/  @!P0 BRA `(.L_x_41) ;  /* 0x0000000000448947 */ /* 0x000fea0003800000 */
[----:B------:R-:W0:Y:S01]  /*02c0*/  LDC.64 R6, c[0x0][0x380] ;  /* 0x0000e000ff067b82 */ /* 0x000e220000000a00 */
[----:B------:R-:W-:-:S05]  /*02d0*/  VIADD R2, R13, 0x1 ;  /* 0x000000010d027836 */ /* 0x000fca0000000000 */
[----:B------:R-:W-:Y:S02]  /*02e0*/  LOP3.LUT R13, R2, 0x3, RZ, 0xc0, !PT ;  /* 0x00000003020d7812 */ /* 0x000fe400078ec0ff */
[----:B------:R-:W-:Y:S01]  /*02f0*/  CS2R R2, SRZ ;  /* 0x0000000000027805 */ /* 0x000fe2000001ff00 */
[----:B------:R-:W1:Y:S01]  /*0300*/  LDC.64 R4, c[0x0][0x388] ;  /* 0x0000e200ff047b82 */ /* 0x000e620000000a00 */
[----:B------:R-:W-:-:S07]  /*0310*/  IADD3 R13, PT, PT, -R13, RZ, RZ ;  /* 0x000000ff0d0d7210 */ /* 0x000fce0007ffe1ff */
.L_x_42:
[----:B-1----:R-:W-:-:S04]  /*0320*/  IMAD.WIDE R14, R12, 0x4, R4 ;  /* 0x000000040c0e7825 */ /* 0x002fc800078e0204 */
[----:B0-----:R-:W-:Y:S02]  /*0330*/  IMAD.WIDE R16, R12, 0x4, R6 ;  /* 0x000000040c107825 */ /* 0x001fe400078e0206 */
[----:B------:R-:W2:Y:S04]  /*0340*/  LDG.E R15, desc[UR6][R14.64] ;  /* 0x000000060e0f7981 */ /* 0x000ea8000c1e1900 */
[----:B------:R-:W2:Y:S01]  /*0350*/  LDG.E R16, desc[UR6][R16.64] ;  /* 0x0000000610107981 */ /* 0x000ea2000c1e1900 */
[----:B------:R-:W-:Y:S02]  /*0360*/  VIADD R13, R13, 0x1 ;  /* 0x000000010d0d7836 */ /* 0x000fe40000000000 */
[----:B------:R-:W-:-:S03]  /*0370*/  IMAD.IADD R12, R11, 0x1, R12 ;  /* 0x000000010b0c7824 */ /* 0x000fc600078e020c */
[----:B------:R-:W-:Y:S01]  /*0380*/  ISETP.NE.AND P0, PT, R13, RZ, PT ;  /* 0x000000ff0d00720c */ /* 0x000fe20003f05270 */
[----:B--2---:R-:W-:-:S06]  /*0390*/  FMUL R18, R16, R15 ;  /* 0x0000000f10127220 */ /* 0x004fcc0000400000 */
[----:B------:R-:W0:Y:S02]  /*03a0*/  F2F.F64.F32 R18, R18 ;  /* 0x0000001200127310 */ /* 0x000e240000201800 */
[----:B0-----:R-:W-:-:S04]  /*03b0*/  DADD R2, R18, R2 ;  /* 0x0000000012027229 */ /* 0x001fc80000000002 */
[----:B------:R-:W-:Y:S07]  /*03c0*/  @P0 BRA `(.L_x_42) ;  /* 0xfffffffc00d40947 */ /* 0x000fee000383ffff */
.L_x_41:
[----:B------:R-:W-:Y:S05]  /*03d0*/  BSYNC.RECONVERGENT B1 ;  /* 0x0000000000017941 */ /* 0x000fea0003800200 */
.L_x_40:
[----:B------:R-:W-:Y:S04]  /*03e0*/  BSSY.RECONVERGENT B1, `(.L_x_43) ;  /* 0x0000023000017945 */ /* 0x000fe80003800200 */
[----:B------:R-:W-:Y:S05]  /*03f0*/  @!P1 BRA `(.L_x_44) ;  /* 0x0000000000849947 */ /* 0x000fea0003800000 */
.L_x_45:
[----:B------:R-:W0:Y:S08]  /*0400*/  LDC.64 R4, c[0x0][0x380] ;  /* 0x0000e000ff047b82 */ /* 0x000e300000000a00 */
[----:B------:R-:W1:Y:S01]  /*0410*/  LDC.64 R6, c[0x0][0x388] ;  /* 0x0000e200ff067b82 */ /* 0x000e620000000a00 */
[----:B0-----:R-:W-:-:S05]  /*0420*/  IMAD.WIDE R16, R12, 0x4, R4 ;  /* 0x000000040c107825 */ /* 0x001fca00078e0204 */
[----:B------:R0:W2:Y:S01]  /*0430*/  LDG.E R13, desc[UR6][R16.64] ;  /* 0x00000006100d7981 */ /* 0x0000a2000c1e1900 */
[----:B-1----:R-:W-:-:S04]  /*0440*/  IMAD.WIDE R28, R12, 0x4, R6 ;  /* 0x000000040c1c7825 */ /* 0x002fc800078e0206 */
[C---:B------:R-:W-:Y:S01]  /*0450*/  IMAD.WIDE R24, R11.reuse, 0x4, R16 ;  /* 0x000000040b187825 */ /* 0x040fe200078e0210 */
[----:B------:R-:W2:Y:S03]  /*0460*/  LDG.E R18, desc[UR6][R28.64] ;  /* 0x000000061c127981 */ /* 0x000ea6000c1e1900 */
[C---:B------:R-:W-:Y:S01]  /*0470*/  IMAD.WIDE R26, R11.reuse, 0x4, R28 ;  /* 0x000000040b1a7825 */ /* 0x040fe200078e021c */
[----:B------:R-:W3:Y:S04]  /*0480*/  LDG.E R21, desc[UR6][R24.64] ;  /* 0x0000000618157981 */ /* 0x000ee8000c1e1900 */
[----:B------:R-:W3:Y:S01]  /*0490*/  LDG.E R20, desc[UR6][R26.64] ;  /* 0x000000061a147981 */ /* 0x000ee2000c1e1900 */
[----:B------:R-:W-:-:S04]  /*04a0*/  IMAD.WIDE R14, R11, 0x4, R24 ;  /* 0x000000040b0e7825 */ /* 0x000fc800078e0218 */
[C---:B------:R-:W-:Y:S01]  /*04b0*/  IMAD.WIDE R4, R11.reuse, 0x4, R26 ;  /* 0x000000040b047825 */ /* 0x040fe200078e021a */
[----:B------:R-:W4:Y:S03]  /*04c0*/  LDG.E R23, desc[UR6][R14.64] ;  /* 0x000000060e177981 */ /* 0x000f26000c1e1900 */
[C---:B------:R-:W-:Y:S01]  /*04d0*/  IMAD.WIDE R6, R11.reuse, 0x4, R14 ;  /* 0x000000040b067825 */ /* 0x040fe200078e020e */
[----:B------:R-:W4:Y:S03]  /*04e0*/  LDG.E R22, desc[UR6][R4.64] ;  /* 0x0000000604167981 */ /* 0x000f26000c1e1900 */
[C---:B0-----:R-:W-:Y:S02]  /*04f0*/  IMAD.WIDE R16, R11.reuse, 0x4, R4 ;  /* 0x000000040b107825 */ /* 0x041fe400078e0204 */
[----:B------:R-:W5:Y:S04]  /*0500*/  LDG.E R6, desc[UR6][R6.64] ;  /* 0x0000000606067981 */ /* 0x000f68000c1e1900 */
[----:B------:R-:W5:Y:S01]  /*0510*/  LDG.E R17, desc[UR6][R16.64] ;  /* 0x0000000610117981 */ /* 0x000f62000c1e1900 */
[----:B------:R-:W-:-:S04]  /*0520*/  LEA R12, R11, R12, 0x2 ;  /* 0x0000000c0b0c7211 */ /* 0x000fc800078e10ff */
[----:B------:R-:W-:Y:S01]  /*0530*/  ISETP.GE.AND P0, PT, R12, UR5, PT ;  /* 0x000000050c007c0c */ /* 0x000fe2000bf06270 */
        /* <DEDUP_REMOVED lines=11> */
[----:B-1----:R-:W-:Y:S01]  /*05f0*/  DADD R2, R2, R4 ;  /* 0x0000000002027229 */ /* 0x002fe20000000004 */
[----:B------:R-:W-:Y:S10]  /*0600*/  @!P0 BRA `(.L_x_45) ;  /* 0xfffffffc007c8947 */ /* 0x000ff4000383ffff */
.L_x_44:
[----:B------:R-:W-:Y:S05]  /*0610*/  BSYNC.RECONVERGENT B1 ;  /* 0x0000000000017941 */ /* 0x000fea0003800200 */
.L_x_43:
[----:B------:R0:W1:Y:S02]  /*0620*/  F2F.F32.F64 R3, R2 ;  /* 0x0000000200037310 */ /* 0x0000640000301000 */
.L_x_39:
[----:B------:R-:W-:Y:S05]  /*0630*/  BSYNC.RECONVERGENT B0 ;  /* 0x0000000000007941 */ /* 0x000fea0003800200 */
.L_x_38:
[----:B------:R-:W-:Y:S01]  /*0640*/  ISETP.NE.AND P0, PT, R0, RZ, PT ;  /* 0x000000ff0000720c */ /* 0x000fe20003f05270 */
[----:B------:R-:W2:Y:S01]  /*0650*/  S2UR UR5, SR_CgaCtaId ;  /* 0x00000000000579c3 */ /* 0x000ea20000008800 */
[----:B------:R-:W-:Y:S01]  /*0660*/  UMOV UR4, 0x400 ;  /* 0x0000040000047882 */ /* 0x000fe20000000000 */
[----:B------:R-:W-:-:S10]  /*0670*/  ISETP.GE.U32.AND P1, PT, R10, 0x2, PT ;  /* 0x000000020a00780c */ /* 0x000fd40003f26070 */
[----:B------:R-:W3:Y:S01]  /*0680*/  @!P0 S2R R5, SR_CgaCtaId ;  /* 0x0000000000058919 */ /* 0x000ee20000008800 */
[----:B------:R-:W-:Y:S01]  /*0690*/  @!P0 MOV R4, 0x400 ;  /* 0x0000040000048802 */ /* 0x000fe20000000f00 */
[----:B--2---:R-:W-:-:S06]  /*06a0*/  ULEA UR4, UR5, UR4, 0x18 ;  /* 0x0000000405047291 */ /* 0x004fcc000f8ec0ff */
[----:B0-----:R-:W-:-:S05]  /*06b0*/  LEA R2, R0, UR4, 0x2 ;  /* 0x0000000400027c11 */ /* 0x001fca000f8e10ff */
[----:B-1----:R0:W-:Y:S01]  /*06c0*/  STS [R2], R3 ;  /* 0x0000000302007388 */ /* 0x0021e20000000800 */
[----:B---3--:R-:W-:Y:S01]  /*06d0*/  @!P0 LEA R6, R5, R4, 0x18 ;  /* 0x0000000405068211 */ /* 0x008fe200078ec0ff */
[----:B------:R-:W-:Y:S06]  /*06e0*/  BAR.SYNC.DEFER_BLOCKING 0x0 ;  /* 0x0000000000007b1d */ /* 0x000fec0000010000 */
[----:B0-----:R-:W-:Y:S05]  /*06f0*/  @!P1 BRA `(.L_x_46) ;  /* 0x0000000000309947 */ /* 0x001fea0003800000 */
[----:B------:R-:W-:-:S07]  /*0700*/  IMAD.MOV.U32 R3, RZ, RZ, R10 ;  /* 0x000000ffff037224 */ /* 0x000fce00078e000a */
.L_x_47:
[----:B------:R-:W-:-:S04]  /*0710*/  SHF.R.U32.HI R7, RZ, 0x1, R3 ;  /* 0x00000001ff077819 */ /* 0x000fc80000011603 */
[----:B------:R-:W-:-:S13]  /*0720*/  ISETP.GE.U32.AND P1, PT, R0, R7, PT ;  /* 0x000000070000720c */ /* 0x000fda0003f26070 */
[----:B------:R-:W-:-:S06]  /*0730*/  @!P1 IMAD R4, R7, 0x4, R2 ;  /* 0x0000000407049824 */ /* 0x000fcc00078e0202 */
[----:B------:R-:W-:Y:S04]  /*0740*/  @!P1 LDS R4, [R4] ;  /* 0x0000000004049984 */ /* 0x000fe80000000800 */
[----:B------:R-:W0:Y:S02]  /*0750*/  @!P1 LDS R5, [R2] ;  /* 0x0000000002059984 */ /* 0x000e240000000800 */
[----:B0-----:R-:W-:-:S05]  /*0760*/  @!P1 FADD R5, R4, R5 ;  /* 0x0000000504059221 */ /* 0x001fca0000000000 */
[----:B------:R0:W-:Y:S01]  /*0770*/  @!P1 STS [R2], R5 ;  /* 0x0000000502009388 */ /* 0x0001e20000000800 */
[----:B------:R-:W-:Y:S01]  /*0780*/  BAR.SYNC.DEFER_BLOCKING 0x0 ;  /* 0x0000000000007b1d */ /* 0x000fe20000010000 */
[----:B------:R-:W-:Y:S02]  /*0790*/  ISETP.GT.U32.AND P1, PT, R3, 0x3, PT ;  /* 0x000000030300780c */ /* 0x000fe40003f24070 */
[----:B------:R-:W-:-:S11]  /*07a0*/  MOV R3, R7 ;  /* 0x0000000700037202 */ /* 0x000fd60000000f00 */
[----:B0-----:R-:W-:Y:S05]  /*07b0*/  @P1 BRA `(.L_x_47) ;  /* 0xfffffffc00d41947 */ /* 0x001fea000383ffff */
.L_x_46:
[----:B------:R-:W0:Y:S01]  /*07c0*/  @!P0 LDS R3, [R6] ;  /* 0x0000000006038984 */ /* 0x000e220000000800 */
[----:B------:R-:W1:Y:S02]  /*07d0*/  LDC.64 R4, c[0x0][0x390] ;  /* 0x0000e400ff047b82 */ /* 0x000e640000000a00 */
[----:B-1----:R-:W-:-:S05]  /*07e0*/  IMAD.WIDE.U32 R4, R9, 0x4, R4 ;  /* 0x0000000409047825 */ /* 0x002fca00078e0004 */
[----:B0-----:R0:W-:Y:S01]  /*07f0*/  @!P0 STG.E desc[UR6][R4.64], R3 ;  /* 0x0000000304008986 */ /* 0x0011e2000c101906 */
[----:B------:R-:W-:Y:S06]  /*0800*/  MEMBAR.SC.GPU ;  /* 0x0000000000007992 */ /* 0x000fec0000002000 */
[----:B------:R-:W-:-:S00]  /*0810*/  ERRBAR ;  /* 0x00000000000079ab */ /* 0x000fc00000000000 */
[----:B------:R-:W-:Y:S06]  /*0820*/  CGAERRBAR ;  /* 0x00000000000075ab */ /* 0x000fec0000000000 */
[----:B------:R-:W-:Y:S01]  /*0830*/  CCTL.IVALL ;  /* 0x00000000ff00798f */ /* 0x000fe20002000000 */
[----:B------:R-:W-:Y:S04]  /*0840*/  BSSY.RECONVERGENT B0, `(.L_x_48) ;  /* 0x000000c000007945 */ /* 0x000fe80003800200 */
[----:B------:R-:W-:Y:S05]  /*0850*/  @P0 BRA `(.L_x_49) ;  /* 0x0000000000280947 */ /* 0x000fea0003800000 */
[----:B0-----:R-:W0:Y:S01]  /*0860*/  LDC.64 R4, c[0x4][RZ] ;  /* 0x01000000ff047b82 */ /* 0x001e220000000a00 */
[----:B------:R-:W-:-:S05]  /*0870*/  IMAD.MOV.U32 R7, RZ, RZ, 0x1 ;  /* 0x00000001ff077424 */ /* 0x000fca00078e00ff */
[----:B0-----:R1:W5:Y:S04]  /*0880*/  ATOMG.E.ADD.STRONG.GPU PT, RZ, desc[UR6][R4.64], R7 ;  /* 0x8000000704ff79a8 */ /* 0x00136800081ef106 */
[----:B------:R-:W2:Y:S01]  /*0890*/  LDG.E R3, desc[UR6][R4.64] ;  /* 0x0000000604037981 */ /* 0x000ea2000c1e1900 */
[----:B------:R-:W0:Y:S01]  /*08a0*/  S2UR UR5, SR_CgaCtaId ;  /* 0x00000000000579c3 */ /* 0x000e220000008800 */
[----:B------:R-:W-:Y:S02]  /*08b0*/  UMOV UR4, 0x400 ;  /* 0x0000040000047882 */ /* 0x000fe40000000000 */
[----:B0-----:R-:W-:Y:S01]  /*08c0*/  ULEA UR4, UR5, UR4, 0x18 ;  /* 0x0000000405047291 */ /* 0x001fe2000f8ec0ff */
[----:B--2---:R-:W-:-:S04]  /*08d0*/  ISETP.NE.AND P0, PT, R3, R8, PT ;  /* 0x000000080300720c */ /* 0x004fc80003f05270 */
[----:B------:R-:W-:-:S05]  /*08e0*/  SEL R3, RZ, 0x1, P0 ;  /* 0x00000001ff037807 */ /* 0x000fca0000000000 */
[----:B------:R1:W-:Y:S04]  /*08f0*/  STS.U8 [UR4+0x40], R3 ;  /* 0x00004003ff007988 */ /* 0x0003e80008000004 */
.L_x_49:
[----:B------:R-:W-:Y:S05]  /*0900*/  BSYNC.RECONVERGENT B0 ;  /* 0x0000000000007941 */ /* 0x000fea0003800200 */
.L_x_48:
[----:B------:R-:W2:Y:S08]  /*0910*/  S2UR UR5, SR_CgaCtaId ;  /* 0x00000000000579c3 */ /* 0x000eb00000008800 */
[----:B------:R-:W-:Y:S06]  /*0920*/  BAR.SYNC.DEFER_BLOCKING 0x0 ;  /* 0x0000000000007b1d */ /* 0x000fec0000010000 */
[----:B------:R-:W-:-:S02]  /*0930*/  UMOV UR4, 0x400 ;  /* 0x0000040000047882 */ /* 0x000fc40000000000 */
[----:B--2---:R-:W-:-:S09]  /*0940*/  ULEA UR4, UR5, UR4, 0x18 ;  /* 0x0000000405047291 */ /* 0x004fd2000f8ec0ff */
[----:B01----:R-:W0:Y:S02]  /*0950*/  LDS.U8 R3, [UR4+0x40] ;  /* 0x00004004ff037984 */ /* 0x003e240008000000 */
[----:B0-----:R-:W-:-:S13]  /*0960*/  ISETP.NE.AND P0, PT, R3, RZ, PT ;  /* 0x000000ff0300720c */ /* 0x001fda0003f05270 */
[----:B------:R-:W-:Y:S05]  /*0970*/  @!P0 EXIT ;  /* 0x000000000000894d */ /* 0x000fea0003800000 */
[----:B------:R-:W0:Y:S02]  /*0980*/  LDC.64 R4, c[0x0][0x390] ;  /* 0x0000e400ff047b82 */ /* 0x000e240000000a00 */
[----:B0-----:R-:W-:-:S06]  /*0990*/  IMAD.WIDE.U32 R4, R0, 0x4, R4 ;  /* 0x0000000400047825 */ /* 0x001fcc00078e0004 */
[----:B------:R-:W2:Y:S01]  /*09a0*/  LDG.E R5, desc[UR6][R4.64] ;  /* 0x0000000604057981 */ /* 0x000ea2000c1e1900 */
[----:B------:R-:W-:Y:S02]  /*09b0*/  ISETP.NE.AND P0, PT, R0, RZ, PT ;  /* 0x000000ff0000720c */ /* 0x000fe40003f05270 */
[----:B------:R-:W-:-:S11]  /*09c0*/  ISETP.GE.U32.AND P1, PT, R10, 0x2, PT ;  /* 0x000000020a00780c */ /* 0x000fd60003f26070 */
[----:B------:R-:W0:Y:S01]  /*09d0*/  @!P0 S2R R6, SR_CgaCtaId ;  /* 0x0000000000068919 */ /* 0x000e220000008800 */
[----:B------:R-:W-:-:S04]  /*09e0*/  @!P0 MOV R3, 0x400 ;  /* 0x0000040000038802 */ /* 0x000fc80000000f00 */
[----:B0-----:R-:W-:Y:S01]  /*09f0*/  @!P0 LEA R6, R6, R3, 0x18 ;  /* 0x0000000306068211 */ /* 0x001fe200078ec0ff */
[----:B--2---:R0:W-:Y:S01]  /*0a00*/  STS [R2], R5 ;  /* 0x0000000502007388 */ /* 0x0041e20000000800 */
[----:B------:R-:W-:Y:S06]  /*0a10*/  BAR.SYNC.DEFER_BLOCKING 0x0 ;  /* 0x0000000000007b1d */ /* 0x000fec0000010000 */
[----:B------:R-:W-:Y:S05]  /*0a20*/  @!P1 BRA `(.L_x_50) ;  /* 0x00000000002c9947 */ /* 0x000fea0003800000 */
.L_x_51:
        /* <DEDUP_REMOVED lines=10> */
[----:B-1----:R-:W-:Y:S05]  /*0ad0*/  @P1 BRA `(.L_x_51) ;  /* 0xfffffffc00d41947 */ /* 0x002fea000383ffff */
.L_x_50:
[----:B------:R-:W1:Y:S01]  /*0ae0*/  @!P0 LDS R7, [R6] ;  /* 0x0000000006078984 */ /* 0x000e620000000800 */
[----:B0-----:R-:W1:Y:S08]  /*0af0*/  @!P0 LDC.64 R2, c[0x0][0x398] ;  /* 0x0000e600ff028b82 */ /* 0x001e700000000a00 */
[----:B------:R-:W0:Y:S01]  /*0b00*/  LDC.64 R4, c[0x4][RZ] ;  /* 0x01000000ff047b82 */ /* 0x000e220000000a00 */
[----:B-1----:R-:W-:Y:S04]  /*0b10*/  @!P0 STG.E desc[UR6][R2.64], R7 ;  /* 0x0000000702008986 */ /* 0x002fe8000c101906 */
[----:B0-----:R-:W-:Y:S01]  /*0b20*/  STG.E desc[UR6][R4.64], RZ ;  /* 0x000000ff04007986 */ /* 0x001fe2000c101906 */
[----:B------:R-:W-:Y:S05]  /*0b30*/  EXIT ;  /* 0x000000000000794d */ /* 0x000fea0003800000 */
.L_x_52:
        /* <DEDUP_REMOVED lines=12> */
.L_x_119:


//--------------------- .text._Z24vector_dot_product_gpu_5PfS_S_i --------------------------
	.section	.text._Z24vector_dot_product_gpu_5PfS_S_i,"ax",@progbits
	.align	128
        .global         _Z24vector_dot_product_gpu_5PfS_S_i
        .type           _Z24vector_dot_product_gpu_5PfS_S_i,@function
        .size           _Z24vector_dot_product_gpu_5PfS_S_i,(.L_x_120 - _Z24vector_dot_product_gpu_5PfS_S_i)
        .other          _Z24vector_dot_product_gpu_5PfS_S_i,@"STO_CUDA_ENTRY STV_DEFAULT"
_Z24vector_dot_product_gpu_5PfS_S_i:
.text._Z24vector_dot_product_gpu_5PfS_S_i:
[----:B------:R-:W-:Y:S01]  /*0000*/  LDC R1, c[0x0][0x37c] ;  /* 0x0000df00ff017b82 */ /* 0x000fe20000000800 */
[----:B------:R-:W0:Y:S07]  /*0010*/  S2R R0, SR_TID.X ;  /* 0x0000000000007919 */ /* 0x000e2e0000002100 */
[----:B------:R-:W0:Y:S01]  /*0020*/  S2UR UR4, SR_CTAID.X ;  /* 0x00000000000479c3 */ /* 0x000e220000002500 */
[----:B------:R-:W1:Y:S01]  /*0030*/  LDCU.64 UR6, c[0x0][0x358] ;  /* 0x00006b00ff0677ac */ /* 0x000e620008000a00 */
[----:B------:R-:W-:Y:S01]  /*0040*/  BSSY.RECONVERGENT B0, `(.L_x_53) ;  /* 0x0000061000007945 */ /* 0x000fe20003800200 */
[----:B------:R-:W-:Y:S01]  /*0050*/  IMAD.MOV.U32 R6, RZ, RZ, RZ ;  /* 0x000000ffff067224 */ /* 0x000fe200078e00ff */
[----:B------:R-:W2:Y:S04]  /*0060*/  LDCU UR8, c[0x0][0x398] ;  /* 0x00007300ff0877ac */ /* 0x000ea80008000800 */
[----:B------:R-:W3:Y:S01]  /*0070*/  LDC R5, c[0x0][0x360] ;  /* 0x0000d800ff057b82 */ /* 0x000ee20000000800 */
[----:B------:R-:W4:Y:S01]  /*0080*/  LDCU UR5, c[0x0][0x370] ;  /* 0x00006e00ff0577ac */ /* 0x000f220008000800 */
[----:B0-----:R-:W-:Y:S01]  /*0090*/  LOP3.LUT P0, RZ, R0, UR4, RZ, 0xfc, !PT ;  /* 0x0000000400ff7c12 */ /* 0x001fe2000f80fcff */
[----:B---3--:R-:W-:-:S02]  /*00a0*/  IMAD R7, R5, UR4, R0 ;  /* 0x0000000405077c24 */ /* 0x008fc4000f8e0200 */
[----:B----4-:R-:W-:-:S10]  /*00b0*/  IMAD R4, R5, UR5, RZ ;  /* 0x0000000505047c24 */ /* 0x010fd4000f8e02ff */
[----:B------:R-:W1:Y:S02]  /*00c0*/  @!P0 LDC.64 R2, c[0x0][0x390] ;  /* 0x0000e400ff028b82 */ /* 0x000e640000000a00 */
[----:B-1----:R0:W-:Y:S01]  /*00d0*/  @!P0 STG.E desc[UR6][R2.64], RZ ;  /* 0x000000ff02008986 */ /* 0x0021e2000c101906 */
[----:B--2---:R-:W-:-:S13]  /*00e0*/  ISETP.GE.AND P0, PT, R7, UR8, PT ;  /* 0x0000000807007c0c */ /* 0x004fda000bf06270 */
[----:B0-----:R-:W-:Y:S05]  /*00f0*/  @P0 BRA `(.L_x_54) ;  /* 0x0000000400540947 */ /* 0x001fea0003800000 */
[----:B------:R-:W0:Y:S01]  /*0100*/  I2F.U32.RP R10, R4 ;  /* 0x00000004000a7306 */ /* 0x000e220000209000 */
[C---:B------:R-:W-:Y:S01]  /*0110*/  IADD3 R6, PT, PT, R4.reuse, R7, RZ ;  /* 0x0000000704067210 */ /* 0x040fe20007ffe0ff */
[----:B------:R-:W-:Y:S01]  /*0120*/  IMAD.MOV R11, RZ, RZ, -R4 ;  /* 0x000000ffff0b7224 */ /* 0x000fe200078e0a04 */
[----:B------:R-:W-:Y:S01]  /*0130*/  ISETP.NE.U32.AND P2, PT, R4, RZ, PT ;  /* 0x000000ff0400720c */ /* 0x000fe20003f45070 */
[----:B------:R-:W-:Y:S01]  /*0140*/  BSSY.RECONVERGENT B1, `(.L_x_55) ;  /* 0x000002b000017945 */ /* 0x000fe20003800200 */
[C---:B------:R-:W-:Y:S02]  /*0150*/  ISETP.GE.AND P0, PT, R6.reuse, UR8, PT ;  /* 0x0000000806007c0c */ /* 0x040fe4000bf06270 */
[----:B------:R-:W-:Y:S02]  /*0160*/  VIMNMX R9, PT, PT, R6, UR8, !PT ;  /* 0x0000000806097c48 */ /* 0x000fe4000ffe0100 */
[----:B------:R-:W-:-:S04]  /*0170*/  SEL R8, RZ, 0x1, P0 ;  /* 0x00000001ff087807 */ /* 0x000fc80000000000 */
[----:B------:R-:W-:Y:S01]  /*0180*/  IADD3 R9, PT, PT, R9, -R6, -R8 ;  /* 0x8000000609097210 */ /* 0x000fe20007ffe808 */
[----:B0-----:R-:W0:Y:S02]  /*0190*/  MUFU.RCP R10, R10 ;  /* 0x0000000a000a7308 */ /* 0x001e240000001000 */
[----:B0-----:R-:W-:-:S06]  /*01a0*/  IADD3 R2, PT, PT, R10, 0xffffffe, RZ ;  /* 0x0ffffffe0a027810 */ /* 0x001fcc0007ffe0ff */
        /* <DEDUP_REMOVED lines=8> */
[----:B------:R-:W-:Y:S01]  /*0230*/  @P0 IMAD.IADD R9, R9, 0x1, -R4 ;  /* 0x0000000109090824 */ /* 0x000fe200078e0a04 */
[----:B------:R-:W-:-:S04]  /*0240*/  @P0 IADD3 R3, PT, PT, R3, 0x1, RZ ;  /* 0x0000000103030810 */ /* 0x000fc80007ffe0ff */
[----:B------:R-:W-:-:S13]  /*0250*/  ISETP.GE.U32.AND P1, PT, R9, R4, PT ;  /* 0x000000040900720c */ /* 0x000fda0003f26070 */
[----:B------:R-:W-:Y:S01]  /*0260*/  @P1 VIADD R3, R3, 0x1 ;  /* 0x0000000103031836 */ /* 0x000fe20000000000 */
[----:B------:R-:W-:-:S04]  /*0270*/  @!P2 LOP3.LUT R3, RZ, R4, RZ, 0x33, !PT ;  /* 0x00000004ff03a212 */ /* 0x000fc800078e33ff */
[----:B------:R-:W-:-:S04]  /*0280*/  IADD3 R6, PT, PT, R8, R3, RZ ;  /* 0x0000000308067210 */ /* 0x000fc80007ffe0ff */
        /* <DEDUP_REMOVED lines=11> */
.L_x_57:
[----:B-1----:R-:W-:-:S04]  /*0340*/  IMAD.WIDE R12, R7, 0x4, R10 ;  /* 0x00000004070c7825 */ /* 0x002fc800078e020a */
[----:B0-----:R-:W-:Y:S02]  /*0350*/  IMAD.WIDE R14, R7, 0x4, R8 ;  /* 0x00000004070e7825 */ /* 0x001fe400078e0208 */
[----:B------:R-:W2:Y:S04]  /*0360*/  LDG.E R13, desc[UR6][R12.64] ;  /* 0x000000060c0d7981 */ /* 0x000ea8000c1e1900 */
[----:B------:R-:W2:Y:S01]  /*0370*/  LDG.E R14, desc[UR6][R14.64] ;  /* 0x000000060e0e7981 */ /* 0x000ea2000c1e1900 */
[----:B------:R-:W-:Y:S01]  /*0380*/  VIADD R6, R6, 0x1 ;  /* 0x0000000106067836 */ /* 0x000fe20000000000 */
[----:B------:R-:W-:-:S04]  /*0390*/  IADD3 R7, PT, PT, R4, R7, RZ ;  /* 0x0000000704077210 */ /* 0x000fc80007ffe0ff */
[----:B------:R-:W-:Y:S01]  /*03a0*/  ISETP.NE.AND P0, PT, R6, RZ, PT ;  /* 0x000000ff0600720c */ /* 0x000fe20003f05270 */
[----:B--2---:R-:W-:-:S06]  /*03b0*/  FMUL R16, R14, R13 ;  /* 0x0000000d0e107220 */ /* 0x004fcc0000400000 */
[----:B------:R-:W0:Y:S02]  /*03c0*/  F2F.F64.F32 R16, R16 ;  /* 0x0000001000107310 */ /* 0x000e240000201800 */
[----:B0-----:R-:W-:-:S04]  /*03d0*/  DADD R2, R16, R2 ;  /* 0x0000000010027229 */ /* 0x001fc80000000002 */
[----:B------:R-:W-:Y:S07]  /*03e0*/  @P0 BRA `(.L_x_57) ;  /* 0xfffffffc00d40947 */ /* 0x000fee000383ffff */
.L_x_56:
[----:B------:R-:W-:Y:S05]  /*03f0*/  BSYNC.RECONVERGENT B1 ;  /* 0x0000000000017941 */ /* 0x000fea0003800200 */
.L_x_55:
[----:B------:R-:W-:Y:S04]  /*0400*/  BSSY.RECONVERGENT B1, `(.L_x_58) ;  /* 0x0000023000017945 */ /* 0x000fe80003800200 */
[----:B------:R-:W-:Y:S05]  /*0410*/  @!P1 BRA `(.L_x_59) ;  /* 0x0000000000849947 */ /* 0x000fea0003800000 */
.L_x_60:
[----:B------:R-:W0:Y:S08]  /*0420*/  LDC.64 R8, c[0x0][0x380] ;  /* 0x0000e000ff087b82 */ /* 0x000e300000000a00 */
[----:B------:R-:W1:Y:S01]  /*0430*/  LDC.64 R10, c[0x0][0x388] ;  /* 0x0000e200ff0a7b82 */ /* 0x000e620000000a00 */
[----:B0-----:R-:W-:-:S05]  /*0440*/  IMAD.WIDE R20, R7, 0x4, R8 ;  /* 0x0000000407147825 */ /* 0x001fca00078e0208 */
[----:B------:R0:W2:Y:S01]  /*0450*/  LDG.E R6, desc[UR6][R20.64] ;  /* 0x0000000614067981 */ /* 0x0000a2000c1e1900 */
[----:B-1----:R-:W-:-:S05]  /*0460*/  IMAD.WIDE R22, R7, 0x4, R10 ;  /* 0x0000000407167825 */ /* 0x002fca00078e020a */
[----:B------:R-:W2:Y:S01]  /*0470*/  LDG.E R9, desc[UR6][R22.64] ;  /* 0x0000000616097981 */ /* 0x000ea2000c1e1900 */
[----:B------:R-:W-:-:S04]  /*0480*/  IMAD.WIDE R10, R4, 0x4, R20 ;  /* 0x00000004040a7825 */ /* 0x000fc800078e0214 */
[C---:B------:R-:W-:Y:S01]  /*0490*/  IMAD.WIDE R12, R4.reuse, 0x4, R22 ;  /* 0x00000004040c7825 */ /* 0x040fe200078e0216 */
[----:B------:R-:W3:Y:S04]  /*04a0*/  LDG.E R24, desc[UR6][R10.64] ;  /* 0x000000060a187981 */ /* 0x000ee8000c1e1900 */
[----:B------:R-:W3:Y:S01]  /*04b0*/  LDG.E R25, desc[UR6][R12.64] ;  /* 0x000000060c197981 */ /* 0x000ee2000c1e1900 */
[----:B------:R-:W-:-:S04]  /*04c0*/  IMAD.WIDE R14, R4, 0x4, R10 ;  /* 0x00000004040e7825 */ /* 0x000fc800078e020a */
[C---:B------:R-:W-:Y:S01]  /*04d0*/  IMAD.WIDE R16, R4.reuse, 0x4, R12 ;  /* 0x0000000404107825 */ /* 0x040fe200078e020c */
[----:B------:R-:W4:Y:S04]  /*04e0*/  LDG.E R26, desc[UR6][R14.64] ;  /* 0x000000060e1a7981 */ /* 0x000f28000c1e1900 */
[----:B------:R-:W4:Y:S01]  /*04f0*/  LDG.E R27, desc[UR6][R16.64] ;  /* 0x00000006101b7981 */ /* 0x000f22000c1e1900 */
[----:B------:R-:W-:-:S04]  /*0500*/  IMAD.WIDE R18, R4, 0x4, R14 ;  /* 0x0000000404127825 */ /* 0x000fc800078e020e */
[C---:B0-----:R-:W-:Y:S02]  /*0510*/  IMAD.WIDE R20, R4.reuse, 0x4, R16 ;  /* 0x0000000404147825 */ /* 0x041fe400078e0210 */
[----:B------:R-:W5:Y:S04]  /*0520*/  LDG.E R18, desc[UR6][R18.64] ;  /* 0x0000000612127981 */ /* 0x000f68000c1e1900 */
[----:B------:R-:W5:Y:S01]  /*0530*/  LDG.E R21, desc[UR6][R20.64] ;  /* 0x0000000614157981 */ /* 0x000f62000c1e1900 */
[----:B------:R-:W-:-:S05]  /*0540*/  IMAD R7, R4, 0x4, R7 ;  /* 0x0000000404077824 */ /* 0x000fca00078e0207 */
        /* <DEDUP_REMOVED lines=14> */
.L_x_59:
[----:B------:R-:W-:Y:S05]  /*0630*/  BSYNC.RECONVERGENT B1 ;  /* 0x0000000000017941 */ /* 0x000fea0003800200 */
.L_x_58:
[----:B------:R0:W1:Y:S02]  /*0640*/  F2F.F32.F64 R6, R2 ;  /* 0x0000000200067310 */ /* 0x0000640000301000 */
.L_x_54:
[----:B------:R-:W-:Y:S05]  /*0650*/  BSYNC.RECONVERGENT B0 ;  /* 0x0000000000007941 */ /* 0x000fea0003800200 */
.L_x_53:
[----:B------:R-:W2:Y:S01]  /*0660*/  S2UR UR5, SR_CgaCtaId ;  /* 0x00000000000579c3 */ /* 0x000ea20000008800 */
[----:B------:R-:W-:Y:S01]  /*0670*/  UMOV UR4, 0x400 ;  /* 0x0000040000047882 */ /* 0x000fe20000000000 */
[----:B------:R-:W-:Y:S02]  /*0680*/  ISETP.GE.U32.AND P1, PT, R5, 0x2, PT ;  /* 0x000000020500780c */ /* 0x000fe40003f26070 */
[----:B------:R-:W-:Y:S01]  /*0690*/  ISETP.NE.AND P0, PT, R0, RZ, PT ;  /* 0x000000ff0000720c */ /* 0x000fe20003f05270 */
[----:B--2---:R-:W-:-:S06]  /*06a0*/  ULEA UR4, UR5, UR4, 0x18 ;  /* 0x0000000405047291 */ /* 0x004fcc000f8ec0ff */
[----:B0-----:R-:W-:-:S05]  /*06b0*/  LEA R3, R0, UR4, 0x2 ;  /* 0x0000000400037c11 */ /* 0x001fca000f8e10ff */
[----:B-1----:R0:W-:Y:S01]  /*06c0*/  STS [R3], R6 ;  /* 0x0000000603007388 */ /* 0x0021e20000000800 */
[----:B------:R-:W-:Y:S06]  /*06d0*/  BAR.SYNC.DEFER_BLOCKING 0x0 ;  /* 0x0000000000007b1d */ /* 0x000fec0000010000 */
[----:B------:R-:W-:Y:S05]  /*06e0*/  @!P1 BRA `(.L_x_61) ;  /* 0x00000000002c9947 */ /* 0x000fea0003800000 */
.L_x_62:
[----:B0-----:R-:W-:-:S04]  /*06f0*/  SHF.R.U32.HI R6, RZ, 0x1, R5 ;  /* 0x00000001ff067819 */ /* 0x001fc80000011605 */
[----:B------:R-:W-:-:S13]  /*0700*/  ISETP.GE.U32.AND P1, PT, R0, R6, PT ;  /* 0x000000060000720c */ /* 0x000fda0003f26070 */
[----:B------:R-:W-:Y:S01]  /*0710*/  @!P1 LEA R2, R6, R3, 0x2 ;  /* 0x0000000306029211 */ /* 0x000fe200078e10ff */
[----:B------:R-:W-:Y:S05]  /*0720*/  @!P1 LDS R7, [R3] ;  /* 0x0000000003079984 */ /* 0x000fea0000000800 */
[----:B------:R-:W0:Y:S02]  /*0730*/  @!P1 LDS R2, [R2] ;  /* 0x0000000002029984 */ /* 0x000e240000000800 */
[----:B0-----:R-:W-:-:S05]  /*0740*/  @!P1 FADD R4, R2, R7 ;  /* 0x0000000702049221 */ /* 0x001fca0000000000 */
[----:B------:R1:W-:Y:S01]  /*0750*/  @!P1 STS [R3], R4 ;  /* 0x0000000403009388 */ /* 0x0003e20000000800 */
[----:B------:R-:W-:Y:S01]  /*0760*/  BAR.SYNC.DEFER_BLOCKING 0x0 ;  /* 0x0000000000007b1d */ /* 0x000fe20000010000 */
[----:B------:R-:W-:Y:S01]  /*0770*/  ISETP.GT.U32.AND P1, PT, R5, 0x3, PT ;  /* 0x000000030500780c */ /* 0x000fe20003f24070 */
[----:B------:R-:W-:-:S12]  /*0780*/  IMAD.MOV.U32 R5, RZ, RZ, R6 ;  /* 0x000000ffff057224 */ /* 0x000fd800078e0006 */
[----:B-1----:R-:W-:Y:S05]  /*0790*/  @P1 BRA `(.L_x_62) ;  /* 0xfffffffc00d41947 */ /* 0x002fea000383ffff */
.L_x_61:
[----:B------:R-:W-:Y:S05]  /*07a0*/  @P0 EXIT ;  /* 0x000000000000094d */ /* 0x000fea0003800000 */
[----:B------:R-:W1:Y:S01]  /*07b0*/  S2UR UR5, SR_CgaCtaId ;  /* 0x00000000000579c3 */ /* 0x000e620000008800 */
[----:B------:R-:W-:-:S07]  /*07c0*/  UMOV UR4, 0x400 ;  /* 0x0000040000047882 */ /* 0x000fce0000000000 */
[----:B0-----:R-:W0:Y:S01]  /*07d0*/  LDC.64 R2, c[0x0][0x390] ;  /* 0x0000e400ff027b82 */ /* 0x001e220000000a00 */
[----:B-1----:R-:W-:-:S09]  /*07e0*/  ULEA UR4, UR5, UR4, 0x18 ;  /* 0x0000000405047291 */ /* 0x002fd2000f8ec0ff */
[----:B------:R-:W0:Y:S04]  /*07f0*/  LDS R5, [UR4] ;  /* 0x00000004ff057984 */ /* 0x000e280008000800 */
[----:B0-----:R-:W-:Y:S01]  /*0800*/  REDG.E.ADD.F32.FTZ.RN.STRONG.GPU desc[UR6][R2.64], R5 ;  /* 0x00000005020079a6 */ /* 0x001fe2000c12f306 */
[----:B------:R-:W-:Y:S05]  /*0810*/  EXIT ;  /* 0x000000000000794d */ /* 0x000fea0003800000 */
.L_x_63:
        /* <DEDUP_REMOVED lines=14> */
.L_x_120:


//--------------------- .text._Z26vector_dot_product_gpu_5_0PfS_S_i --------------------------
	.section	.text._Z26vector_dot_product_gpu_5_0PfS_S_i,"ax",@progbits
	.align	128
        .global         _Z26vector_dot_product_gpu_5_0PfS_S_i
        .type           _Z26vector_dot_product_gpu_5_0PfS_S_i,@function
        .size           _Z26vector_dot_product_gpu_5_0PfS_S_i,(.L_x_121 - _Z26vector_dot_product_gpu_5_0PfS_S_i)
        .other          _Z26vector_dot_product_gpu_5_0PfS_S_i,@"STO_CUDA_ENTRY STV_DEFAULT"
_Z26vector_dot_product_gpu_5_0PfS_S_i:
.text._Z26vector_dot_product_gpu_5_0PfS_S_i:
[----:B------:R-:W-:Y:S01]  /*0000*/  LDC R1, c[0x0][0x37c] ;  /* 0x0000df00ff017b82 */ /* 0x000fe20000000800 */
[----:B------:R-:W0:Y:S07]  /*0010*/  S2R R0, SR_TID.X ;  /* 0x0000000000007919 */ /* 0x000e2e0000002100 */
[----:B------:R-:W0:Y:S01]  /*0020*/  S2UR UR6, SR_CTAID.X ;  /* 0x00000000000679c3 */ /* 0x000e220000002500 */
[----:B------:R-:W1:Y:S01]  /*0030*/  LDCU.64 UR4, c[0x0][0x358] ;  /* 0x00006b00ff0477ac */ /* 0x000e620008000a00 */
[----:B------:R-:W-:Y:S01]  /*0040*/  BSSY.RECONVERGENT B0, `(.L_x_64) ;  /* 0x0000061000007945 */ /* 0x000fe20003800200 */
[----:B------:R-:W-:Y:S01]  /*0050*/  HFMA2 R5, -RZ, RZ, 0, 0 ;  /* 0x00000000ff057431 */ /* 0x000fe200000001ff */
[----:B------:R-:W2:Y:S04]  /*0060*/  LDCU UR8, c[0x0][0x398] ;  /* 0x00007300ff0877ac */ /* 0x000ea80008000800 */
[----:B------:R-:W3:Y:S01]  /*0070*/  LDC R7, c[0x0][0x360] ;  /* 0x0000d800ff077b82 */ /* 0x000ee20000000800 */
[----:B------:R-:W4:Y:S01]  /*0080*/  LDCU UR7, c[0x0][0x370] ;  /* 0x00006e00ff0777ac */ /* 0x000f220008000800 */
[----:B0-----:R-:W-:-:S13]  /*0090*/  LOP3.LUT P0, RZ, R0, UR6, RZ, 0xfc, !PT ;  /* 0x0000000600ff7c12 */ /* 0x001fda000f80fcff */
[----:B------:R-:W1:Y:S02]  /*00a0*/  @!P0 LDC.64 R2, c[0x0][0x390] ;  /* 0x0000e400ff028b82 */ /* 0x000e640000000a00 */
[----:B-1----:R3:W-:Y:S02]  /*00b0*/  @!P0 STG.E desc[UR4][R2.64], RZ ;  /* 0x000000ff02008986 */ /* 0x0027e4000c101904 */
[C---:B---3--:R-:W-:Y:S02]  /*00c0*/  IMAD R3, R7.reuse, UR6, R0 ;  /* 0x0000000607037c24 */ /* 0x048fe4000f8e0200 */
[----:B----4-:R-:W-:-:S03]  /*00d0*/  IMAD R0, R7, UR7, RZ ;  /* 0x0000000707007c24 */ /* 0x010fc6000f8e02ff */
[----:B--2---:R-:W-:-:S13]  /*00e0*/  ISETP.GE.AND P0, PT, R3, UR8, PT ;  /* 0x0000000803007c0c */ /* 0x004fda000bf06270 */
[----:B------:R-:W-:Y:S05]  /*00f0*/  @P0 BRA `(.L_x_65) ;  /* 0x0000000400540947 */ /* 0x000fea0003800000 */
[----:B------:R-:W0:Y:S01]  /*0100*/  I2F.U32.RP R8, R0 ;  /* 0x0000000000087306 */ /* 0x000e220000209000 */
[C---:B------:R-:W-:Y:S01]  /*0110*/  IMAD.IADD R2, R0.reuse, 0x1, R3 ;  /* 0x0000000100027824 */ /* 0x040fe200078e0203 */
[----:B------:R-:W-:Y:S01]  /*0120*/  IADD3 R9, PT, PT, RZ, -R0, RZ ;  /* 0x80000000ff097210 */ /* 0x000fe20007ffe0ff */
[----:B------:R-:W-:Y:S01]  /*0130*/  BSSY.RECONVERGENT B1, `(.L_x_66) ;  /* 0x000002c000017945 */ /* 0x000fe20003800200 */
[----:B------:R-:W-:Y:S02]  /*0140*/  ISETP.NE.U32.AND P2, PT, R0, RZ, PT ;  /* 0x000000ff0000720c */ /* 0x000fe40003f45070 */
[C---:B------:R-:W-:Y:S02]  /*0150*/  ISETP.GE.AND P0, PT, R2.reuse, UR8, PT ;  /* 0x0000000802007c0c */ /* 0x040fe4000bf06270 */
[----:B------:R-:W-:Y:S02]  /*0160*/  VIMNMX R7, PT, PT, R2, UR8, !PT ;  /* 0x0000000802077c48 */ /* 0x000fe4000ffe0100 */
[----:B------:R-:W-:-:S04]  /*0170*/  SEL R6, RZ, 0x1, P0 ;  /* 0x00000001ff067807 */ /* 0x000fc80000000000 */
[----:B------:R-:W-:Y:S01]  /*0180*/  IADD3 R7, PT, PT, R7, -R2, -R6 ;  /* 0x8000000207077210 */ /* 0x000fe20007ffe806 */
[----:B0-----:R-:W0:Y:S02]  /*0190*/  MUFU.RCP R8, R8 ;  /* 0x0000000800087308 */ /* 0x001e240000001000 */
[----:B0-----:R-:W-:-:S06]  /*01a0*/  VIADD R4, R8, 0xffffffe ;  /* 0x0ffffffe08047836 */ /* 0x001fcc0000000000 */
[----:B------:R0:W1:Y:S02]  /*01b0*/  F2I.FTZ.U32.TRUNC.NTZ R5, R4 ;  /* 0x0000000400057305 */ /* 0x000064000021f000 */
[----:B0-----:R-:W-:Y:S01]  /*01c0*/  MOV R4, RZ ;  /* 0x000000ff00047202 */ /* 0x001fe20000000f00 */
[----:B-1----:R-:W-:-:S04]  /*01d0*/  IMAD R9, R9, R5, RZ ;  /* 0x0000000509097224 */ /* 0x002fc800078e02ff */
[----:B------:R-:W-:-:S06]  /*01e0*/  IMAD.HI.U32 R8, R5, R9, R4 ;  /* 0x0000000905087227 */ /* 0x000fcc00078e0004 */
[----:B------:R-:W-:-:S04]  /*01f0*/  IMAD.HI.U32 R5, R8, R7, RZ ;  /* 0x0000000708057227 */ /* 0x000fc800078e00ff */
[----:B------:R-:W-:-:S04]  /*0200*/  IMAD.MOV R2, RZ, RZ, -R5 ;  /* 0x000000ffff027224 */ /* 0x000fc800078e0a05 */
[----:B------:R-:W-:-:S05]  /*0210*/  IMAD R7, R0, R2, R7 ;  /* 0x0000000200077224 */ /* 0x000fca00078e0207 */
[----:B------:R-:W-:-:S13]  /*0220*/  ISETP.GE.U32.AND P0, PT, R7, R0, PT ;  /* 0x000000000700720c */ /* 0x000fda0003f06070 */
[----:B------:R-:W-:Y:S01]  /*0230*/  @P0 IADD3 R7, PT, PT, -R0, R7, RZ ;  /* 0x0000000700070210 */ /* 0x000fe20007ffe1ff */
        /* <DEDUP_REMOVED lines=11> */
[----:B------:R-:W-:Y:S02]  /*02f0*/  IADD3 R2, PT, PT, R2, 0x1, RZ ;  /* 0x0000000102027810 */ /* 0x000fe40007ffe0ff */
[----:B------:R-:W-:Y:S02]  /*0300*/  CS2R R4, SRZ ;  /* 0x0000000000047805 */ /* 0x000fe4000001ff00 */
[----:B------:R-:W-:-:S03]  /*0310*/  LOP3.LUT R2, R2, 0x3, RZ, 0xc0, !PT ;  /* 0x0000000302027812 */ /* 0x000fc600078ec0ff */
[----:B------:R-:W1:Y:S01]  /*0320*/  LDC.64 R8, c[0x0][0x388] ;  /* 0x0000e200ff087b82 */ /* 0x000e620000000a00 */
[----:B------:R-:W-:-:S07]  /*0330*/  IADD3 R2, PT, PT, -R2, RZ, RZ ;  /* 0x000000ff02027210 */ /* 0x000fce0007ffe1ff */
.L_x_68:
        /* <DEDUP_REMOVED lines=11> */
.L_x_67:
[----:B------:R-:W-:Y:S05]  /*03f0*/  BSYNC.RECONVERGENT B1 ;  /* 0x0000000000017941 */ /* 0x000fea0003800200 */
.L_x_66:
[----:B------:R-:W-:Y:S04]  /*0400*/  BSSY.RECONVERGENT B1, `(.L_x_69) ;  /* 0x0000023000017945 */ /* 0x000fe80003800200 */
[----:B------:R-:W-:Y:S05]  /*0410*/  @!P1 BRA `(.L_x_70) ;  /* 0x0000000000849947 */ /* 0x000fea0003800000 */
.L_x_71:
        /* <DEDUP_REMOVED lines=8> */
[----:B------:R1:W3:Y:S04]  /*04a0*/  LDG.E R20, desc[UR4][R6.64] ;  /* 0x0000000406147981 */ /* 0x0002e8000c1e1900 */
        /* <DEDUP_REMOVED lines=9> */
[----:B------:R-:W-:-:S04]  /*0540*/  LEA R3, R0, R3, 0x2 ;  /* 0x0000000300037211 */ /* 0x000fc800078e10ff */
[----:B------:R-:W-:Y:S01]  /*0550*/  ISETP.GE.AND P0, PT, R3, UR8, PT ;  /* 0x0000000803007c0c */ /* 0x000fe2000bf06270 */
[----:B--2---:R-:W-:-:S04]  /*0560*/  FMUL R2, R2, R21 ;  /* 0x0000001502027220 */ /* 0x004fc80000400000 */
[----:B-1----:R-:W0:Y:S01]  /*0570*/  F2F.F64.F32 R6, R2 ;  /* 0x0000000200067310 */ /* 0x002e220000201800 */
        /* <DEDUP_REMOVED lines=11> */
.L_x_70:
[----:B------:R-:W-:Y:S05]  /*0630*/  BSYNC.RECONVERGENT B1 ;  /* 0x0000000000017941 */ /* 0x000fea0003800200 */
.L_x_69:
[----:B------:R0:W1:Y:S02]  /*0640*/  F2F.F32.F64 R5, R4 ;  /* 0x0000000400057310 */ /* 0x0000640000301000 */
.L_x_65:
[----:B------:R-:W-:Y:S05]  /*0650*/  BSYNC.RECONVERGENT B0 ;  /* 0x0000000000007941 */ /* 0x000fea0003800200 */
.L_x_64:
[----:B------:R-:W1:Y:S02]  /*0660*/  LDC.64 R2, c[0x0][0x390] ;  /* 0x0000e400ff027b82 */ /* 0x000e640000000a00 */
[----:B-1----:R-:W-:Y:S01]  /*0670*/  REDG.E.ADD.F32.FTZ.RN.STRONG.GPU desc[UR4][R2.64], R5 ;  /* 0x00000005020079a6 */ /* 0x002fe2000c12f304 */
[----:B------:R-:W-:Y:S05]  /*0680*/  EXIT ;  /* 0x000000000000794d */ /* 0x000fea0003800000 */
.L_x_72:
        /* <DEDUP_REMOVED lines=15> */
.L_x_121:


//--------------------- .text._Z24vector_dot_product_gpu_4PfS_ --------------------------
	.section	.text._Z24vector_dot_product_gpu_4PfS_,"ax",@progbits
	.align	128
        .global         _Z24vector_dot_product_gpu_4PfS_
        .type           _Z24vector_dot_product_gpu_4PfS_,@function
        .size           _Z24vector_dot_product_gpu_4PfS_,(.L_x_122 - _Z24vector_dot_product_gpu_4PfS_)
        .other          _Z24vector_dot_product_gpu_4PfS_,@"STO_CUDA_ENTRY STV_DEFAULT"
_Z24vector_dot_product_gpu_4PfS_:
.text._Z24vector_dot_product_gpu_4PfS_:
[----:B------:R-:W-:Y:S01]  /*0000*/  LDC R1, c[0x0][0x37c] ;  /* 0x0000df00ff017b82 */ /* 0x000fe20000000800 */
[----:B------:R-:W0:Y:S07]  /*0010*/  S2R R9, SR_TID.X ;  /* 0x0000000000097919 */ /* 0x000e2e0000002100 */
[----:B------:R-:W0:Y:S01]  /*0020*/  LDC.64 R2, c[0x0][0x380] ;  /* 0x0000e000ff027b82 */ /* 0x000e220000000a00 */
[----:B------:R-:W1:Y:S01]  /*0030*/  LDCU.64 UR6, c[0x0][0x358] ;  /* 0x00006b00ff0677ac */ /* 0x000e620008000a00 */
[----:B0-----:R-:W-:-:S06]  /*0040*/  IMAD.WIDE.U32 R2, R9, 0x4, R2 ;  /* 0x0000000409027825 */ /* 0x001fcc00078e0002 */
[----:B-1----:R-:W2:Y:S01]  /*0050*/  LDG.E R2, desc[UR6][R2.64] ;  /* 0x0000000602027981 */ /* 0x002ea2000c1e1900 */
[----:B------:R-:W0:Y:S01]  /*0060*/  S2UR UR5, SR_CgaCtaId ;  /* 0x00000000000579c3 */ /* 0x000e220000008800 */
[----:B------:R-:W-:Y:S01]  /*0070*/  UMOV UR4, 0x400 ;  /* 0x0000040000047882 */ /* 0x000fe20000000000 */
[C---:B------:R-:W-:Y:S02]  /*0080*/  ISETP.GT.U32.AND P1, PT, R9.reuse, 0x3, PT ;  /* 0x000000030900780c */ /* 0x040fe40003f24070 */
[----:B------:R-:W-:Y:S01]  /*0090*/  ISETP.GT.U32.AND P0, PT, R9, 0x1, PT ;  /* 0x000000010900780c */ /* 0x000fe20003f04070 */
[----:B0-----:R-:W-:-:S06]  /*00a0*/  ULEA UR4, UR5, UR4, 0x18 ;  /* 0x0000000405047291 */ /* 0x001fcc000f8ec0ff */
[----:B------:R-:W-:-:S05]  /*00b0*/  LEA R5, R9, UR4, 0x2 ;  /* 0x0000000409057c11 */ /* 0x000fca000f8e10ff */
[----:B--2---:R-:W-:Y:S01]  /*00c0*/  STS [R5], R2 ;  /* 0x0000000205007388 */ /* 0x004fe20000000800 */
[----:B------:R-:W-:Y:S06]  /*00d0*/  BAR.SYNC.DEFER_BLOCKING 0x0 ;  /* 0x0000000000007b1d */ /* 0x000fec0000010000 */
[----:B------:R-:W-:Y:S04]  /*00e0*/  @!P1 LDS R0, [R5+0x10] ;  /* 0x0000100005009984 */ /* 0x000fe80000000800 */
[----:B------:R-:W0:Y:S02]  /*00f0*/  @!P1 LDS R7, [R5] ;  /* 0x0000000005079984 */ /* 0x000e240000000800 */
[----:B0-----:R-:W-:-:S05]  /*0100*/  @!P1 FADD R0, R0, R7 ;  /* 0x0000000700009221 */ /* 0x001fca0000000000 */
[----:B------:R-:W-:Y:S01]  /*0110*/  @!P1 STS [R5], R0 ;  /* 0x0000000005009388 */ /* 0x000fe20000000800 */
[----:B------:R-:W-:Y:S01]  /*0120*/  BAR.SYNC.DEFER_BLOCKING 0x0 ;  /* 0x0000000000007b1d */ /* 0x000fe20000010000 */
[----:B------:R-:W-:-:S05]  /*0130*/  ISETP.NE.AND P1, PT, R9, RZ, PT ;  /* 0x000000ff0900720c */ /* 0x000fca0003f25270 */
[----:B------:R-:W-:Y:S04]  /*0140*/  @!P0 LDS R3, [R5+0x8] ;  /* 0x0000080005038984 */ /* 0x000fe80000000800 */
[----:B------:R-:W0:Y:S02]  /*0150*/  @!P0 LDS R4, [R5] ;  /* 0x0000000005048984 */ /* 0x000e240000000800 */
[----:B0-----:R-:W-:-:S05]  /*0160*/  @!P0 FADD R4, R3, R4 ;  /* 0x0000000403048221 */ /* 0x001fca0000000000 */
[----:B------:R-:W-:Y:S01]  /*0170*/  @!P0 STS [R5], R4 ;  /* 0x0000000405008388 */ /* 0x000fe20000000800 */
[----:B------:R-:W-:Y:S06]  /*0180*/  BAR.SYNC.DEFER_BLOCKING 0x0 ;  /* 0x0000000000007b1d */ /* 0x000fec0000010000 */
[----:B------:R-:W-:Y:S04]  /*0190*/  @!P1 LDS R2, [UR4+0x4] ;  /* 0x00000404ff029984 */ /* 0x000fe80008000800 */
[----:B------:R-:W0:Y:S02]  /*01a0*/  @!P1 LDS R3, [R5] ;  /* 0x0000000005039984 */ /* 0x000e240000000800 */
[----:B0-----:R-:W-:-:S05]  /*01b0*/  @!P1 FADD R2, R2, R3 ;  /* 0x0000000302029221 */ /* 0x001fca0000000000 */
[----:B------:R0:W-:Y:S01]  /*01c0*/  @!P1 STS [R5], R2 ;  /* 0x0000000205009388 */ /* 0x0001e20000000800 */
[----:B------:R-:W-:Y:S06]  /*01d0*/  BAR.SYNC.DEFER_BLOCKING 0x0 ;  /* 0x0000000000007b1d */ /* 0x000fec0000010000 */
[----:B------:R-:W-:Y:S05]  /*01e0*/  @P1 EXIT ;  /* 0x000000000000194d */ /* 0x000fea0003800000 */
[----:B0-----:R-:W0:Y:S01]  /*01f0*/  LDS R5, [UR4] ;  /* 0x00000004ff057984 */ /* 0x001e220008000800 */
[----:B------:R-:W0:Y:S03]  /*0200*/  LDC.64 R2, c[0x0][0x388] ;  /* 0x0000e200ff027b82 */ /* 0x000e260000000a00 */
[----:B0-----:R-:W-:Y:S01]  /*0210*/  STG.E desc[UR6][R2.64], R5 ;  /* 0x0000000502007986 */ /* 0x001fe2000c101906 */
[----:B------:R-:W-:Y:S05]  /*0220*/  EXIT ;  /* 0x000000000000794d */ /* 0x000fea0003800000 */
.L_x_73:
        /* <DEDUP_REMOVED lines=13> */
.L_x_122:


//--------------------- .text._Z24vector_dot_product_gpu_3PfS_S_i --------------------------
	.section	.text._Z24vector_dot_product_gpu_3PfS_S_i,"ax",@progbits
	.align	128
        .global         _Z24vector_dot_product_gpu_3PfS_S_i
        .type           _Z24vector_dot_product_gpu_3PfS_S_i,@function
        .size           _Z24vector_dot_product_gpu_3PfS_S_i,(.L_x_123 - _Z24vector_dot_product_gpu_3PfS_S_i)
        .other          _Z24vector_dot_product_gpu_3PfS_S_i,@"STO_CUDA_ENTRY STV_DEFAULT"
_Z24vector_dot_product_gpu_3PfS_S_i:
.text._Z24vector_dot_product_gpu_3PfS_S_i:
[----:B------:R-:W-:Y:S01]  /*0000*/  LDC R1, c[0x0][0x37c] ;  /* 0x0000df00ff017b82 */ /* 0x000fe20000000800 */
[----:B------:R-:W0:Y:S01]  /*0010*/  S2R R0, SR_TID.X ;  /* 0x0000000000007919 */ /* 0x000e220000002100 */
[----:B------:R-:W1:Y:S06]  /*0020*/  LDCU UR4, c[0x0][0x360] ;  /* 0x00006c00ff0477ac */ /* 0x000e6c0008000800 */
[----:B------:R-:W1:Y:S01]  /*0030*/  LDC R4, c[0x0][0x370] ;  /* 0x0000dc00ff047b82 */ /* 0x000e620000000800 */
[----:B------:R-:W-:Y:S01]  /*0040*/  BSSY.RECONVERGENT B0, `(.L_x_74) ;  /* 0x000005e000007945 */ /* 0x000fe20003800200 */
[----:B------:R-:W0:Y:S01]  /*0050*/  S2R R5, SR_CTAID.X ;  /* 0x0000000000057919 */ /* 0x000e220000002500 */
[----:B------:R-:W2:Y:S01]  /*0060*/  LDCU UR8, c[0x0][0x398] ;  /* 0x00007300ff0877ac */ /* 0x000ea20008000800 */
[----:B------:R-:W-:Y:S01]  /*0070*/  HFMA2 R2, -RZ, RZ, 0, 0 ;  /* 0x00000000ff027431 */ /* 0x000fe200000001ff */
[----:B------:R-:W3:Y:S01]  /*0080*/  LDCU.64 UR6, c[0x0][0x358] ;  /* 0x00006b00ff0677ac */ /* 0x000ee20008000a00 */
[----:B-1----:R-:W-:-:S02]  /*0090*/  IMAD R4, R4, UR4, RZ ;  /* 0x0000000404047c24 */ /* 0x002fc4000f8e02ff */
[----:B0-----:R-:W-:-:S05]  /*00a0*/  IMAD R7, R5, UR4, R0 ;  /* 0x0000000405077c24 */ /* 0x001fca000f8e0200 */
[----:B--2---:R-:W-:-:S13]  /*00b0*/  ISETP.GE.AND P0, PT, R7, UR8, PT ;  /* 0x0000000807007c0c */ /* 0x004fda000bf06270 */
[----:B---3--:R-:W-:Y:S05]  /*00c0*/  @P0 BRA `(.L_x_75) ;  /* 0x0000000400540947 */ /* 0x008fea0003800000 */
        /* <DEDUP_REMOVED lines=31> */
[----:B------:R-:W-:-:S04]  /*02c0*/  IADD3 R2, PT, PT, R6, 0x1, RZ ;  /* 0x0000000106027810 */ /* 0x000fc80007ffe0ff */
[----:B------:R-:W-:Y:S02]  /*02d0*/  LOP3.LUT R6, R2, 0x3, RZ, 0xc0, !PT ;  /* 0x0000000302067812 */ /* 0x000fe400078ec0ff */
[----:B------:R-:W-:Y:S01]  /*02e0*/  CS2R R2, SRZ ;  /* 0x0000000000027805 */ /* 0x000fe2000001ff00 */
[----:B------:R-:W1:Y:S01]  /*02f0*/  LDC.64 R10, c[0x0][0x388] ;  /* 0x0000e200ff0a7b82 */ /* 0x000e620000000a00 */
[----:B------:R-:W-:-:S07]  /*0300*/  IADD3 R6, PT, PT, -R6, RZ, RZ ;  /* 0x000000ff06067210 */ /* 0x000fce0007ffe1ff */
.L_x_78:
        /* <DEDUP_REMOVED lines=11> */
.L_x_77:
[----:B------:R-:W-:Y:S05]  /*03c0*/  BSYNC.RECONVERGENT B1 ;  /* 0x0000000000017941 */ /* 0x000fea0003800200 */
.L_x_76:
[----:B------:R-:W-:Y:S04]  /*03d0*/  BSSY.RECONVERGENT B1, `(.L_x_79) ;  /* 0x0000023000017945 */ /* 0x000fe80003800200 */
[----:B------:R-:W-:Y:S05]  /*03e0*/  @!P1 BRA `(.L_x_80) ;  /* 0x0000000000849947 */ /* 0x000fea0003800000 */
.L_x_81:
        /* <DEDUP_REMOVED lines=33> */
.L_x_80:
[----:B------:R-:W-:Y:S05]  /*0600*/  BSYNC.RECONVERGENT B1 ;  /* 0x0000000000017941 */ /* 0x000fea0003800200 */
.L_x_79:
[----:B------:R0:W1:Y:S02]  /*0610*/  F2F.F32.F64 R2, R2 ;  /* 0x0000000200027310 */ /* 0x0000640000301000 */
.L_x_75:
[----:B------:R-:W-:Y:S05]  /*0620*/  BSYNC.RECONVERGENT B0 ;  /* 0x0000000000007941 */ /* 0x000fea0003800200 */
.L_x_74:
[----:B------:R-:W2:Y:S01]  /*0630*/  S2UR UR5, SR_CgaCtaId ;  /* 0x00000000000579c3 */ /* 0x000ea20000008800 */
[----:B------:R-:W-:Y:S01]  /*0640*/  UMOV UR4, 0x400 ;  /* 0x0000040000047882 */ /* 0x000fe20000000000 */
[C---:B------:R-:W-:Y:S02]  /*0650*/  ISETP.GT.U32.AND P0, PT, R0.reuse, 0x7, PT ;  /* 0x000000070000780c */ /* 0x040fe40003f04070 */
[----:B------:R-:W-:Y:S01]  /*0660*/  ISETP.GT.U32.AND P1, PT, R0, 0x3, PT ;  /* 0x000000030000780c */ /* 0x000fe20003f24070 */
[----:B--2---:R-:W-:-:S06]  /*0670*/  ULEA UR4, UR5, UR4, 0x18 ;  /* 0x0000000405047291 */ /* 0x004fcc000f8ec0ff */
[----:B0-----:R-:W-:-:S05]  /*0680*/  LEA R3, R0, UR4, 0x2 ;  /* 0x0000000400037c11 */ /* 0x001fca000f8e10ff */
[----:B-1----:R-:W-:Y:S01]  /*0690*/  STS [R3], R2 ;  /* 0x0000000203007388 */ /* 0x002fe20000000800 */
[----:B------:R-:W-:Y:S06]  /*06a0*/  BAR.SYNC.DEFER_BLOCKING 0x0 ;  /* 0x0000000000007b1d */ /* 0x000fec0000010000 */
[----:B------:R-:W-:Y:S04]  /*06b0*/  @!P0 LDS R4, [R3+0x20] ;  /* 0x0000200003048984 */ /* 0x000fe80000000800 */
[----:B------:R-:W0:Y:S02]  /*06c0*/  @!P0 LDS R7, [R3] ;  /* 0x0000000003078984 */ /* 0x000e240000000800 */
[----:B0-----:R-:W-:-:S05]  /*06d0*/  @!P0 FADD R4, R4, R7 ;  /* 0x0000000704048221 */ /* 0x001fca0000000000 */
[----:B------:R-:W-:Y:S01]  /*06e0*/  @!P0 STS [R3], R4 ;  /* 0x0000000403008388 */ /* 0x000fe20000000800 */
[----:B------:R-:W-:Y:S01]  /*06f0*/  BAR.SYNC.DEFER_BLOCKING 0x0 ;  /* 0x0000000000007b1d */ /* 0x000fe20000010000 */
[----:B------:R-:W-:-:S05]  /*0700*/  ISETP.GT.U32.AND P0, PT, R0, 0x1, PT ;  /* 0x000000010000780c */ /* 0x000fca0003f04070 */
        /* <DEDUP_REMOVED lines=17> */
[----:B------:R-:W1:Y:S01]  /*0820*/  LDS R7, [UR4] ;  /* 0x00000004ff077984 */ /* 0x000e620008000800 */
[----:B0-----:R-:W0:Y:S02]  /*0830*/  LDC.64 R2, c[0x0][0x390] ;  /* 0x0000e400ff027b82 */ /* 0x001e240000000a00 */
[----:B0-----:R-:W-:-:S05]  /*0840*/  IMAD.WIDE.U32 R2, R5, 0x4, R2 ;  /* 0x0000000405027825 */ /* 0x001fca00078e0002 */
[----:B-1----:R-:W-:Y:S01]  /*0850*/  STG.E desc[UR6][R2.64], R7 ;  /* 0x0000000702007986 */ /* 0x002fe2000c101906 */
[----:B------:R-:W-:Y:S05]  /*0860*/  EXIT ;  /* 0x000000000000794d */ /* 0x000fea0003800000 */
.L_x_82:
        /* <DEDUP_REMOVED lines=9> */
.L_x_123:


//--------------------- .text._Z24vector_dot_product_gpu_2PfS_S_i --------------------------
	.section	.text._Z24vector_dot_product_gpu_2PfS_S_i,"ax",@progbits
	.align	128
        .global         _Z24vector_dot_product_gpu_2PfS_S_i
        .type           _Z24vector_dot_product_gpu_2PfS_S_i,@function
        .size           _Z24vector_dot_product_gpu_2PfS_S_i,(.L_x_124 - _Z24vector_dot_product_gpu_2PfS_S_i)
        .other          _Z24vector_dot_product_gpu_2PfS_S_i,@"STO_CUDA_ENTRY STV_DEFAULT"
_Z24vector_dot_product_gpu_2PfS_S_i:
.text._Z24vector_dot_product_gpu_2PfS_S_i:
[----:B------:R-:W-:Y:S01]  /*0000*/  LDC R1, c[0x0][0x37c] ;  /* 0x0000df00ff017b82 */ /* 0x000fe20000000800 */
[----:B------:R-:W0:Y:S01]  /*0010*/  S2R R0, SR_TID.X ;  /* 0x0000000000007919 */ /* 0x000e220000002100 */
[----:B------:R-:W0:Y:S06]  /*0020*/  LDCU UR8, c[0x0][0x398] ;  /* 0x00007300ff0877ac */ /* 0x000e2c0008000800 */
[----:B------:R-:W1:Y:S01]  /*0030*/  LDC R5, c[0x0][0x360] ;  /* 0x0000d800ff057b82 */ /* 0x000e620000000800 */
[----:B------:R-:W-:Y:S01]  /*0040*/  BSSY.RECONVERGENT B0, `(.L_x_83) ;  /* 0x0000062000007945 */ /* 0x000fe20003800200 */
[----:B------:R-:W-:Y:S01]  /*0050*/  IMAD.MOV.U32 R2, RZ, RZ, RZ ;  /* 0x000000ffff027224 */ /* 0x000fe200078e00ff */
[----:B------:R-:W2:Y:S01]  /*0060*/  LDCU.64 UR6, c[0x0][0x358] ;  /* 0x00006b00ff0677ac */ /* 0x000ea20008000a00 */
[----:B------:R-:W3:Y:S01]  /*0070*/  LDCU.128 UR12, c[0x0][0x380] ;  /* 0x00007000ff0c77ac */ /* 0x000ee20008000c00 */
[----:B0-----:R-:W-:-:S13]  /*0080*/  ISETP.GE.AND P0, PT, R0, UR8, PT ;  /* 0x0000000800007c0c */ /* 0x001fda000bf06270 */
[----:B--23--:R-:W-:Y:S05]  /*0090*/  @P0 BRA `(.L_x_84) ;  /* 0x0000000400700947 */ /* 0x00cfea0003800000 */
[----:B-1----:R-:W0:Y:S01]  /*00a0*/  I2F.U32.RP R8, R5 ;  /* 0x0000000500087306 */ /* 0x002e220000209000 */
[----:B------:R-:W-:Y:S01]  /*00b0*/  IMAD.IADD R4, R0, 0x1, R5 ;  /* 0x0000000100047824 */ /* 0x000fe200078e0205 */
[----:B------:R-:W-:Y:S01]  /*00c0*/  ISETP.NE.U32.AND P2, PT, R5, RZ, PT ;  /* 0x000000ff0500720c */ /* 0x000fe20003f45070 */
[----:B------:R-:W-:Y:S01]  /*00d0*/  BSSY.RECONVERGENT B1, `(.L_x_85) ;  /* 0x0000030000017945 */ /* 0x000fe20003800200 */
[----:B------:R-:W-:Y:S02]  /*00e0*/  MOV R11, R0 ;  /* 0x00000000000b7202 */ /* 0x000fe40000000f00 */
[C---:B------:R-:W-:Y:S02]  /*00f0*/  ISETP.GE.U32.AND P0, PT, R4.reuse, UR8, PT ;  /* 0x0000000804007c0c */ /* 0x040fe4000bf06070 */
[----:B------:R-:W-:Y:S01]  /*0100*/  VIMNMX.U32 R7, PT, PT, R4, UR8, !PT ;  /* 0x0000000804077c48 */ /* 0x000fe2000ffe0000 */
[----:B0-----:R-:W0:Y:S02]  /*0110*/  MUFU.RCP R8, R8 ;  /* 0x0000000800087308 */ /* 0x001e240000001000 */
[----:B0-----:R-:W-:-:S06]  /*0120*/  VIADD R2, R8, 0xffffffe ;  /* 0x0ffffffe08027836 */ /* 0x001fcc0000000000 */
[----:B------:R0:W1:Y:S02]  /*0130*/  F2I.FTZ.U32.TRUNC.NTZ R3, R2 ;  /* 0x0000000200037305 */ /* 0x000064000021f000 */
[----:B0-----:R-:W-:Y:S01]  /*0140*/  HFMA2 R2, -RZ, RZ, 0, 0 ;  /* 0x00000000ff027431 */ /* 0x001fe200000001ff */
[----:B-1----:R-:W-:-:S05]  /*0150*/  IADD3 R6, PT, PT, RZ, -R3, RZ ;  /* 0x80000003ff067210 */ /* 0x002fca0007ffe0ff */
[----:B------:R-:W-:Y:S01]  /*0160*/  IMAD R9, R6, R5, RZ ;  /* 0x0000000506097224 */ /* 0x000fe200078e02ff */
[----:B------:R-:W-:-:S03]  /*0170*/  SEL R6, RZ, 0x1, P0 ;  /* 0x00000001ff067807 */ /* 0x000fc60000000000 */
[----:B------:R-:W-:Y:S01]  /*0180*/  IMAD.HI.U32 R3, R3, R9, R2 ;  /* 0x0000000903037227 */ /* 0x000fe200078e0002 */
[----:B------:R-:W-:-:S05]  /*0190*/  IADD3 R4, PT, PT, R7, -R4, -R6 ;  /* 0x8000000407047210 */ /* 0x000fca0007ffe806 */
[----:B------:R-:W-:-:S04]  /*01a0*/  IMAD.HI.U32 R3, R3, R4, RZ ;  /* 0x0000000403037227 */ /* 0x000fc800078e00ff */
[----:B------:R-:W-:-:S04]  /*01b0*/  IMAD.MOV R2, RZ, RZ, -R3 ;  /* 0x000000ffff027224 */ /* 0x000fc800078e0a03 */
[----:B------:R-:W-:-:S05]  /*01c0*/  IMAD R4, R5, R2, R4 ;  /* 0x0000000205047224 */ /* 0x000fca00078e0204 */
[----:B------:R-:W-:-:S13]  /*01d0*/  ISETP.GE.U32.AND P0, PT, R4, R5, PT ;  /* 0x000000050400720c */ /* 0x000fda0003f06070 */
[----:B------:R-:W-:Y:S01]  /*01e0*/  @P0 IADD3 R4, PT, PT, R4, -R5, RZ ;  /* 0x8000000504040210 */ /* 0x000fe20007ffe0ff */
        /* <DEDUP_REMOVED lines=10> */
[----:B------:R-:W-:Y:S01]  /*0290*/  VIADD R6, R6, 0x1 ;  /* 0x0000000106067836 */ /* 0x000fe20000000000 */
[----:B------:R-:W-:Y:S02]  /*02a0*/  MOV R11, R0 ;  /* 0x00000000000b7202 */ /* 0x000fe40000000f00 */
[----:B------:R-:W-:Y:S02]  /*02b0*/  CS2R R2, SRZ ;  /* 0x0000000000027805 */ /* 0x000fe4000001ff00 */
[----:B------:R-:W-:Y:S01]  /*02c0*/  LOP3.LUT R4, R6, 0x3, RZ, 0xc0, !PT ;  /* 0x0000000306047812 */ /* 0x000fe200078ec0ff */
[----:B------:R-:W-:-:S04]  /*02d0*/  IMAD.WIDE.U32 R6, R0, 0x4, RZ ;  /* 0x0000000400067825 */ /* 0x000fc800078e00ff */
[----:B------:R-:W-:-:S07]  /*02e0*/  IMAD.MOV R4, RZ, RZ, -R4 ;  /* 0x000000ffff047224 */ /* 0x000fce00078e0a04 */
.L_x_87:
[C---:B------:R-:W-:Y:S02]  /*02f0*/  IADD3 R14, P2, PT, R6.reuse, UR14, RZ ;  /* 0x0000000e060e7c10 */ /* 0x040fe4000ff5e0ff */
[----:B------:R-:W-:Y:S02]  /*0300*/  IADD3 R12, P1, PT, R6, UR12, RZ ;  /* 0x0000000c060c7c10 */ /* 0x000fe4000ff3e0ff */
[C---:B------:R-:W-:Y:S02]  /*0310*/  IADD3.X R15, PT, PT, R7.reuse, UR15, RZ, P2, !PT ;  /* 0x0000000f070f7c10 */ /* 0x040fe400097fe4ff */
[----:B------:R-:W-:-:S04]  /*0320*/  IADD3.X R13, PT, PT, R7, UR13, RZ, P1, !PT ;  /* 0x0000000d070d7c10 */ /* 0x000fc80008ffe4ff */
[----:B------:R-:W2:Y:S04]  /*0330*/  LDG.E R15, desc[UR6][R14.64] ;  /* 0x000000060e0f7981 */ /* 0x000ea8000c1e1900 */
[----:B------:R-:W2:Y:S01]  /*0340*/  LDG.E R12, desc[UR6][R12.64] ;  /* 0x000000060c0c7981 */ /* 0x000ea2000c1e1900 */
[----:B------:R-:W-:-:S04]  /*0350*/  IADD3 R4, PT, PT, R4, 0x1, RZ ;  /* 0x0000000104047810 */ /* 0x000fc80007ffe0ff */
[----:B------:R-:W-:Y:S01]  /*0360*/  ISETP.NE.AND P1, PT, R4, RZ, PT ;  /* 0x000000ff0400720c */ /* 0x000fe20003f25270 */
[C---:B------:R-:W-:Y:S02]  /*0370*/  IMAD.IADD R11, R5.reuse, 0x1, R11 ;  /* 0x00000001050b7824 */ /* 0x040fe400078e020b */
[----:B------:R-:W-:-:S04]  /*0380*/  IMAD.WIDE.U32 R6, R5, 0x4, R6 ;  /* 0x0000000405067825 */ /* 0x000fc800078e0006 */
[----:B--2---:R-:W-:-:S06]  /*0390*/  FMUL R8, R12, R15 ;  /* 0x0000000f0c087220 */ /* 0x004fcc0000400000 */
[----:B------:R-:W0:Y:S02]  /*03a0*/  F2F.F64.F32 R8, R8 ;  /* 0x0000000800087310 */ /* 0x000e240000201800 */
[----:B0-----:R-:W-:Y:S01]  /*03b0*/  DADD R2, R8, R2 ;  /* 0x0000000008027229 */ /* 0x001fe20000000002 */
[----:B------:R-:W-:Y:S10]  /*03c0*/  @P1 BRA `(.L_x_87) ;  /* 0xfffffffc00c81947 */ /* 0x000ff4000383ffff */
.L_x_86:
[----:B------:R-:W-:Y:S05]  /*03d0*/  BSYNC.RECONVERGENT B1 ;  /* 0x0000000000017941 */ /* 0x000fea0003800200 */
.L_x_85:
[----:B------:R-:W-:Y:S04]  /*03e0*/  BSSY.RECONVERGENT B1, `(.L_x_88) ;  /* 0x0000026000017945 */ /* 0x000fe80003800200 */
[----:B------:R-:W-:Y:S05]  /*03f0*/  @!P0 BRA `(.L_x_89) ;  /* 0x0000000000908947 */ /* 0x000fea0003800000 */
.L_x_90:
[----:B------:R-:W0:Y:S08]  /*0400*/  LDC.64 R8, c[0x0][0x388] ;  /* 0x0000e200ff087b82 */ /* 0x000e300000000a00 */
[----:B------:R-:W1:Y:S01]  /*0410*/  LDC.64 R6, c[0x0][0x380] ;  /* 0x0000e000ff067b82 */ /* 0x000e620000000a00 */
[----:B0-----:R-:W-:-:S06]  /*0420*/  IMAD.WIDE.U32 R12, R11, 0x4, R8 ;  /* 0x000000040b0c7825 */ /* 0x001fcc00078e0008 */
[----:B------:R-:W2:Y:S01]  /*0430*/  LDG.E R13, desc[UR6][R12.64] ;  /* 0x000000060c0d7981 */ /* 0x000ea2000c1e1900 */
[----:B-1----:R-:W-:Y:S01]  /*0440*/  IMAD.WIDE.U32 R14, R11, 0x4, R6 ;  /* 0x000000040b0e7825 */ /* 0x002fe200078e0006 */
[----:B------:R-:W-:-:S04]  /*0450*/  IADD3 R11, PT, PT, R5, R11, RZ ;  /* 0x0000000b050b7210 */ /* 0x000fc80007ffe0ff */
[----:B------:R0:W2:Y:S01]  /*0460*/  LDG.E R4, desc[UR6][R14.64] ;  /* 0x000000060e047981 */ /* 0x0000a2000c1e1900 */
[----:B------:R-:W-:-:S04]  /*0470*/  IMAD.WIDE.U32 R18, R11, 0x4, R8 ;  /* 0x000000040b127825 */ /* 0x000fc800078e0008 */
[C---:B------:R-:W-:Y:S02]  /*0480*/  IMAD.WIDE.U32 R16, R11.reuse, 0x4, R6 ;  /* 0x000000040b107825 */ /* 0x040fe400078e0006 */
[----:B------:R-:W3:Y:S02]  /*0490*/  LDG.E R19, desc[UR6][R18.64] ;  /* 0x0000000612137981 */ /* 0x000ee4000c1e1900 */
[----:B------:R-:W-:Y:S02]  /*04a0*/  IMAD.IADD R11, R11, 0x1, R5 ;  /* 0x000000010b0b7824 */ /* 0x000fe400078e0205 */
[----:B------:R-:W3:Y:S02]  /*04b0*/  LDG.E R10, desc[UR6][R16.64] ;  /* 0x00000006100a7981 */ /* 0x000ee4000c1e1900 */
[----:B------:R-:W-:-:S04]  /*04c0*/  IMAD.WIDE.U32 R20, R11, 0x4, R6 ;  /* 0x000000040b147825 */ /* 0x000fc800078e0006 */
[C---:B------:R-:W-:Y:S01]  /*04d0*/  IMAD.WIDE.U32 R22, R11.reuse, 0x4, R8 ;  /* 0x000000040b167825 */ /* 0x040fe200078e0008 */
[----:B------:R-:W-:Y:S01]  /*04e0*/  IADD3 R11, PT, PT, R11, R5, RZ ;  /* 0x000000050b0b7210 */ /* 0x000fe20007ffe0ff */
[----:B------:R-:W4:Y:S04]  /*04f0*/  LDG.E R20, desc[UR6][R20.64] ;  /* 0x0000000614147981 */ /* 0x000f28000c1e1900 */
[----:B------:R-:W4:Y:S01]  /*0500*/  LDG.E R23, desc[UR6][R22.64] ;  /* 0x0000000616177981 */ /* 0x000f22000c1e1900 */
[----:B0-----:R-:W-:-:S04]  /*0510*/  IMAD.WIDE.U32 R14, R11, 0x4, R6 ;  /* 0x000000040b0e7825 */ /* 0x001fc800078e0006 */
[C---:B------:R-:W-:Y:S02]  /*0520*/  IMAD.WIDE.U32 R24, R11.reuse, 0x4, R8 ;  /* 0x000000040b187825 */ /* 0x040fe400078e0008 */
[----:B------:R-:W5:Y:S04]  /*0530*/  LDG.E R14, desc[UR6][R14.64] ;  /* 0x000000060e0e7981 */ /* 0x000f68000c1e1900 */
[----:B------:R-:W5:Y:S01]  /*0540*/  LDG.E R25, desc[UR6][R24.64] ;  /* 0x0000000618197981 */ /* 0x000f62000c1e1900 */
[----:B------:R-:W-:-:S05]  /*0550*/  IMAD.IADD R11, R11, 0x1, R5 ;  /* 0x000000010b0b7824 */ /* 0x000fca00078e0205 */
[----:B------:R-:W-:Y:S01]  /*0560*/  ISETP.GE.AND P0, PT, R11, UR8, PT ;  /* 0x000000080b007c0c */ /* 0x000fe2000bf06270 */
[----:B--2---:R-:W-:-:S04]  /*0570*/  FMUL R4, R4, R13 ;  /* 0x0000000d04047220 */ /* 0x004fc80000400000 */
[----:B------:R-:W0:Y:S01]  /*0580*/  F2F.F64.F32 R6, R4 ;  /* 0x0000000400067310 */ /* 0x000e220000201800 */
[----:B---3--:R-:W-:-:S07]  /*0590*/  FMUL R10, R10, R19 ;  /* 0x000000130a0a7220 */ /* 0x008fce0000400000 */
[----:B------:R-:W1:Y:S01]  /*05a0*/  F2F.F64.F32 R8, R10 ;  /* 0x0000000a00087310 */ /* 0x000e620000201800 */
[----:B0-----:R-:W-:Y:S01]  /*05b0*/  DADD R6, R6, R2 ;  /* 0x0000000006067229 */ /* 0x001fe20000000002 */
[----:B----4-:R-:W-:-:S06]  /*05c0*/  FMUL R12, R20, R23 ;  /* 0x00000017140c7220 */ /* 0x010fcc0000400000 */
[----:B------:R-:W0:Y:S01]  /*05d0*/  F2F.F64.F32 R2, R12 ;  /* 0x0000000c00027310 */ /* 0x000e220000201800 */
[----:B-1----:R-:W-:Y:S01]  /*05e0*/  DADD R6, R6, R8 ;  /* 0x0000000006067229 */ /* 0x002fe20000000008 */
[----:B-----5:R-:W-:-:S06]  /*05f0*/  FMUL R13, R14, R25 ;  /* 0x000000190e0d7220 */ /* 0x020fcc0000400000 */
[----:B------:R-:W1:Y:S01]  /*0600*/  F2F.F64.F32 R8, R13 ;  /* 0x0000000d00087310 */ /* 0x000e620000201800 */
[----:B0-----:R-:W-:-:S08]  /*0610*/  DADD R2, R6, R2 ;  /* 0x0000000006027229 */ /* 0x001fd00000000002 */
[----:B-1----:R-:W-:Y:S01]  /*0620*/  DADD R2, R2, R8 ;  /* 0x0000000002027229 */ /* 0x002fe20000000008 */
[----:B------:R-:W-:Y:S10]  /*0630*/  @!P0 BRA `(.L_x_90) ;  /* 0xfffffffc00708947 */ /* 0x000ff4000383ffff */
.L_x_89:
[----:B------:R-:W-:Y:S05]  /*0640*/  BSYNC.RECONVERGENT B1 ;  /* 0x0000000000017941 */ /* 0x000fea0003800200 */
.L_x_88:
[----:B------:R0:W2:Y:S02]  /*0650*/  F2F.F32.F64 R2, R2 ;  /* 0x0000000200027310 */ /* 0x0000a40000301000 */
.L_x_84:
[----:B------:R-:W-:Y:S05]  /*0660*/  BSYNC.RECONVERGENT B0 ;  /* 0x0000000000007941 */ /* 0x000fea0003800200 */
.L_x_83:
[----:B------:R-:W3:Y:S01]  /*0670*/  S2UR UR5, SR_CgaCtaId ;  /* 0x00000000000579c3 */ /* 0x000ee20000008800 */
[----:B------:R-:W-:Y:S01]  /*0680*/  UMOV UR4, 0x400 ;  /* 0x0000040000047882 */ /* 0x000fe20000000000 */
[C---:B------:R-:W-:Y:S02]  /*0690*/  ISETP.GT.U32.AND P0, PT, R0.reuse, 0x7, PT ;  /* 0x000000070000780c */ /* 0x040fe40003f04070 */
[----:B------:R-:W-:Y:S01]  /*06a0*/  ISETP.GT.U32.AND P1, PT, R0, 0x3, PT ;  /* 0x000000030000780c */ /* 0x000fe20003f24070 */
[----:B---3--:R-:W-:-:S06]  /*06b0*/  ULEA UR4, UR5, UR4, 0x18 ;  /* 0x0000000405047291 */ /* 0x008fcc000f8ec0ff */
[----:B0-----:R-:W-:-:S05]  /*06c0*/  LEA R3, R0, UR4, 0x2 ;  /* 0x0000000400037c11 */ /* 0x001fca000f8e10ff */
[----:B--2---:R-:W-:Y:S01]  /*06d0*/  STS [R3], R2 ;  /* 0x0000000203007388 */ /* 0x004fe20000000800 */
[----:B------:R-:W-:Y:S06]  /*06e0*/  BAR.SYNC.DEFER_BLOCKING 0x0 ;  /* 0x0000000000007b1d */ /* 0x000fec0000010000 */
[----:B------:R-:W-:Y:S04]  /*06f0*/  @!P0 LDS R4, [R3+0x20] ;  /* 0x0000200003048984 */ /* 0x000fe80000000800 */
[----:B-1----:R-:W0:Y:S02]  /*0700*/  @!P0 LDS R5, [R3] ;  /* 0x0000000003058984 */ /* 0x002e240000000800 */
        /* <DEDUP_REMOVED lines=22> */
[----:B0-----:R-:W1:Y:S03]  /*0870*/  LDC.64 R2, c[0x0][0x390] ;  /* 0x0000e400ff027b82 */ /* 0x001e660000000a00 */
[----:B-1----:R-:W-:Y:S01]  /*0880*/  STG.E desc[UR6][R2.64], R5 ;  /* 0x0000000502007986 */ /* 0x002fe2000c101906 */
[----:B------:R-:W-:Y:S05]  /*0890*/  EXIT ;  /* 0x000000000000794d */ /* 0x000fea0003800000 */
.L_x_91:
        /* <DEDUP_REMOVED lines=14> */
.L_x_124:


//--------------------- .text._Z24vector_dot_product_gpu_1PfS_S_i --------------------------
	.section	.text._Z24vector_dot_product_gpu_1PfS_S_i,"ax",@progbits
	.align	128
        .global         _Z24vector_dot_product_gpu_1PfS_S_i
        .type           _Z24vector_dot_product_gpu_1PfS_S_i,@function
        .size           _Z24vector_dot_product_gpu_1PfS_S_i,(.L_x_125 - _Z24vector_dot_product_gpu_1PfS_S_i)
        .other          _Z24vector_dot_product_gpu_1PfS_S_i,@"STO_CUDA_ENTRY STV_DEFAULT"
_Z24vector_dot_product_gpu_1PfS_S_i:
.text._Z24vector_dot_product_gpu_1PfS_S_i:
[----:B------:R-:W-:Y:S01]  /*0000*/  LDC R1, c[0x0][0x37c] ;  /* 0x0000df00ff017b82 */ /* 0x000fe20000000800 */
[----:B------:R-:W0:Y:S01]  /*0010*/  S2R R0, SR_TID.X ;  /* 0x0000000000007919 */ /* 0x000e220000002100 */
[----:B------:R-:W0:Y:S01]  /*0020*/  LDCU UR4, c[0x0][0x398] ;  /* 0x00007300ff0477ac */ /* 0x000e220008000800 */
[----:B------:R-:W1:Y:S01]  /*0030*/  LDCU UR6, c[0x0][0x360] ;  /* 0x00006c00ff0677ac */ /* 0x000e620008000800 */
[----:B0-----:R-:W-:-:S13]  /*0040*/  ISETP.GE.AND P0, PT, R0, UR4, PT ;  /* 0x0000000400007c0c */ /* 0x001fda000bf06270 */
[----:B-1----:R-:W-:Y:S05]  /*0050*/  @P0 EXIT ;  /* 0x000000000000094d */ /* 0x002fea0003800000 */
[----:B------:R-:W0:Y:S01]  /*0060*/  I2F.U32.RP R7, UR6 ;  /* 0x0000000600077d06 */ /* 0x000e220008209000 */
[----:B------:R-:W-:Y:S01]  /*0070*/  VIADD R3, R0, UR6 ;  /* 0x0000000600037c36 */ /* 0x000fe20008000000 */
[----:B------:R-:W-:Y:S01]  /*0080*/  ISETP.NE.U32.AND P2, PT, RZ, UR6, PT ;  /* 0x00000006ff007c0c */ /* 0x000fe2000bf45070 */
[----:B------:R-:W1:Y:S01]  /*0090*/  S2UR UR5, SR_CgaCtaId ;  /* 0x00000000000579c3 */ /* 0x000e620000008800 */
[----:B------:R-:W2:Y:S01]  /*00a0*/  LDCU.64 UR8, c[0x0][0x358] ;  /* 0x00006b00ff0877ac */ /* 0x000ea20008000a00 */
[----:B------:R-:W-:Y:S01]  /*00b0*/  IMAD.MOV.U32 R11, RZ, RZ, R0 ;  /* 0x000000ffff0b7224 */ /* 0x000fe200078e0000 */
[C---:B------:R-:W-:Y:S02]  /*00c0*/  ISETP.GE.U32.AND P0, PT, R3.reuse, UR4, PT ;  /* 0x0000000403007c0c */ /* 0x040fe4000bf06070 */
[----:B------:R-:W-:Y:S01]  /*00d0*/  VIMNMX.U32 R2, PT, PT, R3, UR4, !PT ;  /* 0x0000000403027c48 */ /* 0x000fe2000ffe0000 */
[----:B------:R-:W-:Y:S01]  /*00e0*/  UMOV UR4, 0x400 ;  /* 0x0000040000047882 */ /* 0x000fe20000000000 */
[----:B------:R-:W-:-:S04]  /*00f0*/  SEL R6, RZ, 0x1, P0 ;  /* 0x00000001ff067807 */ /* 0x000fc80000000000 */
[----:B------:R-:W-:Y:S01]  /*0100*/  IADD3 R2, PT, PT, R2, -R3, -R6 ;  /* 0x8000000302027210 */ /* 0x000fe20007ffe806 */
[----:B0-----:R-:W0:Y:S01]  /*0110*/  MUFU.RCP R7, R7 ;  /* 0x0000000700077308 */ /* 0x001e220000001000 */
[----:B-1----:R-:W-:Y:S01]  /*0120*/  ULEA UR4, UR5, UR4, 0x18 ;  /* 0x0000000405047291 */ /* 0x002fe2000f8ec0ff */
[----:B------:R-:W1:Y:S01]  /*0130*/  LDCU UR5, c[0x0][0x398] ;  /* 0x00007300ff0577ac */ /* 0x000e620008000800 */
[----:B0-----:R-:W-:-:S05]  /*0140*/  VIADD R4, R7, 0xffffffe ;  /* 0x0ffffffe07047836 */ /* 0x001fca0000000000 */
[----:B------:R0:W3:Y:S02]  /*0150*/  F2I.FTZ.U32.TRUNC.NTZ R5, R4 ;  /* 0x0000000400057305 */ /* 0x0000e4000021f000 */
[----:B0-----:R-:W-:Y:S02]  /*0160*/  IMAD.MOV.U32 R4, RZ, RZ, RZ ;  /* 0x000000ffff047224 */ /* 0x001fe400078e00ff */
[----:B---3--:R-:W-:-:S04]  /*0170*/  IMAD.MOV R9, RZ, RZ, -R5 ;  /* 0x000000ffff097224 */ /* 0x008fc800078e0a05 */
[----:B------:R-:W-:-:S04]  /*0180*/  IMAD R9, R9, UR6, RZ ;  /* 0x0000000609097c24 */ /* 0x000fc8000f8e02ff */
[----:B------:R-:W-:Y:S01]  /*0190*/  IMAD.HI.U32 R5, R5, R9, R4 ;  /* 0x0000000905057227 */ /* 0x000fe200078e0004 */
[----:B------:R-:W-:-:S05]  /*01a0*/  CS2R R8, SRZ ;  /* 0x0000000000087805 */ /* 0x000fca000001ff00 */
[----:B------:R-:W-:-:S05]  /*01b0*/  IMAD.HI.U32 R5, R5, R2, RZ ;  /* 0x0000000205057227 */ /* 0x000fca00078e00ff */
[----:B------:R-:W-:-:S05]  /*01c0*/  IADD3 R7, PT, PT, -R5, RZ, RZ ;  /* 0x000000ff05077210 */ /* 0x000fca0007ffe1ff */
[----:B------:R-:W-:-:S05]  /*01d0*/  IMAD R2, R7, UR6, R2 ;  /* 0x0000000607027c24 */ /* 0x000fca000f8e0202 */
[----:B------:R-:W-:-:S13]  /*01e0*/  ISETP.GE.U32.AND P0, PT, R2, UR6, PT ;  /* 0x0000000602007c0c */ /* 0x000fda000bf06070 */
[----:B------:R-:W-:Y:S02]  /*01f0*/  @P0 VIADD R2, R2, -UR6 ;  /* 0x8000000602020c36 */ /* 0x000fe40008000000 */
[----:B------:R-:W-:-:S03]  /*0200*/  @P0 VIADD R5, R5, 0x1 ;  /* 0x0000000105050836 */ /* 0x000fc60000000000 */
[----:B------:R-:W-:-:S13]  /*0210*/  ISETP.GE.U32.AND P1, PT, R2, UR6, PT ;  /* 0x0000000602007c0c */ /* 0x000fda000bf26070 */
[----:B------:R-:W-:Y:S01]  /*0220*/  @P1 VIADD R5, R5, 0x1 ;  /* 0x0000000105051836 */ /* 0x000fe20000000000 */
[----:B------:R-:W-:-:S04]  /*0230*/  @!P2 LOP3.LUT R5, RZ, UR6, RZ, 0x33, !PT ;  /* 0x00000006ff05ac12 */ /* 0x000fc8000f8e33ff */
[----:B------:R-:W-:-:S04]  /*0240*/  IADD3 R5, PT, PT, R6, R5, RZ ;  /* 0x0000000506057210 */ /* 0x000fc80007ffe0ff */
[C---:B------:R-:W-:Y:S02]  /*0250*/  LOP3.LUT R2, R5.reuse, 0x1, RZ, 0xc0, !PT ;  /* 0x0000000105027812 */ /* 0x040fe400078ec0ff */
[----:B------:R-:W-:Y:S02]  /*0260*/  ISETP.NE.AND P0, PT, R5, RZ, PT ;  /* 0x000000ff0500720c */ /* 0x000fe40003f05270 */
[----:B------:R-:W-:Y:S02]  /*0270*/  ISETP.NE.U32.AND P1, PT, R2, 0x1, PT ;  /* 0x000000010200780c */ /* 0x000fe40003f25070 */
[----:B------:R-:W-:-:S11]  /*0280*/  LEA R2, R0, UR4, 0x2 ;  /* 0x0000000400027c11 */ /* 0x000fd6000f8e10ff */
[----:B-12---:R-:W-:Y:S05]  /*0290*/  @!P1 BRA `(.L_x_92) ;  /* 0x0000000000ac9947 */ /* 0x006fea0003800000 */
[----:B------:R-:W0:Y:S08]  /*02a0*/  LDC.64 R4, c[0x0][0x380] ;  /* 0x0000e000ff047b82 */ /* 0x000e300000000a00 */
[----:B------:R-:W1:Y:S01]  /*02b0*/  LDC.64 R6, c[0x0][0x388] ;  /* 0x0000e200ff067b82 */ /* 0x000e620000000a00 */
[----:B0-----:R-:W-:-:S06]  /*02c0*/  IMAD.WIDE.U32 R4, R0, 0x4, R4 ;  /* 0x0000000400047825 */ /* 0x001fcc00078e0004 */
[----:B------:R-:W2:Y:S01]  /*02d0*/  LDG.E R4, desc[UR8][R4.64] ;  /* 0x0000000804047981 */ /* 0x000ea2000c1e1900 */
[----:B-1----:R-:W-:-:S06]  /*02e0*/  IMAD.WIDE.U32 R6, R0, 0x4, R6 ;  /* 0x0000000400067825 */ /* 0x002fcc00078e0006 */
[----:B------:R-:W2:Y:S01]  /*02f0*/  LDG.E R7, desc[UR8][R6.64] ;  /* 0x0000000806077981 */ /* 0x000ea2000c1e1900 */
[----:B------:R-:W-:Y:S05]  /*0300*/  WARPSYNC.ALL ;  /* 0x0000000000007948 */ /* 0x000fea0003800000 */
[----:B------:R-:W-:-:S04]  /*0310*/  LOP3.LUT R12, R0, 0x1, RZ, 0xc0, !PT ;  /* 0x00000001000c7812 */ /* 0x000fc800078ec0ff */
[----:B------:R-:W-:Y:S02]  /*0320*/  ISETP.NE.U32.AND P2, PT, R12, 0x1, PT ;  /* 0x000000010c00780c */ /* 0x000fe40003f45070 */
[----:B------:R-:W-:Y:S01]  /*0330*/  LOP3.LUT P1, RZ, R0, 0x3, RZ, 0xc0, !PT ;  /* 0x0000000300ff7812 */ /* 0x000fe2000782c0ff */
[----:B--2---:R-:W-:-:S04]  /*0340*/  FMUL R10, R4, R7 ;  /* 0x00000007040a7220 */ /* 0x004fc80000400000 */
[----:B------:R-:W0:Y:S02]  /*0350*/  F2F.F64.F32 R8, R10 ;  /* 0x0000000a00087310 */ /* 0x000e240000201800 */
[----:B0-----:R-:W-:-:S06]  /*0360*/  DADD R8, RZ, R8 ;  /* 0x00000000ff087229 */ /* 0x001fcc0000000008 */
[----:B------:R-:W0:Y:S02]  /*0370*/  F2F.F32.F64 R11, R8 ;  /* 0x00000008000b7310 */ /* 0x000e240000301000 */
[----:B0-----:R-:W-:Y:S01]  /*0380*/  STS [R2], R11 ;  /* 0x0000000b02007388 */ /* 0x001fe20000000800 */
[----:B------:R-:W-:Y:S06]  /*0390*/  BAR.SYNC.DEFER_BLOCKING 0x0 ;  /* 0x0000000000007b1d */ /* 0x000fec0000010000 */
[----:B------:R-:W-:Y:S04]  /*03a0*/  @P2 LDS R4, [R2+0x4] ;  /* 0x0000040002042984 */ /* 0x000fe80000000800 */
[----:B------:R-:W0:Y:S02]  /*03b0*/  @P2 LDS R5, [R2] ;  /* 0x0000000002052984 */ /* 0x000e240000000800 */
[----:B0-----:R-:W-:-:S05]  /*03c0*/  @P2 FADD R5, R4, R5 ;  /* 0x0000000504052221 */ /* 0x001fca0000000000 */
[----:B------:R-:W-:Y:S01]  /*03d0*/  @P2 STS [R2], R5 ;  /* 0x0000000502002388 */ /* 0x000fe20000000800 */
[----:B------:R-:W-:Y:S06]  /*03e0*/  BAR.SYNC.DEFER_BLOCKING 0x0 ;  /* 0x0000000000007b1d */ /* 0x000fec0000010000 */
[----:B------:R-:W-:Y:S04]  /*03f0*/  @!P1 LDS R4, [R2+0x8] ;  /* 0x0000080002049984 */ /* 0x000fe80000000800 */
[----:B------:R-:W0:Y:S01]  /*0400*/  @!P1 LDS R7, [R2] ;  /* 0x0000000002079984 */ /* 0x000e220000000800 */
[----:B------:R-:W-:Y:S01]  /*0410*/  LOP3.LUT P2, RZ, R0, 0x7, RZ, 0xc0, !PT ;  /* 0x0000000700ff7812 */ /* 0x000fe2000784c0ff */
[----:B0-----:R-:W-:-:S05]  /*0420*/  @!P1 FADD R7, R4, R7 ;  /* 0x0000000704079221 */ /* 0x001fca0000000000 */
[----:B------:R-:W-:Y:S01]  /*0430*/  @!P1 STS [R2], R7 ;  /* 0x0000000702009388 */ /* 0x000fe20000000800 */
        /* <DEDUP_REMOVED lines=9> */
[----:B------:R-:W-:Y:S01]  /*04d0*/  ISETP.NE.AND P2, PT, R0, RZ, PT ;  /* 0x000000ff0000720c */ /* 0x000fe20003f45270 */
[----:B0-----:R-:W-:-:S05]  /*04e0*/  @!P1 FADD R7, R4, R5 ;  /* 0x0000000504079221 */ /* 0x001fca0000000000 */
[----:B------:R-:W-:Y:S01]  /*04f0*/  @!P1 STS [R2], R7 ;  /* 0x0000000702009388 */ /* 0x000fe20000000800 */
[----:B------:R-:W-:Y:S08]  /*0500*/  BAR.SYNC.DEFER_BLOCKING 0x0 ;  /* 0x0000000000007b1d */ /* 0x000ff00000010000 */
[----:B------:R-:W0:Y:S01]  /*0510*/  @!P2 LDC.64 R4, c[0x0][0x390] ;  /* 0x0000e400ff04ab82 */ /* 0x000e220000000a00 */
[----:B------:R-:W0:Y:S01]  /*0520*/  @!P2 LDS R13, [UR4] ;  /* 0x00000004ff0da984 */ /* 0x000e220008000800 */
[----:B------:R-:W-:-:S03]  /*0530*/  IMAD.MOV.U32 R11, RZ, RZ, R3 ;  /* 0x000000ffff0b7224 */ /* 0x000fc600078e0003 */
[----:B0-----:R0:W-:Y:S04]  /*0540*/  @!P2 STG.E desc[UR8][R4.64], R13 ;  /* 0x0000000d0400a986 */ /* 0x0011e8000c101908 */
.L_x_92:
[----:B------:R-:W-:Y:S05]  /*0550*/  @!P0 EXIT ;  /* 0x000000000000894d */ /* 0x000fea0003800000 */
[----:B------:R-:W1:Y:S01]  /*0560*/  LDC.64 R6, c[0x0][0x380] ;  /* 0x0000e000ff067b82 */ /* 0x000e620000000a00 */
[C---:B------:R-:W-:Y:S02]  /*0570*/  LOP3.LUT R19, R0.reuse, 0x1, RZ, 0xc0, !PT ;  /* 0x0000000100137812 */ /* 0x040fe400078ec0ff */
[C---:B------:R-:W-:Y:S02]  /*0580*/  LOP3.LUT R20, R0.reuse, 0x3, RZ, 0xc0, !PT ;  /* 0x0000000300147812 */ /* 0x040fe400078ec0ff */
[----:B------:R-:W-:Y:S02]  /*0590*/  ISETP.NE.AND P0, PT, R19, RZ, PT ;  /* 0x000000ff1300720c */ /* 0x000fe40003f05270 */
[C---:B------:R-:W-:Y:S01]  /*05a0*/  LOP3.LUT R21, R0.reuse, 0x7, RZ, 0xc0, !PT ;  /* 0x0000000700157812 */ /* 0x040fe200078ec0ff */
[----:B0-----:R-:W0:Y:S01]  /*05b0*/  LDC.64 R4, c[0x0][0x388] ;  /* 0x0000e200ff047b82 */ /* 0x001e220000000a00 */
[----:B------:R-:W-:-:S09]  /*05c0*/  LOP3.LUT R18, R0, 0xf, RZ, 0xc0, !PT ;  /* 0x0000000f00127812 */ /* 0x000fd200078ec0ff */
.L_x_93:
[----:B-12---:R-:W-:-:S04]  /*05d0*/  IMAD.WIDE.U32 R12, R11, 0x4, R6 ;  /* 0x000000040b0c7825 */ /* 0x006fc800078e0006 */
[----:B0-----:R-:W-:Y:S02]  /*05e0*/  IMAD.WIDE.U32 R14, R11, 0x4, R4 ;  /* 0x000000040b0e7825 */ /* 0x001fe400078e0004 */
[----:B------:R-:W2:Y:S04]  /*05f0*/  LDG.E R12, desc[UR8][R12.64] ;  /* 0x000000080c0c7981 */ /* 0x000ea8000c1e1900 */
[----:B------:R-:W2:Y:S01]  /*0600*/  LDG.E R15, desc[UR8][R14.64] ;  /* 0x000000080e0f7981 */ /* 0x000ea2000c1e1900 */
[----:B------:R-:W-:Y:S05]  /*0610*/  WARPSYNC.ALL ;  /* 0x0000000000007948 */ /* 0x000fea0003800000 */
[----:B------:R-:W-:-:S02]  /*0620*/  ISETP.NE.AND P1, PT, R20, RZ, PT ;  /* 0x000000ff1400720c */ /* 0x000fc40003f25270 */
[----:B------:R-:W-:Y:S02]  /*0630*/  ISETP.NE.AND P2, PT, R21, RZ, PT ;  /* 0x000000ff1500720c */ /* 0x000fe40003f45270 */
[----:B------:R-:W-:Y:S02]  /*0640*/  ISETP.NE.AND P3, PT, R18, RZ, PT ;  /* 0x000000ff1200720c */ /* 0x000fe40003f65270 */
[----:B------:R-:W-:Y:S01]  /*0650*/  ISETP.NE.AND P4, PT, R0, RZ, PT ;  /* 0x000000ff0000720c */ /* 0x000fe20003f85270 */
[----:B--2---:R-:W-:-:S12]  /*0660*/  FMUL R16, R12, R15 ;  /* 0x0000000f0c107220 */ /* 0x004fd80000400000 */
[----:B------:R-:W-:Y:S01]  /*0670*/  @!P4 MOV R12, 0x400 ;  /* 0x00000400000cc802 */ /* 0x000fe20000000f00 */
[----:B------:R-:W0:Y:S02]  /*0680*/  F2F.F64.F32 R16, R16 ;  /* 0x0000001000107310 */ /* 0x000e240000201800 */
[----:B0-----:R-:W-:-:S06]  /*0690*/  DADD R8, R16, R8 ;  /* 0x0000000010087229 */ /* 0x001fcc0000000008 */
[----:B------:R-:W0:Y:S02]  /*06a0*/  F2F.F32.F64 R3, R8 ;  /* 0x0000000800037310 */ /* 0x000e240000301000 */
[----:B0-----:R-:W-:Y:S01]  /*06b0*/  STS [R2], R3 ;  /* 0x0000000302007388 */ /* 0x001fe20000000800 */
[----:B------:R-:W-:Y:S06]  /*06c0*/  BAR.SYNC.DEFER_BLOCKING 0x0 ;  /* 0x0000000000007b1d */ /* 0x000fec0000010000 */
[----:B------:R-:W-:Y:S04]  /*06d0*/  @!P0 LDS R10, [R2+0x4] ;  /* 0x00000400020a8984 */ /* 0x000fe80000000800 */
[----:B------:R-:W0:Y:S02]  /*06e0*/  @!P0 LDS R17, [R2] ;  /* 0x0000000002118984 */ /* 0x000e240000000800 */
[----:B0-----:R-:W-:-:S05]  /*06f0*/  @!P0 FADD R17, R10, R17 ;  /* 0x000000110a118221 */ /* 0x001fca0000000000 */
[----:B------:R-:W-:Y:S01]  /*0700*/  @!P0 STS [R2], R17 ;  /* 0x0000001102008388 */ /* 0x000fe20000000800 */
[----:B------:R-:W-:Y:S06]  /*0710*/  BAR.SYNC.DEFER_BLOCKING 0x0 ;  /* 0x0000000000007b1d */ /* 0x000fec0000010000 */
[----:B------:R-:W-:Y:S04]  /*0720*/  @!P1 LDS R10, [R2+0x8] ;  /* 0x00000800020a9984 */ /* 0x000fe80000000800 */
[----:B------:R-:W0:Y:S02]  /*0730*/  @!P1 LDS R13, [R2] ;  /* 0x00000000020d9984 */ /* 0x000e240000000800 */
[----:B0-----:R-:W-:-:S05]  /*0740*/  @!P1 FADD R13, R10, R13 ;  /* 0x0000000d0a0d9221 */ /* 0x001fca0000000000 */
[----:B------:R0:W-:Y:S01]  /*0750*/  @!P1 STS [R2], R13 ;  /* 0x0000000d02009388 */ /* 0x0001e20000000800 */
[----:B------:R-:W-:Y:S06]  /*0760*/  BAR.SYNC.DEFER_BLOCKING 0x0 ;  /* 0x0000000000007b1d */ /* 0x000fec0000010000 */
[----:B0-----:R-:W0:Y:S01]  /*0770*/  @!P4 S2R R13, SR_CgaCtaId ;  /* 0x00000000000dc919 */ /* 0x001e220000008800 */
[----:B------:R-:W-:Y:S04]  /*0780*/  @!P2 LDS R3, [R2+0x10] ;  /* 0x000010000203a984 */ /* 0x000fe80000000800 */
[----:B------:R-:W1:Y:S01]  /*0790*/  @!P2 LDS R10, [R2] ;  /* 0x00000000020aa984 */ /* 0x000e620000000800 */
[----:B0-----:R-:W-:-:S02]  /*07a0*/  @!P4 LEA R23, R13, R12, 0x18 ;  /* 0x0000000c0d17c211 */ /* 0x001fc400078ec0ff */
[----:B------:R-:W0:Y:S01]  /*07b0*/  @!P4 LDC.64 R12, c[0x0][0x390] ;  /* 0x0000e400ff0ccb82 */ /* 0x000e220000000a00 */
[----:B-1----:R-:W-:-:S05]  /*07c0*/  @!P2 FADD R3, R3, R10 ;  /* 0x0000000a0303a221 */ /* 0x002fca0000000000 */
[----:B------:R1:W-:Y:S02]  /*07d0*/  @!P2 STS [R2], R3 ;  /* 0x000000030200a388 */ /* 0x0003e40000000800 */
[----:B------:R-:W-:Y:S01]  /*07e0*/  BAR.SYNC.DEFER_BLOCKING 0x0 ;  /* 0x0000000000007b1d */ /* 0x000fe20000010000 */
[----:B-1----:R-:W-:-:S05]  /*07f0*/  IADD3 R3, PT, PT, R11, UR6, RZ ;  /* 0x000000060b037c10 */ /* 0x002fca000fffe0ff */
[----:B------:R-:W-:Y:S04]  /*0800*/  @!P3 LDS R10, [R2+0x20] ;  /* 0x00002000020ab984 */ /* 0x000fe80000000800 */
[----:B------:R-:W1:Y:S02]  /*0810*/  @!P3 LDS R15, [R2] ;  /* 0x00000000020fb984 */ /* 0x000e640000000800 */
[----:B-1----:R-:W-:Y:S01]  /*0820*/  @!P3 FADD R17, R10, R15 ;  /* 0x0000000f0a11b221 */ /* 0x002fe20000000000 */
[----:B------:R-:W-:-:S04]  /*0830*/  IMAD.WIDE.U32 R14, R3, 0x4, R6 ;  /* 0x00000004030e7825 */ /* 0x000fc800078e0006 */
[----:B------:R-:W-:Y:S01]  /*0840*/  @!P3 STS [R2], R17 ;  /* 0x000000110200b388 */ /* 0x000fe20000000800 */
[----:B------:R-:W-:Y:S01]  /*0850*/  IMAD.WIDE.U32 R10, R3, 0x4, R4 ;  /* 0x00000004030a7825 */ /* 0x000fe200078e0004 */
[----:B------:R-:W-:Y:S06]  /*0860*/  BAR.SYNC.DEFER_BLOCKING 0x0 ;  /* 0x0000000000007b1d */ /* 0x000fec0000010000 */
[----:B------:R-:W0:Y:S04]  /*0870*/  @!P4 LDS R23, [R23] ;  /* 0x000000001717c984 */ /* 0x000e280000000800 */
[----:B0-----:R0:W-:Y:S04]  /*0880*/  @!P4 STG.E desc[UR8][R12.64], R23 ;  /* 0x000000170c00c986 */ /* 0x0011e8000c101908 */
[----:B------:R-:W2:Y:S04]  /*0890*/  LDG.E R14, desc[UR8][R14.64] ;  /* 0x000000080e0e7981 */ /* 0x000ea8000c1e1900 */
[----:B------:R-:W2:Y:S01]  /*08a0*/  LDG.E R11, desc[UR8][R10.64] ;  /* 0x000000080a0b7981 */ /* 0x000ea2000c1e1900 */
[----:B------:R-:W-:Y:S01]  /*08b0*/  ISETP.NE.AND P0, PT, R19, RZ, PT ;  /* 0x000000ff1300720c */ /* 0x000fe20003f05270 */
[----:B0-----:R-:W0:Y:S01]  /*08c0*/  @!P4 S2R R23, SR_CgaCtaId ;  /* 0x000000000017c919 */ /* 0x001e220000008800 */
[----:B------:R-:W-:-:S04]  /*08d0*/  @!P4 MOV R12, 0x400 ;  /* 0x00000400000cc802 */ /* 0x000fc80000000f00 */
[----:B0-----:R-:W-:Y:S01]  /*08e0*/  @!P4 LEA R23, R23, R12, 0x18 ;  /* 0x0000000c1717c211 */ /* 0x001fe200078ec0ff */
[----:B--2---:R-:W-:-:S06]  /*08f0*/  FMUL R16, R14, R11 ;  /* 0x0000000b0e107220 */ /* 0x004fcc0000400000 */
        /* <DEDUP_REMOVED lines=14> */
[----:B------:R-:W-:Y:S01]  /*09e0*/  BAR.SYNC.DEFER_BLOCKING 0x0 ;  /* 0x0000000000007b1d */ /* 0x000fe20000010000 */
[----:B0-----:R-:W-:-:S05]  /*09f0*/  VIADD R11, R3, UR6 ;  /* 0x00000006030b7c36 */ /* 0x001fca0008000000 */
[----:B------:R-:W-:Y:S01]  /*0a00*/  ISETP.GE.AND P1, PT, R11, UR5, PT ;  /* 0x000000050b007c0c */ /* 0x000fe2000bf26270 */
[----:B------:R-:W-:Y:S04]  /*0a10*/  @!P2 LDS R10, [R2+0x10] ;  /* 0x00001000020aa984 */ /* 0x000fe80000000800 */
[----:B------:R-:W0:Y:S02]  /*0a20*/  @!P2 LDS R15, [R2] ;  /* 0x00000000020fa984 */ /* 0x000e240000000800 */
[----:B0-----:R-:W-:-:S05]  /*0a30*/  @!P2 FADD R15, R10, R15 ;  /* 0x0000000f0a0fa221 */ /* 0x001fca0000000000 */
[----:B------:R-:W-:Y:S01]  /*0a40*/  @!P2 STS [R2], R15 ;  /* 0x0000000f0200a388 */ /* 0x000fe20000000800 */
[----:B------:R-:W-:Y:S06]  /*0a50*/  BAR.SYNC.DEFER_BLOCKING 0x0 ;  /* 0x0000000000007b1d */ /* 0x000fec0000010000 */
[----:B------:R-:W-:Y:S04]  /*0a60*/  @!P3 LDS R10, [R2+0x20] ;  /* 0x00002000020ab984 */ /* 0x000fe80000000800 */
[----:B------:R-:W0:Y:S02]  /*0a70*/  @!P3 LDS R13, [R2] ;  /* 0x00000000020db984 */ /* 0x000e240000000800 */
[----:B0-----:R-:W-:-:S02]  /*0a80*/  @!P3 FADD R17, R10, R13 ;  /* 0x0000000d0a11b221 */ /* 0x001fc40000000000 */
[----:B------:R-:W0:Y:S03]  /*0a90*/  @!P4 LDC.64 R12, c[0x0][0x390] ;  /* 0x0000e400ff0ccb82 */ /* 0x000e260000000a00 */
[----:B------:R-:W-:Y:S05]  /*0aa0*/  @!P3 STS [R2], R17 ;  /* 0x000000110200b388 */ /* 0x000fea0000000800 */
[----:B------:R-:W-:Y:S06]  /*0ab0*/  BAR.SYNC.DEFER_BLOCKING 0x0 ;  /* 0x0000000000007b1d */ /* 0x000fec0000010000 */
[----:B------:R-:W0:Y:S04]  /*0ac0*/  @!P4 LDS R23, [R23] ;  /* 0x000000001717c984 */ /* 0x000e280000000800 */
[----:B0-----:R2:W-:Y:S01]  /*0ad0*/  @!P4 STG.E desc[UR8][R12.64], R23 ;  /* 0x000000170c00c986 */ /* 0x0015e2000c101908 */
[----:B------:R-:W-:Y:S05]  /*0ae0*/  @!P1 BRA `(.L_x_93) ;  /* 0xfffffff800b89947 */ /* 0x000fea000383ffff */
[----:B------:R-:W-:Y:S05]  /*0af0*/  EXIT ;  /* 0x000000000000794d */ /* 0x000fea0003800000 */
.L_x_94:
        /* <DEDUP_REMOVED lines=16> */
.L_x_125:


//--------------------- .text._Z16vector_add_gpu_4PA10_fS0_S0_ii --------------------------
	.section	.text._Z16vector_add_gpu_4PA10_fS0_S0_ii,"ax",@progbits
	.align	128
        .global         _Z16vector_add_gpu_4PA10_fS0_S0_ii
        .type           _Z16vector_add_gpu_4PA10_fS0_S0_ii,@function
        .size           _Z16vector_add_gpu_4PA10_fS0_S0_ii,(.L_x_126 - _Z16vector_add_gpu_4PA10_fS0_S0_ii)
        .other          _Z16vector_add_gpu_4PA10_fS0_S0_ii,@"STO_CUDA_ENTRY STV_DEFAULT"
_Z16vector_add_gpu_4PA10_fS0_S0_ii:
.text._Z16vector_add_gpu_4PA10_fS0_S0_ii:
[----:B------:R-:W-:Y:S01]  /*0000*/  LDC R1, c[0x0][0x37c] ;  /* 0x0000df00ff017b82 */ /* 0x000fe20000000800 */
[----:B------:R-:W0:Y:S01]  /*0010*/  S2R R9, SR_TID.X ;  /* 0x0000000000097919 */ /* 0x000e220000002100 */
[----:B------:R-:W0:Y:S01]  /*0020*/  LDCU UR4, c[0x0][0x360] ;  /* 0x00006c00ff0477ac */ /* 0x000e220008000800 */
[----:B------:R-:W0:Y:S01]  /*0030*/  S2R R0, SR_CTAID.X ;  /* 0x0000000000007919 */ /* 0x000e220000002500 */
[----:B------:R-:W1:Y:S01]  /*0040*/  LDCU UR5, c[0x0][0x364] ;  /* 0x00006c80ff0577ac */ /* 0x000e620008000800 */
[----:B------:R-:W1:Y:S01]  /*0050*/  S2R R11, SR_TID.Y ;  /* 0x00000000000b7919 */ /* 0x000e620000002200 */
[----:B------:R-:W2:Y:S01]  /*0060*/  LDCU UR6, c[0x0][0x398] ;  /* 0x00007300ff0677ac */ /* 0x000ea20008000800 */
[----:B------:R-:W1:Y:S01]  /*0070*/  S2R R2, SR_CTAID.Y ;  /* 0x0000000000027919 */ /* 0x000e620000002600 */
[----:B0-----:R-:W-:Y:S02]  /*0080*/  IMAD R9, R0, UR4, R9 ;  /* 0x0000000400097c24 */ /* 0x001fe4000f8e0209 */
[----:B-1----:R-:W-:-:S05]  /*0090*/  IMAD R11, R2, UR5, R11 ;  /* 0x00000005020b7c24 */ /* 0x002fca000f8e020b */
[----:B------:R-:W-:-:S04]  /*00a0*/  VIMNMX.U32 R0, PT, PT, R9, R11, !PT ;  /* 0x0000000b09007248 */ /* 0x000fc80007fe0000 */
[----:B--2---:R-:W-:-:S13]  /*00b0*/  ISETP.GE.U32.AND P0, PT, R0, UR6, PT ;  /* 0x0000000600007c0c */ /* 0x004fda000bf06070 */
[----:B------:R-:W-:Y:S05]  /*00c0*/  @P0 EXIT ;  /* 0x000000000000094d */ /* 0x000fea0003800000 */
[----:B------:R-:W0:Y:S01]  /*00d0*/  LDC.64 R2, c[0x0][0x380] ;  /* 0x0000e000ff027b82 */ /* 0x000e220000000a00 */
[----:B------:R-:W1:Y:S07]  /*00e0*/  LDCU.64 UR4, c[0x0][0x358] ;  /* 0x00006b00ff0477ac */ /* 0x000e6e0008000a00 */
[----:B------:R-:W2:Y:S08]  /*00f0*/  LDC.64 R4, c[0x0][0x388] ;  /* 0x0000e200ff047b82 */ /* 0x000eb00000000a00 */
[----:B------:R-:W3:Y:S01]  /*0100*/  LDC.64 R6, c[0x0][0x390] ;  /* 0x0000e400ff067b82 */ /* 0x000ee20000000a00 */
[----:B0-----:R-:W-:-:S04]  /*0110*/  IMAD.WIDE.U32 R2, R9, 0x28, R2 ;  /* 0x0000002809027825 */ /* 0x001fc800078e0002 */
[----:B------:R-:W-:-:S04]  /*0120*/  IMAD.WIDE.U32 R2, R11, 0x4, R2 ;  /* 0x000000040b027825 */ /* 0x000fc800078e0002 */
[----:B--2---:R-:W-:-:S04]  /*0130*/  IMAD.WIDE.U32 R4, R9, 0x28, R4 ;  /* 0x0000002809047825 */ /* 0x004fc800078e0004 */
[----:B---3--:R-:W-:-:S04]  /*0140*/  IMAD.WIDE.U32 R6, R9, 0x28, R6 ;  /* 0x0000002809067825 */ /* 0x008fc800078e0006 */
[----:B------:R-:W-:-:S04]  /*0150*/  IMAD.WIDE.U32 R4, R11, 0x4, R4 ;  /* 0x000000040b047825 */ /* 0x000fc800078e0004 */
[----:B-1----:R-:W-:-:S07]  /*0160*/  IMAD.WIDE.U32 R6, R11, 0x4, R6 ;  /* 0x000000040b067825 */ /* 0x002fce00078e0006 */
.L_x_95:
[----:B------:R-:W2:Y:S04]  /*0170*/  LDG.E R0, desc[UR4][R2.64] ;  /* 0x0000000402007981 */ /* 0x000ea8000c1e1900 */
[----:B0-----:R-:W2:Y:S02]  /*0180*/  LDG.E R9, desc[UR4][R4.64] ;  /* 0x0000000404097981 */ /* 0x001ea4000c1e1900 */
[----:B--2---:R-:W-:-:S05]  /*0190*/  FADD R9, R0, R9 ;  /* 0x0000000900097221 */ /* 0x004fca0000000000 */
[----:B------:R0:W-:Y:S01]  /*01a0*/  STG.E desc[UR4][R6.64], R9 ;  /* 0x0000000906007986 */ /* 0x0001e2000c101904 */
[----:B------:R-:W-:Y:S05]  /*01b0*/  BRA `(.L_x_95) ;  /* 0xfffffffc00ec7947 */ /* 0x000fea000383ffff */
.L_x_96:
        /* <DEDUP_REMOVED lines=12> */
.L_x_126:


//--------------------- .text._Z16vector_add_gpu_3PfS_S_i --------------------------
	.section	.text._Z16vector_add_gpu_3PfS_S_i,"ax",@progbits
	.align	128
        .global         _Z16vector_add_gpu_3PfS_S_i
        .type           _Z16vector_add_gpu_3PfS_S_i,@function
        .size           _Z16vector_add_gpu_3PfS_S_i,(.L_x_127 - _Z16vector_add_gpu_3PfS_S_i)
        .other          _Z16vector_add_gpu_3PfS_S_i,@"STO_CUDA_ENTRY STV_DEFAULT"
_Z16vector_add_gpu_3PfS_S_i:
.text._Z16vector_add_gpu_3PfS_S_i:
[----:B------:R-:W-:Y:S01]  /*0000*/  LDC R1, c[0x0][0x37c] ;  /* 0x0000df00ff017b82 */ /* 0x000fe20000000800 */
[----:B------:R-:W0:Y:S01]  /*0010*/  S2R R3, SR_TID.X ;  /* 0x0000000000037919 */ /* 0x000e220000002100 */
[----:B------:R-:W1:Y:S06]  /*0020*/  LDCU UR5, c[0x0][0x370] ;  /* 0x00006e00ff0577ac */ /* 0x000e6c0008000800 */
[----:B------:R-:W0:Y:S01]  /*0030*/  S2UR UR4, SR_CTAID.X ;  /* 0x00000000000479c3 */ /* 0x000e220000002500 */
[----:B------:R-:W2:Y:S07]  /*0040*/  LDCU UR6, c[0x0][0x398] ;  /* 0x00007300ff0677ac */ /* 0x000eae0008000800 */
[----:B------:R-:W0:Y:S02]  /*0050*/  LDC R0, c[0x0][0x360] ;  /* 0x0000d800ff007b82 */ /* 0x000e240000000800 */
[----:B0-----:R-:W-:-:S02]  /*0060*/  IMAD R3, R0, UR4, R3 ;  /* 0x0000000400037c24 */ /* 0x001fc4000f8e0203 */
[----:B-1----:R-:W-:-:S03]  /*0070*/  IMAD R0, R0, UR5, RZ ;  /* 0x0000000500007c24 */ /* 0x002fc6000f8e02ff */
[----:B--2---:R-:W-:-:S13]  /*0080*/  ISETP.GE.AND P0, PT, R3, UR6, PT ;  /* 0x0000000603007c0c */ /* 0x004fda000bf06270 */
[----:B------:R-:W-:Y:S05]  /*0090*/  @P0 EXIT ;  /* 0x000000000000094d */ /* 0x000fea0003800000 */
[----:B------:R-:W0:Y:S01]  /*00a0*/  I2F.U32.RP R8, R0 ;  /* 0x0000000000087306 */ /* 0x000e220000209000 */
[----:B------:R-:W-:Y:S01]  /*00b0*/  IADD3 R2, PT, PT, R0, R3, RZ ;  /* 0x0000000300027210 */ /* 0x000fe20007ffe0ff */
[----:B------:R-:W1:Y:S01]  /*00c0*/  LDCU.64 UR4, c[0x0][0x358] ;  /* 0x00006b00ff0477ac */ /* 0x000e620008000a00 */
[----:B------:R-:W-:Y:S01]  /*00d0*/  IADD3 R9, PT, PT, RZ, -R0, RZ ;  /* 0x80000000ff097210 */ /* 0x000fe20007ffe0ff */
[----:B------:R-:W-:Y:S01]  /*00e0*/  BSSY.RECONVERGENT B0, `(.L_x_97) ;  /* 0x000002b000007945 */ /* 0x000fe20003800200 */
[C---:B------:R-:W-:Y:S02]  /*00f0*/  ISETP.GE.AND P0, PT, R2.reuse, UR6, PT ;  /* 0x0000000602007c0c */ /* 0x040fe4000bf06270 */
[----:B------:R-:W-:Y:S02]  /*0100*/  VIMNMX R7, PT, PT, R2, UR6, !PT ;  /* 0x0000000602077c48 */ /* 0x000fe4000ffe0100 */
[----:B------:R-:W-:Y:S02]  /*0110*/  SEL R6, RZ, 0x1, P0 ;  /* 0x00000001ff067807 */ /* 0x000fe40000000000 */
[----:B------:R-:W-:-:S02]  /*0120*/  ISETP.NE.U32.AND P2, PT, R0, RZ, PT ;  /* 0x000000ff0000720c */ /* 0x000fc40003f45070 */
[----:B------:R-:W-:Y:S01]  /*0130*/  IADD3 R7, PT, PT, R7, -R2, -R6 ;  /* 0x8000000207077210 */ /* 0x000fe20007ffe806 */
[----:B0-----:R-:W0:Y:S02]  /*0140*/  MUFU.RCP R8, R8 ;  /* 0x0000000800087308 */ /* 0x001e240000001000 */
[----:B0-----:R-:W-:-:S06]  /*0150*/  IADD3 R4, PT, PT, R8, 0xffffffe, RZ ;  /* 0x0ffffffe08047810 */ /* 0x001fcc0007ffe0ff */
[----:B------:R0:W2:Y:S02]  /*0160*/  F2I.FTZ.U32.TRUNC.NTZ R5, R4 ;  /* 0x0000000400057305 */ /* 0x0000a4000021f000 */
[----:B0-----:R-:W-:Y:S02]  /*0170*/  HFMA2 R4, -RZ, RZ, 0, 0 ;  /* 0x00000000ff047431 */ /* 0x001fe400000001ff */
[----:B--2---:R-:W-:-:S04]  /*0180*/  IMAD R9, R9, R5, RZ ;  /* 0x0000000509097224 */ /* 0x004fc800078e02ff */
[----:B------:R-:W-:-:S06]  /*0190*/  IMAD.HI.U32 R8, R5, R9, R4 ;  /* 0x0000000905087227 */ /* 0x000fcc00078e0004 */
[----:B------:R-:W-:-:S05]  /*01a0*/  IMAD.HI.U32 R5, R8, R7, RZ ;  /* 0x0000000708057227 */ /* 0x000fca00078e00ff */
[----:B------:R-:W-:-:S05]  /*01b0*/  IADD3 R2, PT, PT, -R5, RZ, RZ ;  /* 0x000000ff05027210 */ /* 0x000fca0007ffe1ff */
[----:B------:R-:W-:-:S05]  /*01c0*/  IMAD R7, R0, R2, R7 ;  /* 0x0000000200077224 */ /* 0x000fca00078e0207 */
[----:B------:R-:W-:-:S13]  /*01d0*/  ISETP.GE.U32.AND P0, PT, R7, R0, PT ;  /* 0x000000000700720c */ /* 0x000fda0003f06070 */
[----:B------:R-:W-:Y:S02]  /*01e0*/  @P0 IADD3 R7, PT, PT, -R0, R7, RZ ;  /* 0x0000000700070210 */ /* 0x000fe40007ffe1ff */
[----:B------:R-:W-:Y:S02]  /*01f0*/  @P0 IADD3 R5, PT, PT, R5, 0x1, RZ ;  /* 0x0000000105050810 */ /* 0x000fe40007ffe0ff */
[----:B------:R-:W-:-:S13]  /*0200*/  ISETP.GE.U32.AND P1, PT, R7, R0, PT ;  /* 0x000000000700720c */ /* 0x000fda0003f26070 */
[----:B------:R-:W-:Y:S02]  /*0210*/  @P1 IADD3 R5, PT, PT, R5, 0x1, RZ ;  /* 0x0000000105051810 */ /* 0x000fe40007ffe0ff */
[----:B------:R-:W-:-:S04]  /*0220*/  @!P2 LOP3.LUT R5, RZ, R0, RZ, 0x33, !PT ;  /* 0x00000000ff05a212 */ /* 0x000fc800078e33ff */
[----:B------:R-:W-:-:S04]  /*0230*/  IADD3 R2, PT, PT, R6, R5, RZ ;  /* 0x0000000506027210 */ /* 0x000fc80007ffe0ff */
[C---:B------:R-:W-:Y:S02]  /*0240*/  LOP3.LUT R4, R2.reuse, 0x3, RZ, 0xc0, !PT ;  /* 0x0000000302047812 */ /* 0x040fe400078ec0ff */
[----:B------:R-:W-:Y:S02]  /*0250*/  ISETP.GE.U32.AND P1, PT, R2, 0x3, PT ;  /* 0x000000030200780c */ /* 0x000fe40003f26070 */
[----:B------:R-:W-:-:S13]  /*0260*/  ISETP.NE.AND P0, PT, R4, 0x3, PT ;  /* 0x000000030400780c */ /* 0x000fda0003f05270 */
[----:B-1----:R-:W-:Y:S05]  /*0270*/  @!P0 BRA `(.L_x_98) ;  /* 0x0000000000448947 */ /* 0x002fea0003800000 */
[----:B------:R-:W0:Y:S01]  /*0280*/  LDC.64 R4, c[0x0][0x390] ;  /* 0x0000e400ff047b82 */ /* 0x000e220000000a00 */
[----:B------:R-:W-:-:S04]  /*0290*/  IADD3 R2, PT, PT, R2, 0x1, RZ ;  /* 0x0000000102027810 */ /* 0x000fc80007ffe0ff */
[----:B------:R-:W-:-:S03]  /*02a0*/  LOP3.LUT R2, R2, 0x3, RZ, 0xc0, !PT ;  /* 0x0000000302027812 */ /* 0x000fc600078ec0ff */
[----:B------:R-:W1:Y:S01]  /*02b0*/  LDC.64 R6, c[0x0][0x380] ;  /* 0x0000e000ff067b82 */ /* 0x000e620000000a00 */
[----:B------:R-:W-:-:S07]  /*02c0*/  IADD3 R2, PT, PT, -R2, RZ, RZ ;  /* 0x000000ff02027210 */ /* 0x000fce0007ffe1ff */
[----:B------:R-:W2:Y:S02]  /*02d0*/  LDC.64 R8, c[0x0][0x388] ;  /* 0x0000e200ff087b82 */ /* 0x000ea40000000a00 */
.L_x_99:
[----:B--2---:R-:W-:-:S04]  /*02e0*/  IMAD.WIDE R12, R3, 0x4, R8 ;  /* 0x00000004030c7825 */ /* 0x004fc800078e0208 */
[C---:B-1----:R-:W-:Y:S02]  /*02f0*/  IMAD.WIDE R14, R3.reuse, 0x4, R6 ;  /* 0x00000004030e7825 */ /* 0x042fe400078e0206 */
[----:B------:R-:W2:Y:S04]  /*0300*/  LDG.E R13, desc[UR4][R12.64] ;  /* 0x000000040c0d7981 */ /* 0x000ea8000c1e1900 */
[----:B------:R-:W2:Y:S01]  /*0310*/  LDG.E R14, desc[UR4][R14.64] ;  /* 0x000000040e0e7981 */ /* 0x000ea2000c1e1900 */
[----:B0--3--:R-:W-:Y:S01]  /*0320*/  IMAD.WIDE R10, R3, 0x4, R4 ;  /* 0x00000004030a7825 */ /* 0x009fe200078e0204 */
[----:B------:R-:W-:Y:S02]  /*0330*/  IADD3 R2, PT, PT, R2, 0x1, RZ ;  /* 0x0000000102027810 */ /* 0x000fe40007ffe0ff */
[----:B------:R-:W-:-:S02]  /*0340*/  IADD3 R3, PT, PT, R0, R3, RZ ;  /* 0x0000000300037210 */ /* 0x000fc40007ffe0ff */
[----:B------:R-:W-:Y:S01]  /*0350*/  ISETP.NE.AND P0, PT, R2, RZ, PT ;  /* 0x000000ff0200720c */ /* 0x000fe20003f05270 */
[----:B--2---:R-:W-:-:S05]  /*0360*/  FADD R17, R14, R13 ;  /* 0x0000000d0e117221 */ /* 0x004fca0000000000 */
[----:B------:R3:W-:Y:S07]  /*0370*/  STG.E desc[UR4][R10.64], R17 ;  /* 0x000000110a007986 */ /* 0x0007ee000c101904 */
[----:B------:R-:W-:Y:S05]  /*0380*/  @P0 BRA `(.L_x_99) ;  /* 0xfffffffc00d40947 */ /* 0x000fea000383ffff */
.L_x_98:
[----:B------:R-:W-:Y:S05]  /*0390*/  BSYNC.RECONVERGENT B0 ;  /* 0x0000000000007941 */ /* 0x000fea0003800200 */
.L_x_97:
[----:B------:R-:W-:Y:S05]  /*03a0*/  @!P1 EXIT ;  /* 0x000000000000994d */ /* 0x000fea0003800000 */
.L_x_100:
[----:B------:R-:W3:Y:S08]  /*03b0*/  LDC.64 R4, c[0x0][0x380] ;  /* 0x0000e000ff047b82 */ /* 0x000ef00000000a00 */
[----:B------:R-:W0:Y:S01]  /*03c0*/  LDC.64 R6, c[0x0][0x388] ;  /* 0x0000e200ff067b82 */ /* 0x000e220000000a00 */
[----:B---3--:R-:W-:-:S07]  /*03d0*/  IMAD.WIDE R10, R3, 0x4, R4 ;  /* 0x00000004030a7825 */ /* 0x008fce00078e0204 */
[----:B------:R-:W1:Y:S01]  /*03e0*/  LDC.64 R4, c[0x0][0x390] ;  /* 0x0000e400ff047b82 */ /* 0x000e620000000a00 */
[----:B--2---:R-:W2:Y:S01]  /*03f0*/  LDG.E R2, desc[UR4][R10.64] ;  /* 0x000000040a027981 */ /* 0x004ea2000c1e1900 */
[----:B0-----:R-:W-:-:S05]  /*0400*/  IMAD.WIDE R12, R3, 0x4, R6 ;  /* 0x00000004030c7825 */ /* 0x001fca00078e0206 */
[----:B------:R-:W2:Y:S01]  /*0410*/  LDG.E R7, desc[UR4][R12.64] ;  /* 0x000000040c077981 */ /* 0x000ea2000c1e1900 */
[----:B-1----:R-:W-:-:S04]  /*0420*/  IMAD.WIDE R16, R3, 0x4, R4 ;  /* 0x0000000403107825 */ /* 0x002fc800078e0204 */
[----:B------:R-:W-:-:S04]  /*0430*/  IMAD.WIDE R4, R0, 0x4, R10 ;  /* 0x0000000400047825 */ /* 0x000fc800078e020a */
[----:B--2---:R-:W-:Y:S01]  /*0440*/  FADD R19, R2, R7 ;  /* 0x0000000702137221 */ /* 0x004fe20000000000 */
[----:B------:R-:W-:-:S04]  /*0450*/  IMAD.WIDE R6, R0, 0x4, R12 ;  /* 0x0000000400067825 */ /* 0x000fc800078e020c */
[----:B------:R0:W-:Y:S04]  /*0460*/  STG.E desc[UR4][R16.64], R19 ;  /* 0x0000001310007986 */ /* 0x0001e8000c101904 */
[----:B------:R-:W2:Y:S04]  /*0470*/  LDG.E R2, desc[UR4][R4.64] ;  /* 0x0000000404027981 */ /* 0x000ea8000c1e1900 */
[----:B------:R-:W2:Y:S01]  /*0480*/  LDG.E R15, desc[UR4][R6.64] ;  /* 0x00000004060f7981 */ /* 0x000ea2000c1e1900 */
[----:B------:R-:W-:-:S04]  /*0490*/  IMAD.WIDE R8, R0, 0x4, R16 ;  /* 0x0000000400087825 */ /* 0x000fc800078e0210 */
[----:B------:R-:W-:-:S04]  /*04a0*/  IMAD.WIDE R10, R0, 0x4, R4 ;  /* 0x00000004000a7825 */ /* 0x000fc800078e0204 */
[----:B------:R-:W-:-:S04]  /*04b0*/  IMAD.WIDE R12, R0, 0x4, R6 ;  /* 0x00000004000c7825 */ /* 0x000fc800078e0206 */
[----:B--2---:R-:W-:-:S05]  /*04c0*/  FADD R21, R2, R15 ;  /* 0x0000000f02157221 */ /* 0x004fca0000000000 */
        /* <DEDUP_REMOVED lines=8> */
[----:B------:R-:W1:Y:S04]  /*0550*/  LDG.E R4, desc[UR4][R4.64] ;  /* 0x0000000404047981 */ /* 0x000e68000c1e1900 */
[----:B------:R-:W1:Y:S01]  /*0560*/  LDG.E R7, desc[UR4][R6.64] ;  /* 0x0000000406077981 */ /* 0x000e62000c1e1900 */
[C---:B0-----:R-:W-:Y:S01]  /*0570*/  IMAD.WIDE R16, R0.reuse, 0x4, R14 ;  /* 0x0000000400107825 */ /* 0x041fe200078e020e */
[----:B------:R-:W-:-:S04]  /*0580*/  LEA R3, R0, R3, 0x2 ;  /* 0x0000000300037211 */ /* 0x000fc800078e10ff */
[----:B------:R-:W-:Y:S01]  /*0590*/  ISETP.GE.AND P0, PT, R3, UR6, PT ;  /* 0x0000000603007c0c */ /* 0x000fe2000bf06270 */
[----:B-1----:R-:W-:-:S05]  /*05a0*/  FADD R9, R4, R7 ;  /* 0x0000000704097221 */ /* 0x002fca0000000000 */
[----:B------:R2:W-:Y:S07]  /*05b0*/  STG.E desc[UR4][R16.64], R9 ;  /* 0x0000000910007986 */ /* 0x0005ee000c101904 */
[----:B------:R-:W-:Y:S05]  /*05c0*/  @!P0 BRA `(.L_x_100) ;  /* 0xfffffffc00788947 */ /* 0x000fea000383ffff */
[----:B------:R-:W-:Y:S05]  /*05d0*/  EXIT ;  /* 0x000000000000794d */ /* 0x000fea0003800000 */
.L_x_101:
        /* <DEDUP_REMOVED lines=10> */
.L_x_127:


//--------------------- .text._Z16vector_add_gpu_2PfS_S_i --------------------------
	.section	.text._Z16vector_add_gpu_2PfS_S_i,"ax",@progbits
	.align	128
        .global         _Z16vector_add_gpu_2PfS_S_i
        .type           _Z16vector_add_gpu_2PfS_S_i,@function
        .size           _Z16vector_add_gpu_2PfS_S_i,(.L_x_128 - _Z16vector_add_gpu_2PfS_S_i)
        .other          _Z16vector_add_gpu_2PfS_S_i,@"STO_CUDA_ENTRY STV_DEFAULT"
_Z16vector_add_gpu_2PfS_S_i:
.text._Z16vector_add_gpu_2PfS_S_i:
[----:B------:R-:W-:Y:S01]  /*0000*/  LDC R1, c[0x0][0x37c] ;  /* 0x0000df00ff017b82 */ /* 0x000fe20000000800 */
[----:B------:R-:W0:Y:S01]  /*0010*/  S2R R5, SR_TID.X ;  /* 0x0000000000057919 */ /* 0x000e220000002100 */
[----:B------:R-:W0:Y:S06]  /*0020*/  LDCU UR6, c[0x0][0x398] ;  /* 0x00007300ff0677ac */ /* 0x000e2c0008000800 */
[----:B------:R-:W1:Y:S01]  /*0030*/  LDC R0, c[0x0][0x360] ;  /* 0x0000d800ff007b82 */ /* 0x000e620000000800 */
[----:B0-----:R-:W-:-:S13]  /*0040*/  ISETP.GE.AND P0, PT, R5, UR6, PT ;  /* 0x0000000605007c0c */ /* 0x001fda000bf06270 */
[----:B------:R-:W-:Y:S05]  /*0050*/  @P0 EXIT ;  /* 0x000000000000094d */ /* 0x000fea0003800000 */
[----:B-1----:R-:W0:Y:S01]  /*0060*/  I2F.U32.RP R8, R0 ;  /* 0x0000000000087306 */ /* 0x002e220000209000 */
[----:B------:R-:W-:Y:S01]  /*0070*/  IADD3 R4, PT, PT, R5, R0, RZ ;  /* 0x0000000005047210 */ /* 0x000fe20007ffe0ff */
[----:B------:R-:W1:Y:S01]  /*0080*/  LDCU.64 UR4, c[0x0][0x358] ;  /* 0x00006b00ff0477ac */ /* 0x000e620008000a00 */
[----:B------:R-:W-:Y:S01]  /*0090*/  ISETP.NE.U32.AND P2, PT, R0, RZ, PT ;  /* 0x000000ff0000720c */ /* 0x000fe20003f45070 */
[----:B------:R-:W-:Y:S01]  /*00a0*/  BSSY.RECONVERGENT B0, `(.L_x_102) ;  /* 0x000002f000007945 */ /* 0x000fe20003800200 */
[C---:B------:R-:W-:Y:S01]  /*00b0*/  ISETP.GE.U32.AND P0, PT, R4.reuse, UR6, PT ;  /* 0x0000000604007c0c */ /* 0x040fe2000bf06070 */
[----:B------:R-:W2:Y:S01]  /*00c0*/  LDCU.64 UR12, c[0x0][0x390] ;  /* 0x00007200ff0c77ac */ /* 0x000ea20008000a00 */
[----:B------:R-:W-:Y:S02]  /*00d0*/  VIMNMX.U32 R7, PT, PT, R4, UR6, !PT ;  /* 0x0000000604077c48 */ /* 0x000fe4000ffe0000 */
[----:B------:R-:W-:Y:S01]  /*00e0*/  SEL R6, RZ, 0x1, P0 ;  /* 0x00000001ff067807 */ /* 0x000fe20000000000 */
[----:B------:R-:W3:Y:S03]  /*00f0*/  LDCU.128 UR8, c[0x0][0x380] ;  /* 0x00007000ff0877ac */ /* 0x000ee60008000c00 */
[----:B------:R-:W-:Y:S01]  /*0100*/  IADD3 R7, PT, PT, R7, -R4, -R6 ;  /* 0x8000000407077210 */ /* 0x000fe20007ffe806 */
[----:B0-----:R-:W0:Y:S02]  /*0110*/  MUFU.RCP R8, R8 ;  /* 0x0000000800087308 */ /* 0x001e240000001000 */
[----:B0-----:R-:W-:-:S06]  /*0120*/  IADD3 R2, PT, PT, R8, 0xffffffe, RZ ;  /* 0x0ffffffe08027810 */ /* 0x001fcc0007ffe0ff */
[----:B------:R0:W4:Y:S02]  /*0130*/  F2I.FTZ.U32.TRUNC.NTZ R3, R2 ;  /* 0x0000000200037305 */ /* 0x000124000021f000 */
[----:B0-----:R-:W-:Y:S02]  /*0140*/  IMAD.MOV.U32 R2, RZ, RZ, RZ ;  /* 0x000000ffff027224 */ /* 0x001fe400078e00ff */
[----:B----4-:R-:W-:-:S04]  /*0150*/  IMAD.MOV R9, RZ, RZ, -R3 ;  /* 0x000000ffff097224 */ /* 0x010fc800078e0a03 */
[----:B------:R-:W-:-:S04]  /*0160*/  IMAD R9, R9, R0, RZ ;  /* 0x0000000009097224 */ /* 0x000fc800078e02ff */
        /* <DEDUP_REMOVED lines=13> */
[----:B------:R-:W-:-:S13]  /*0240*/  ISETP.NE.AND P1, PT, R3, 0x3, PT ;  /* 0x000000030300780c */ /* 0x000fda0003f25270 */
[----:B-123--:R-:W-:Y:S05]  /*0250*/  @!P1 BRA `(.L_x_103) ;  /* 0x00000000004c9947 */ /* 0x00efea0003800000 */
[----:B------:R-:W-:-:S04]  /*0260*/  IADD3 R2, PT, PT, R2, 0x1, RZ ;  /* 0x0000000102027810 */ /* 0x000fc80007ffe0ff */
[----:B------:R-:W-:Y:S01]  /*0270*/  LOP3.LUT R4, R2, 0x3, RZ, 0xc0, !PT ;  /* 0x0000000302047812 */ /* 0x000fe200078ec0ff */
[----:B------:R-:W-:-:S04]  /*0280*/  IMAD.WIDE.U32 R2, R5, 0x4, RZ ;  /* 0x0000000405027825 */ /* 0x000fc800078e00ff */
[----:B------:R-:W-:Y:S02]  /*0290*/  IMAD R5, R4, R0, R5 ;  /* 0x0000000004057224 */ /* 0x000fe400078e0205 */
[----:B------:R-:W-:-:S07]  /*02a0*/  IMAD.MOV R4, RZ, RZ, -R4 ;  /* 0x000000ffff047224 */ /* 0x000fce00078e0a04 */
.L_x_104:
[C---:B------:R-:W-:Y:S02]  /*02b0*/  IADD3 R8, P2, PT, R2.reuse, UR10, RZ ;  /* 0x0000000a02087c10 */ /* 0x040fe4000ff5e0ff */
[----:B------:R-:W-:Y:S02]  /*02c0*/  IADD3 R6, P1, PT, R2, UR8, RZ ;  /* 0x0000000802067c10 */ /* 0x000fe4000ff3e0ff */
[C---:B------:R-:W-:Y:S02]  /*02d0*/  IADD3.X R9, PT, PT, R3.reuse, UR11, RZ, P2, !PT ;  /* 0x0000000b03097c10 */ /* 0x040fe400097fe4ff */
[----:B------:R-:W-:-:S04]  /*02e0*/  IADD3.X R7, PT, PT, R3, UR9, RZ, P1, !PT ;  /* 0x0000000903077c10 */ /* 0x000fc80008ffe4ff */
[----:B------:R-:W2:Y:S04]  /*02f0*/  LDG.E R9, desc[UR4][R8.64] ;  /* 0x0000000408097981 */ /* 0x000ea8000c1e1900 */
[----:B------:R-:W2:Y:S01]  /*0300*/  LDG.E R6, desc[UR4][R6.64] ;  /* 0x0000000406067981 */ /* 0x000ea2000c1e1900 */
[----:B0-----:R-:W-:-:S04]  /*0310*/  IADD3 R10, P1, PT, R2, UR12, RZ ;  /* 0x0000000c020a7c10 */ /* 0x001fc8000ff3e0ff */
[----:B------:R-:W-:Y:S02]  /*0320*/  IADD3.X R11, PT, PT, R3, UR13, RZ, P1, !PT ;  /* 0x0000000d030b7c10 */ /* 0x000fe40008ffe4ff */
[----:B------:R-:W-:-:S04]  /*0330*/  IADD3 R4, PT, PT, R4, 0x1, RZ ;  /* 0x0000000104047810 */ /* 0x000fc80007ffe0ff */
[----:B------:R-:W-:Y:S01]  /*0340*/  ISETP.NE.AND P1, PT, R4, RZ, PT ;  /* 0x000000ff0400720c */ /* 0x000fe20003f25270 */
[----:B------:R-:W-:-:S04]  /*0350*/  IMAD.WIDE.U32 R2, R0, 0x4, R2 ;  /* 0x0000000400027825 */ /* 0x000fc800078e0002 */
[----:B--2---:R-:W-:-:S05]  /*0360*/  FADD R13, R6, R9 ;  /* 0x00000009060d7221 */ /* 0x004fca0000000000 */
[----:B------:R0:W-:Y:S03]  /*0370*/  STG.E desc[UR4][R10.64], R13 ;  /* 0x0000000d0a007986 */ /* 0x0001e6000c101904 */
[----:B------:R-:W-:Y:S05]  /*0380*/  @P1 BRA `(.L_x_104) ;  /* 0xfffffffc00c81947 */ /* 0x000fea000383ffff */
.L_x_103:
[----:B------:R-:W-:Y:S05]  /*0390*/  BSYNC.RECONVERGENT B0 ;  /* 0x0000000000007941 */ /* 0x000fea0003800200 */
.L_x_102:
[----:B------:R-:W-:Y:S05]  /*03a0*/  @!P0 EXIT ;  /* 0x000000000000894d */ /* 0x000fea0003800000 */
.L_x_105:
[----:B------:R-:W0:Y:S08]  /*03b0*/  LDC.64 R6, c[0x0][0x380] ;  /* 0x0000e000ff067b82 */ /* 0x000e300000000a00 */
[----:B------:R-:W1:Y:S08]  /*03c0*/  LDC.64 R2, c[0x0][0x388] ;  /* 0x0000e200ff027b82 */ /* 0x000e700000000a00 */
[----:B--2---:R-:W2:Y:S01]  /*03d0*/  LDC.64 R8, c[0x0][0x390] ;  /* 0x0000e400ff087b82 */ /* 0x004ea20000000a00 */
[----:B0-----:R-:W-:-:S06]  /*03e0*/  IMAD.WIDE.U32 R10, R5, 0x4, R6 ;  /* 0x00000004050a7825 */ /* 0x001fcc00078e0006 */
[----:B------:R-:W3:Y:S01]  /*03f0*/  LDG.E R10, desc[UR4][R10.64] ;  /* 0x000000040a0a7981 */ /* 0x000ee2000c1e1900 */
[----:B-1----:R-:W-:-:S06]  /*0400*/  IMAD.WIDE.U32 R12, R5, 0x4, R2 ;  /* 0x00000004050c7825 */ /* 0x002fcc00078e0002 */
[----:B------:R-:W3:Y:S01]  /*0410*/  LDG.E R13, desc[UR4][R12.64] ;  /* 0x000000040c0d7981 */ /* 0x000ee2000c1e1900 */
[----:B------:R-:W-:Y:S01]  /*0420*/  IADD3 R19, PT, PT, R0, R5, RZ ;  /* 0x0000000500137210 */ /* 0x000fe20007ffe0ff */
[----:B--2---:R-:W-:-:S04]  /*0430*/  IMAD.WIDE.U32 R4, R5, 0x4, R8 ;  /* 0x0000000405047825 */ /* 0x004fc800078e0008 */
[----:B------:R-:W-:-:S04]  /*0440*/  IMAD.WIDE.U32 R14, R19, 0x4, R6 ;  /* 0x00000004130e7825 */ /* 0x000fc800078e0006 */
[----:B------:R-:W-:-:S04]  /*0450*/  IMAD.WIDE.U32 R16, R19, 0x4, R2 ;  /* 0x0000000413107825 */ /* 0x000fc800078e0002 */
[----:B---3--:R-:W-:-:S05]  /*0460*/  FADD R21, R10, R13 ;  /* 0x0000000d0a157221 */ /* 0x008fca0000000000 */
[----:B------:R0:W-:Y:S04]  /*0470*/  STG.E desc[UR4][R4.64], R21 ;  /* 0x0000001504007986 */ /* 0x0001e8000c101904 */
[----:B------:R-:W2:Y:S04]  /*0480*/  LDG.E R14, desc[UR4][R14.64] ;  /* 0x000000040e0e7981 */ /* 0x000ea8000c1e1900 */
[----:B------:R-:W2:Y:S01]  /*0490*/  LDG.E R17, desc[UR4][R16.64] ;  /* 0x0000000410117981 */ /* 0x000ea2000c1e1900 */
[C---:B------:R-:W-:Y:S02]  /*04a0*/  IMAD.IADD R25, R19.reuse, 0x1, R0 ;  /* 0x0000000113197824 */ /* 0x040fe400078e0200 */
[----:B------:R-:W-:-:S04]  /*04b0*/  IMAD.WIDE.U32 R10, R19, 0x4, R8 ;  /* 0x00000004130a7825 */ /* 0x000fc800078e0008 */
[----:B------:R-:W-:-:S04]  /*04c0*/  IMAD.WIDE.U32 R12, R25, 0x4, R6 ;  /* 0x00000004190c7825 */ /* 0x000fc800078e0006 */
[----:B------:R-:W-:-:S04]  /*04d0*/  IMAD.WIDE.U32 R18, R25, 0x4, R2 ;  /* 0x0000000419127825 */ /* 0x000fc800078e0002 */
[----:B--2---:R-:W-:-:S05]  /*04e0*/  FADD R23, R14, R17 ;  /* 0x000000110e177221 */ /* 0x004fca0000000000 */
[----:B------:R1:W-:Y:S04]  /*04f0*/  STG.E desc[UR4][R10.64], R23 ;  /* 0x000000170a007986 */ /* 0x0003e8000c101904 */
[----:B------:R-:W2:Y:S04]  /*0500*/  LDG.E R12, desc[UR4][R12.64] ;  /* 0x000000040c0c7981 */ /* 0x000ea8000c1e1900 */
[----:B------:R-:W2:Y:S01]  /*0510*/  LDG.E R19, desc[UR4][R18.64] ;  /* 0x0000000412137981 */ /* 0x000ea2000c1e1900 */
[C---:B0-----:R-:W-:Y:S01]  /*0520*/  IADD3 R5, PT, PT, R25.reuse, R0, RZ ;  /* 0x0000000019057210 */ /* 0x041fe20007ffe0ff */
[----:B------:R-:W-:-:S04]  /*0530*/  IMAD.WIDE.U32 R14, R25, 0x4, R8 ;  /* 0x00000004190e7825 */ /* 0x000fc800078e0008 */
[----:B------:R-:W-:-:S04]  /*0540*/  IMAD.WIDE.U32 R6, R5, 0x4, R6 ;  /* 0x0000000405067825 */ /* 0x000fc800078e0006 */
[----:B------:R-:W-:-:S04]  /*0550*/  IMAD.WIDE.U32 R2, R5, 0x4, R2 ;  /* 0x0000000405027825 */ /* 0x000fc800078e0002 */
[----:B--2---:R-:W-:-:S05]  /*0560*/  FADD R17, R12, R19 ;  /* 0x000000130c117221 */ /* 0x004fca0000000000 */
[----:B------:R2:W-:Y:S04]  /*0570*/  STG.E desc[UR4][R14.64], R17 ;  /* 0x000000110e007986 */ /* 0x0005e8000c101904 */
[----:B------:R-:W1:Y:S04]  /*0580*/  LDG.E R6, desc[UR4][R6.64] ;  /* 0x0000000406067981 */ /* 0x000e68000c1e1900 */
[----:B------:R-:W1:Y:S01]  /*0590*/  LDG.E R3, desc[UR4][R2.64] ;  /* 0x0000000402037981 */ /* 0x000e62000c1e1900 */
[C---:B------:R-:W-:Y:S01]  /*05a0*/  IMAD.WIDE.U32 R8, R5.reuse, 0x4, R8 ;  /* 0x0000000405087825 */ /* 0x040fe200078e0008 */
[----:B------:R-:W-:-:S04]  /*05b0*/  IADD3 R5, PT, PT, R5, R0, RZ ;  /* 0x0000000005057210 */ /* 0x000fc80007ffe0ff */
[----:B------:R-:W-:Y:S01]  /*05c0*/  ISETP.GE.AND P0, PT, R5, UR6, PT ;  /* 0x0000000605007c0c */ /* 0x000fe2000bf06270 */
[----:B-1----:R-:W-:-:S05]  /*05d0*/  FADD R11, R6, R3 ;  /* 0x00000003060b7221 */ /* 0x002fca0000000000 */
[----:B------:R2:W-:Y:S07]  /*05e0*/  STG.E desc[UR4][R8.64], R11 ;  /* 0x0000000b08007986 */ /* 0x0005ee000c101904 */
[----:B------:R-:W-:Y:S05]  /*05f0*/  @!P0 BRA `(.L_x_105) ;  /* 0xfffffffc006c8947 */ /* 0x000fea000383ffff */
[----:B------:R-:W-:Y:S05]  /*0600*/  EXIT ;  /* 0x000000000000794d */ /* 0x000fea0003800000 */
.L_x_106:
        /* <DEDUP_REMOVED lines=15> */
.L_x_128:


//--------------------- .text._Z16vector_add_gpu_1PfS_S_i --------------------------
	.section	.text._Z16vector_add_gpu_1PfS_S_i,"ax",@progbits
	.align	128
        .global         _Z16vector_add_gpu_1PfS_S_i
        .type           _Z16vector_add_gpu_1PfS_S_i,@function
        .size           _Z16vector_add_gpu_1PfS_S_i,(.L_x_129 - _Z16vector_add_gpu_1PfS_S_i)
        .other          _Z16vector_add_gpu_1PfS_S_i,@"STO_CUDA_ENTRY STV_DEFAULT"
_Z16vector_add_gpu_1PfS_S_i:
.text._Z16vector_add_gpu_1PfS_S_i:
[----:B------:R-:W-:Y:S08]  /*0000*/  LDC R1, c[0x0][0x37c] ;  /* 0x0000df00ff017b82 */ /* 0x000ff00000000800 */
[----:B------:R-:W0:Y:S02]  /*0010*/  LDC R2, c[0x0][0x398] ;  /* 0x0000e600ff027b82 */ /* 0x000e240000000800 */
[----:B0-----:R-:W-:-:S13]  /*0020*/  ISETP.GE.AND P0, PT, R2, 0x1, PT ;  /* 0x000000010200780c */ /* 0x001fda0003f06270 */
[----:B------:R-:W-:Y:S05]  /*0030*/  @!P0 EXIT ;  /* 0x000000000000894d */ /* 0x000fea0003800000 */
[C---:B------:R-:W-:Y:S01]  /*0040*/  ISETP.GE.U32.AND P1, PT, R2.reuse, 0x10, PT ;  /* 0x000000100200780c */ /* 0x040fe20003f26070 */
[----:B------:R-:W0:Y:S01]  /*0050*/  LDCU.64 UR12, c[0x0][0x358] ;  /* 0x00006b00ff0c77ac */ /* 0x000e220008000a00 */
[----:B------:R-:W-:Y:S01]  /*0060*/  LOP3.LUT R12, R2, 0xf, RZ, 0xc0, !PT ;  /* 0x0000000f020c7812 */ /* 0x000fe200078ec0ff */
[----:B------:R-:W-:-:S03]  /*0070*/  HFMA2 R0, -RZ, RZ, 0, 0 ;  /* 0x00000000ff007431 */ /* 0x000fc600000001ff */
[----:B------:R-:W-:-:S07]  /*0080*/  ISETP.NE.AND P0, PT, R12, RZ, PT ;  /* 0x000000ff0c00720c */ /* 0x000fce0003f05270 */
[----:B------:R-:W-:Y:S06]  /*0090*/  @!P1 BRA `(.L_x_107) ;  /* 0x0000000400789947 */ /* 0x000fec0003800000 */
[----:B------:R-:W1:Y:S01]  /*00a0*/  LDCU.128 UR4, c[0x0][0x380] ;  /* 0x00007000ff0477ac */ /* 0x000e620008000c00 */
[----:B------:R-:W-:Y:S01]  /*00b0*/  LOP3.LUT R0, R2, 0x7ffffff0, RZ, 0xc0, !PT ;  /* 0x7ffffff002007812 */ /* 0x000fe200078ec0ff */
[----:B------:R-:W2:Y:S03]  /*00c0*/  LDCU.64 UR10, c[0x0][0x390] ;  /* 0x00007200ff0a77ac */ /* 0x000ea60008000a00 */
[----:B------:R-:W-:Y:S01]  /*00d0*/  IADD3 R3, PT, PT, -R0, RZ, RZ ;  /* 0x000000ff00037210 */ /* 0x000fe20007ffe1ff */
[----:B-1----:R-:W-:Y:S02]  /*00e0*/  UIADD3 UR8, UP0, UPT, UR4, 0x20, URZ ;  /* 0x0000002004087890 */ /* 0x002fe4000ff1e0ff */
[----:B------:R-:W-:Y:S02]  /*00f0*/  UIADD3 UR6, UP1, UPT, UR6, 0x20, URZ ;  /* 0x0000002006067890 */ /* 0x000fe4000ff3e0ff */
[----:B--2---:R-:W-:-:S02]  /*0100*/  UIADD3 UR4, UP2, UPT, UR10, 0x20, URZ ;  /* 0x000000200a047890 */ /* 0x004fc4000ff5e0ff */
[----:B------:R-:W-:Y:S01]  /*0110*/  UIADD3.X UR9, UPT, UPT, URZ, UR5, URZ, UP0, !UPT ;  /* 0x00000005ff097290 */ /* 0x000fe200087fe4ff */
[----:B------:R-:W-:Y:S01]  /*0120*/  MOV R16, UR8 ;  /* 0x0000000800107c02 */ /* 0x000fe20008000f00 */
[----:B------:R-:W-:Y:S01]  /*0130*/  UIADD3.X UR7, UPT, UPT, URZ, UR7, URZ, UP1, !UPT ;  /* 0x00000007ff077290 */ /* 0x000fe20008ffe4ff */
[----:B------:R-:W-:Y:S01]  /*0140*/  IMAD.U32 R11, RZ, RZ, UR6 ;  /* 0x00000006ff0b7e24 */ /* 0x000fe2000f8e00ff */
[----:B------:R-:W-:Y:S01]  /*0150*/  UIADD3.X UR5, UPT, UPT, URZ, UR11, URZ, UP2, !UPT ;  /* 0x0000000bff057290 */ /* 0x000fe200097fe4ff */
[----:B------:R-:W-:Y:S02]  /*0160*/  MOV R10, UR4 ;  /* 0x00000004000a7c02 */ /* 0x000fe40008000f00 */
[----:B------:R-:W-:Y:S02]  /*0170*/  MOV R5, UR9 ;  /* 0x0000000900057c02 */ /* 0x000fe40008000f00 */
[----:B------:R-:W-:Y:S01]  /*0180*/  MOV R14, UR7 ;  /* 0x00000007000e7c02 */ /* 0x000fe20008000f00 */
[----:B------:R-:W-:-:S07]  /*0190*/  IMAD.U32 R13, RZ, RZ, UR5 ;  /* 0x00000005ff0d7e24 */ /* 0x000fce000f8e00ff */
.L_x_108:
[----:B------:R-:W-:Y:S02]  /*01a0*/  MOV R4, R16 ;  /* 0x0000001000047202 */ /* 0x000fe40000000f00 */
[----:B------:R-:W-:Y:S02]  /*01b0*/  MOV R6, R11 ;  /* 0x0000000b00067202 */ /* 0x000fe40000000f00 */
[----:B------:R-:W-:Y:S01]  /*01c0*/  MOV R7, R14 ;  /* 0x0000000e00077202 */ /* 0x000fe20000000f00 */
[----:B0-2---:R-:W2:Y:S04]  /*01d0*/  LDG.E R8, desc[UR12][R4.64+-0x20] ;  /* 0xffffe00c04087981 */ /* 0x005ea8000c1e1900 */
[----:B------:R-:W2:Y:S02]  /*01e0*/  LDG.E R9, desc[UR12][R6.64+-0x20] ;  /* 0xffffe00c06097981 */ /* 0x000ea4000c1e1900 */
[----:B--2---:R-:W-:Y:S01]  /*01f0*/  FADD R11, R8, R9 ;  /* 0x00000009080b7221 */ /* 0x004fe20000000000 */
[----:B------:R-:W-:Y:S01]  /*0200*/  IMAD.MOV.U32 R8, RZ, RZ, R10 ;  /* 0x000000ffff087224 */ /* 0x000fe200078e000a */
[----:B------:R-:W-:-:S05]  /*0210*/  MOV R9, R13 ;  /* 0x0000000d00097202 */ /* 0x000fca0000000f00 */
[----:B------:R0:W-:Y:S04]  /*0220*/  STG.E desc[UR12][R8.64+-0x20], R11 ;  /* 0xffffe00b08007986 */ /* 0x0001e8000c10190c */
[----:B------:R-:W2:Y:S04]  /*0230*/  LDG.E R10, desc[UR12][R4.64+-0x1c] ;  /* 0xffffe40c040a7981 */ /* 0x000ea8000c1e1900 */
[----:B------:R-:W2:Y:S02]  /*0240*/  LDG.E R13, desc[UR12][R6.64+-0x1c] ;  /* 0xffffe40c060d7981 */ /* 0x000ea4000c1e1900 */
[----:B--2---:R-:W-:-:S05]  /*0250*/  FADD R13, R10, R13 ;  /* 0x0000000d0a0d7221 */ /* 0x004fca0000000000 */
[----:B------:R1:W-:Y:S04]  /*0260*/  STG.E desc[UR12][R8.64+-0x1c], R13 ;  /* 0xffffe40d08007986 */ /* 0x0003e8000c10190c */
[----:B------:R-:W2:Y:S04]  /*0270*/  LDG.E R10, desc[UR12][R4.64+-0x18] ;  /* 0xffffe80c040a7981 */ /* 0x000ea8000c1e1900 */
[----:B------:R-:W2:Y:S02]  /*0280*/  LDG.E R15, desc[UR12][R6.64+-0x18] ;  /* 0xffffe80c060f7981 */ /* 0x000ea4000c1e1900 */
[----:B--2---:R-:W-:-:S05]  /*0290*/  FADD R15, R10, R15 ;  /* 0x0000000f0a0f7221 */ /* 0x004fca0000000000 */
[----:B------:R2:W-:Y:S04]  /*02a0*/  STG.E desc[UR12][R8.64+-0x18], R15 ;  /* 0xffffe80f08007986 */ /* 0x0005e8000c10190c */
[----:B------:R-:W3:Y:S04]  /*02b0*/  LDG.E R10, desc[UR12][R4.64+-0x14] ;  /* 0xffffec0c040a7981 */ /* 0x000ee8000c1e1900 */
[----:B------:R-:W3:Y:S02]  /*02c0*/  LDG.E R17, desc[UR12][R6.64+-0x14] ;  /* 0xffffec0c06117981 */ /* 0x000ee4000c1e1900 */
[----:B---3--:R-:W-:-:S05]  /*02d0*/  FADD R17, R10, R17 ;  /* 0x000000110a117221 */ /* 0x008fca0000000000 */
[----:B------:R3:W-:Y:S04]  /*02e0*/  STG.E desc[UR12][R8.64+-0x14], R17 ;  /* 0xffffec1108007986 */ /* 0x0007e8000c10190c */
[----:B------:R-:W4:Y:S04]  /*02f0*/  LDG.E R10, desc[UR12][R4.64+-0x10] ;  /* 0xfffff00c040a7981 */ /* 0x000f28000c1e1900 */
[----:B0-----:R-:W4:Y:S02]  /*0300*/  LDG.E R11, desc[UR12][R6.64+-0x10] ;  /* 0xfffff00c060b7981 */ /* 0x001f24000c1e1900 */
[----:B----4-:R-:W-:-:S05]  /*0310*/  FADD R11, R10, R11 ;  /* 0x0000000b0a0b7221 */ /* 0x010fca0000000000 */
[----:B------:R0:W-:Y:S04]  /*0320*/  STG.E desc[UR12][R8.64+-0x10], R11 ;  /* 0xfffff00b08007986 */ /* 0x0001e8000c10190c */
[----:B------:R-:W4:Y:S04]  /*0330*/  LDG.E R10, desc[UR12][R4.64+-0xc] ;  /* 0xfffff40c040a7981 */ /* 0x000f28000c1e1900 */
[----:B-1----:R-:W4:Y:S02]  /*0340*/  LDG.E R13, desc[UR12][R6.64+-0xc] ;  /* 0xfffff40c060d7981 */ /* 0x002f24000c1e1900 */
[----:B----4-:R-:W-:-:S05]  /*0350*/  FADD R13, R10, R13 ;  /* 0x0000000d0a0d7221 */ /* 0x010fca0000000000 */
[----:B------:R1:W-:Y:S04]  /*0360*/  STG.E desc[UR12][R8.64+-0xc], R13 ;  /* 0xfffff40d08007986 */ /* 0x0003e8000c10190c */
[----:B------:R-:W4:Y:S04]  /*0370*/  LDG.E R10, desc[UR12][R4.64+-0x8] ;  /* 0xfffff80c040a7981 */ /* 0x000f28000c1e1900 */
[----:B--2---:R-:W4:Y:S02]  /*0380*/  LDG.E R15, desc[UR12][R6.64+-0x8] ;  /* 0xfffff80c060f7981 */ /* 0x004f24000c1e1900 */
[----:B----4-:R-:W-:-:S05]  /*0390*/  FADD R15, R10, R15 ;  /* 0x0000000f0a0f7221 */ /* 0x010fca0000000000 */
[----:B------:R2:W-:Y:S04]  /*03a0*/  STG.E desc[UR12][R8.64+-0x8], R15 ;  /* 0xfffff80f08007986 */ /* 0x0005e8000c10190c */
[----:B------:R-:W4:Y:S04]  /*03b0*/  LDG.E R10, desc[UR12][R4.64+-0x4] ;  /* 0xfffffc0c040a7981 */ /* 0x000f28000c1e1900 */
[----:B---3--:R-:W4:Y:S02]  /*03c0*/  LDG.E R17, desc[UR12][R6.64+-0x4] ;  /* 0xfffffc0c06117981 */ /* 0x008f24000c1e1900 */
[----:B----4-:R-:W-:-:S05]  /*03d0*/  FADD R17, R10, R17 ;  /* 0x000000110a117221 */ /* 0x010fca0000000000 */
        /* <DEDUP_REMOVED lines=26> */
[----:B--2---:R-:W4:Y:S01]  /*0580*/  LDG.E R15, desc[UR12][R6.64+0x18] ;  /* 0x0000180c060f7981 */ /* 0x004f22000c1e1900 */
[----:B------:R-:W-:Y:S01]  /*0590*/  IADD3 R3, PT, PT, R3, 0x10, RZ ;  /* 0x0000001003037810 */ /* 0x000fe20007ffe0ff */
[----:B----4-:R-:W-:-:S05]  /*05a0*/  FADD R15, R10, R15 ;  /* 0x0000000f0a0f7221 */ /* 0x010fca0000000000 */
[----:B------:R2:W-:Y:S04]  /*05b0*/  STG.E desc[UR12][R8.64+0x18], R15 ;  /* 0x0000180f08007986 */ /* 0x0005e8000c10190c */
[----:B------:R4:W5:Y:S04]  /*05c0*/  LDG.E R10, desc[UR12][R4.64+0x1c] ;  /* 0x00001c0c040a7981 */ /* 0x000968000c1e1900 */
[----:B---3--:R-:W5:Y:S01]  /*05d0*/  LDG.E R17, desc[UR12][R6.64+0x1c] ;  /* 0x00001c0c06117981 */ /* 0x008f62000c1e1900 */
[----:B------:R-:W-:Y:S02]  /*05e0*/  ISETP.NE.AND P1, PT, R3, RZ, PT ;  /* 0x000000ff0300720c */ /* 0x000fe40003f25270 */
[----:B0-----:R-:W-:-:S02]  /*05f0*/  IADD3 R11, P3, PT, R6, 0x40, RZ ;  /* 0x00000040060b7810 */ /* 0x001fc40007f7e0ff */
[----:B------:R-:W-:-:S03]  /*0600*/  IADD3 R16, P2, PT, R4, 0x40, RZ ;  /* 0x0000004004107810 */ /* 0x000fc60007f5e0ff */
[----:B------:R-:W-:Y:S01]  /*0610*/  IMAD.X R14, RZ, RZ, R7, P3 ;  /* 0x000000ffff0e7224 */ /* 0x000fe200018e0607 */
[----:B----4-:R-:W-:Y:S01]  /*0620*/  IADD3.X R5, PT, PT, RZ, R5, RZ, P2, !PT ;  /* 0x00000005ff057210 */ /* 0x010fe200017fe4ff */
[----:B-----5:R-:W-:Y:S01]  /*0630*/  FADD R17, R10, R17 ;  /* 0x000000110a117221 */ /* 0x020fe20000000000 */
[----:B------:R-:W-:-:S04]  /*0640*/  IADD3 R10, P4, PT, R8, 0x40, RZ ;  /* 0x00000040080a7810 */ /* 0x000fc80007f9e0ff */
[----:B------:R2:W-:Y:S01]  /*0650*/  STG.E desc[UR12][R8.64+0x1c], R17 ;  /* 0x00001c1108007986 */ /* 0x0005e2000c10190c */
[----:B-1----:R-:W-:Y:S01]  /*0660*/  IADD3.X R13, PT, PT, RZ, R9, RZ, P4, !PT ;  /* 0x00000009ff0d7210 */ /* 0x002fe200027fe4ff */
[----:B------:R-:W-:Y:S07]  /*0670*/  @P1 BRA `(.L_x_108) ;  /* 0xfffffff800c81947 */ /* 0x000fee000383ffff */
.L_x_107:
[----:B0-----:R-:W-:Y:S05]  /*0680*/  @!P0 EXIT ;  /* 0x000000000000894d */ /* 0x001fea0003800000 */
[----:B------:R-:W-:Y:S02]  /*0690*/  ISETP.GE.U32.AND P0, PT, R12, 0x8, PT ;  /* 0x000000080c00780c */ /* 0x000fe40003f06070 */
[----:B------:R-:W-:-:S04]  /*06a0*/  LOP3.LUT R14, R2, 0x7, RZ, 0xc0, !PT ;  /* 0x00000007020e7812 */ /* 0x000fc800078ec0ff */
[----:B------:R-:W-:-:S07]  /*06b0*/  ISETP.NE.AND P1, PT, R14, RZ, PT ;  /* 0x000000ff0e00720c */ /* 0x000fce0003f25270 */
[----:B------:R-:W-:Y:S06]  /*06c0*/  @!P0 BRA `(.L_x_109) ;  /* 0x00000000009c8947 */ /* 0x000fec0003800000 */
[----:B------:R-:W0:Y:S08]  /*06d0*/  LDC.64 R4, c[0x0][0x380] ;  /* 0x0000e000ff047b82 */ /* 0x000e300000000a00 */
[----:B------:R-:W1:Y:S08]  /*06e0*/  LDC.64 R6, c[0x0][0x388] ;  /* 0x0000e200ff067b82 */ /* 0x000e700000000a00 */
[----:B--2---:R-:W2:Y:S01]  /*06f0*/  LDC.64 R8, c[0x0][0x390] ;  /* 0x0000e400ff087b82 */ /* 0x004ea20000000a00 */
[----:B0-----:R-:W-:-:S05]  /*0700*/  IMAD.WIDE.U32 R4, R0, 0x4, R4 ;  /* 0x0000000400047825 */ /* 0x001fca00078e0004 */
[----:B------:R-:W3:Y:S01]  /*0710*/  LDG.E R3, desc[UR12][R4.64] ;  /* 0x0000000c04037981 */ /* 0x000ee2000c1e1900 */
[----:B-1----:R-:W-:-:S05]  /*0720*/  IMAD.WIDE.U32 R6, R0, 0x4, R6 ;  /* 0x0000000400067825 */ /* 0x002fca00078e0006 */
[----:B------:R-:W3:Y:S01]  /*0730*/  LDG.E R10, desc[UR12][R6.64] ;  /* 0x0000000c060a7981 */ /* 0x000ee2000c1e1900 */
[----:B--2---:R-:W-:-:S04]  /*0740*/  IMAD.WIDE.U32 R8, R0, 0x4, R8 ;  /* 0x0000000400087825 */ /* 0x004fc800078e0008 */
[----:B---3--:R-:W-:-:S05]  /*0750*/  FADD R3, R3, R10 ;  /* 0x0000000a03037221 */ /* 0x008fca0000000000 */
        /* <DEDUP_REMOVED lines=13> */
[----:B0-----:R-:W4:Y:S04]  /*0830*/  LDG.E R3, desc[UR12][R4.64+0x10] ;  /* 0x0000100c04037981 */ /* 0x001f28000c1e1900 */
[----:B------:R-:W4:Y:S02]  /*0840*/  LDG.E R10, desc[UR12][R6.64+0x10] ;  /* 0x0000100c060a7981 */ /* 0x000f24000c1e1900 */
        /* <DEDUP_REMOVED lines=10> */
[----:B------:R-:W2:Y:S04]  /*08f0*/  LDG.E R10, desc[UR12][R4.64+0x1c] ;  /* 0x00001c0c040a7981 */ /* 0x000ea8000c1e1900 */
[----:B---3--:R-:W2:Y:S01]  /*0900*/  LDG.E R15, desc[UR12][R6.64+0x1c] ;  /* 0x00001c0c060f7981 */ /* 0x008ea2000c1e1900 */
[----:B------:R-:W-:Y:S01]  /*0910*/  IADD3 R0, PT, PT, R0, 0x8, RZ ;  /* 0x0000000800007810 */ /* 0x000fe20007ffe0ff */
[----:B--2---:R-:W-:-:S05]  /*0920*/  FADD R15, R10, R15 ;  /* 0x0000000f0a0f7221 */ /* 0x004fca0000000000 */
[----:B------:R0:W-:Y:S02]  /*0930*/  STG.E desc[UR12][R8.64+0x1c], R15 ;  /* 0x00001c0f08007986 */ /* 0x0001e4000c10190c */
.L_x_109:
[----:B------:R-:W-:Y:S05]  /*0940*/  @!P1 EXIT ;  /* 0x000000000000994d */ /* 0x000fea0003800000 */
[----:B------:R-:W-:Y:S02]  /*0950*/  ISETP.GE.U32.AND P0, PT, R14, 0x4, PT ;  /* 0x000000040e00780c */ /* 0x000fe40003f06070 */
[----:B------:R-:W-:-:S04]  /*0960*/  LOP3.LUT R2, R2, 0x3, RZ, 0xc0, !PT ;  /* 0x0000000302027812 */ /* 0x000fc800078ec0ff */
[----:B------:R-:W-:-:S07]  /*0970*/  ISETP.NE.AND P1, PT, R2, RZ, PT ;  /* 0x000000ff0200720c */ /* 0x000fce0003f25270 */
[----:B------:R-:W-:Y:S06]  /*0980*/  @!P0 BRA `(.L_x_110) ;  /* 0x00000000005c8947 */ /* 0x000fec0003800000 */
[----:B------:R-:W1:Y:S08]  /*0990*/  LDC.64 R4, c[0x0][0x380] ;  /* 0x0000e000ff047b82 */ /* 0x000e700000000a00 */
[----:B------:R-:W3:Y:S08]  /*09a0*/  LDC.64 R6, c[0x0][0x388] ;  /* 0x0000e200ff067b82 */ /* 0x000ef00000000a00 */
[----:B0-2---:R-:W0:Y:S01]  /*09b0*/  LDC.64 R8, c[0x0][0x390] ;  /* 0x0000e400ff087b82 */ /* 0x005e220000000a00 */
[----:B-1----:R-:W-:-:S05]  /*09c0*/  IMAD.WIDE.U32 R4, R0, 0x4, R4 ;  /* 0x0000000400047825 */ /* 0x002fca00078e0004 */
[----:B------:R-:W2:Y:S01]  /*09d0*/  LDG.E R3, desc[UR12][R4.64] ;  /* 0x0000000c04037981 */ /* 0x000ea2000c1e1900 */
[----:B---3--:R-:W-:-:S05]  /*09e0*/  IMAD.WIDE.U32 R6, R0, 0x4, R6 ;  /* 0x0000000400067825 */ /* 0x008fca00078e0006 */
[----:B------:R-:W2:Y:S01]  /*09f0*/  LDG.E R10, desc[UR12][R6.64] ;  /* 0x0000000c060a7981 */ /* 0x000ea2000c1e1900 */
[----:B0-----:R-:W-:-:S04]  /*0a00*/  IMAD.WIDE.U32 R8, R0, 0x4, R8 ;  /* 0x0000000400087825 */ /* 0x001fc800078e0008 */
[----:B--2---:R-:W-:-:S05]  /*0a10*/  FADD R3, R3, R10 ;  /* 0x0000000a03037221 */ /* 0x004fca0000000000 */
        /* <DEDUP_REMOVED lines=9> */
[----:B------:R-:W2:Y:S04]  /*0ab0*/  LDG.E R10, desc[UR12][R4.64+0xc] ;  /* 0x00000c0c040a7981 */ /* 0x000ea8000c1e1900 */
[----:B------:R-:W2:Y:S01]  /*0ac0*/  LDG.E R15, desc[UR12][R6.64+0xc] ;  /* 0x00000c0c060f7981 */ /* 0x000ea2000c1e1900 */
[----:B------:R-:W-:Y:S01]  /*0ad0*/  IADD3 R0, PT, PT, R0, 0x4, RZ ;  /* 0x0000000400007810 */ /* 0x000fe20007ffe0ff */
[----:B--2---:R-:W-:-:S05]  /*0ae0*/  FADD R15, R10, R15 ;  /* 0x0000000f0a0f7221 */ /* 0x004fca0000000000 */
[----:B------:R1:W-:Y:S02]  /*0af0*/  STG.E desc[UR12][R8.64+0xc], R15 ;  /* 0x00000c0f08007986 */ /* 0x0003e4000c10190c */
.L_x_110:
[----:B------:R-:W-:Y:S05]  /*0b00*/  @!P1 EXIT ;  /* 0x000000000000994d */ /* 0x000fea0003800000 */
[----:B------:R-:W3:Y:S08]  /*0b10*/  LDC.64 R4, c[0x0][0x390] ;  /* 0x0000e400ff047b82 */ /* 0x000ef00000000a00 */
[----:B------:R-:W4:Y:S08]  /*0b20*/  LDC.64 R6, c[0x0][0x388] ;  /* 0x0000e200ff067b82 */ /* 0x000f300000000a00 */
[----:B012---:R-:W0:Y:S01]  /*0b30*/  LDC.64 R8, c[0x0][0x380] ;  /* 0x0000e000ff087b82 */ /* 0x007e220000000a00 */
[----:B---3--:R-:W-:-:S04]  /*0b40*/  IMAD.WIDE.U32 R4, R0, 0x4, R4 ;  /* 0x0000000400047825 */ /* 0x008fc800078e0004 */
[----:B------:R-:W-:Y:S01]  /*0b50*/  IMAD.MOV.U32 R10, RZ, RZ, R4 ;  /* 0x000000ffff0a7224 */ /* 0x000fe200078e0004 */
[----:B------:R-:W-:Y:S01]  /*0b60*/  MOV R13, R5 ;  /* 0x00000005000d7202 */ /* 0x000fe20000000f00 */
[----:B----4-:R-:W-:-:S05]  /*0b70*/  IMAD.WIDE.U32 R6, R0, 0x4, R6 ;  /* 0x0000000400067825 */ /* 0x010fca00078e0006 */
[----:B------:R-:W-:Y:S01]  /*0b80*/  MOV R11, R7 ;  /* 0x00000007000b7202 */ /* 0x000fe20000000f00 */
[----:B0-----:R-:W-:Y:S01]  /*0b90*/  IMAD.WIDE.U32 R8, R0, 0x4, R8 ;  /* 0x0000000400087825 */ /* 0x001fe200078e0008 */
[----:B------:R-:W-:-:S07]  /*0ba0*/  IADD3 R0, PT, PT, -R2, RZ, RZ ;  /* 0x000000ff02007210 */ /* 0x000fce0007ffe1ff */
.L_x_111:
[----:B0-----:R-:W-:Y:S01]  /*0bb0*/  IMAD.MOV.U32 R2, RZ, RZ, R8 ;  /* 0x000000ffff027224 */ /* 0x001fe200078e0008 */
[----:B------:R-:W-:Y:S02]  /*0bc0*/  MOV R5, R11 ;  /* 0x0000000b00057202 */ /* 0x000fe40000000f00 */
[----:B------:R-:W-:Y:S02]  /*0bd0*/  MOV R3, R9 ;  /* 0x0000000900037202 */ /* 0x000fe40000000f00 */
[----:B------:R-:W-:-:S03]  /*0be0*/  MOV R4, R6 ;  /* 0x0000000600047202 */ /* 0x000fc60000000f00 */
[----:B------:R0:W2:Y:S04]  /*0bf0*/  LDG.E R2, desc[UR12][R2.64] ;  /* 0x0000000c02027981 */ /* 0x0000a8000c1e1900 */
[----:B------:R-:W2:Y:S01]  /*0c00*/  LDG.E R5, desc[UR12][R4.64] ;  /* 0x0000000c04057981 */ /* 0x000ea2000c1e1900 */
[----:B------:R-:W-:Y:S02]  /*0c10*/  IADD3 R0, PT, PT, R0, 0x1, RZ ;  /* 0x0000000100007810 */ /* 0x000fe40007ffe0ff */
[----:B------:R-:W-:Y:S02]  /*0c20*/  IADD3 R6, P2, PT, R6, 0x4, RZ ;  /* 0x0000000406067810 */ /* 0x000fe40007f5e0ff */
[----:B------:R-:W-:Y:S01]  /*0c30*/  ISETP.NE.AND P0, PT, R0, RZ, PT ;  /* 0x000000ff0000720c */ /* 0x000fe20003f05270 */
[----:B0-----:R-:W-:Y:S01]  /*0c40*/  IMAD.MOV.U32 R3, RZ, RZ, R13 ;  /* 0x000000ffff037224 */ /* 0x001fe200078e000d */
[----:B------:R-:W-:-:S02]  /*0c50*/  IADD3 R8, P3, PT, R8, 0x4, RZ ;  /* 0x0000000408087810 */ /* 0x000fc40007f7e0ff */
[----:B------:R-:W-:Y:S02]  /*0c60*/  IADD3.X R11, PT, PT, RZ, R11, RZ, P2, !PT ;  /* 0x0000000bff0b7210 */ /* 0x000fe400017fe4ff */
[----:B------:R-:W-:Y:S01]  /*0c70*/  IADD3.X R9, PT, PT, RZ, R9, RZ, P3, !PT ;  /* 0x00000009ff097210 */ /* 0x000fe20001ffe4ff */
[----:B--2---:R-:W-:Y:S01]  /*0c80*/  FADD R7, R2, R5 ;  /* 0x0000000502077221 */ /* 0x004fe20000000000 */
[----:B------:R-:W-:Y:S02]  /*0c90*/  MOV R2, R10 ;  /* 0x0000000a00027202 */ /* 0x000fe40000000f00 */
[----:B------:R-:W-:-:S03]  /*0ca0*/  IADD3 R10, P1, PT, R10, 0x4, RZ ;  /* 0x000000040a0a7810 */ /* 0x000fc60007f3e0ff */
[----:B------:R0:W-:Y:S01]  /*0cb0*/  STG.E desc[UR12][R2.64], R7 ;  /* 0x0000000702007986 */ /* 0x0001e2000c10190c */
[----:B------:R-:W-:Y:S01]  /*0cc0*/  IADD3.X R13, PT, PT, RZ, R13, RZ, P1, !PT ;  /* 0x0000000dff0d7210 */ /* 0x000fe20000ffe4ff */
[----:B------:R-:W-:Y:S08]  /*0cd0*/  @P0 BRA `(.L_x_111) ;  /* 0xfffffffc00b40947 */ /* 0x000ff0000383ffff */
[----:B------:R-:W-:Y:S05]  /*0ce0*/  EXIT ;  /* 0x000000000000794d */ /* 0x000fea0003800000 */
.L_x_112:
        /* <DEDUP_REMOVED lines=9> */
.L_x_129:


//--------------------- .text._Z9addKernelPiS_S_  --------------------------
	.section	.text._Z9addKernelPiS_S_,"ax",@progbits
	.align	128
        .global         _Z9addKernelPiS_S_
        .type           _Z9addKernelPiS_S_,@function
        .size           _Z9addKernelPiS_S_,(.L_x_130 - _Z9addKernelPiS_S_)
        .other          _Z9addKernelPiS_S_,@"STO_CUDA_ENTRY STV_DEFAULT"
_Z9addKernelPiS_S_:
.text._Z9addKernelPiS_S_:
[----:B------:R-:W-:Y:S01]  /*0000*/  LDC R1, c[0x0][0x37c] ;  /* 0x0000df00ff017b82 */ /* 0x000fe20000000800 */
[----:B------:R-:W0:Y:S07]  /*0010*/  S2R R9, SR_TID.X ;  /* 0x0000000000097919 */ /* 0x000e2e0000002100 */
[----:B------:R-:W0:Y:S01]  /*0020*/  LDC.64 R2, c[0x0][0x388] ;  /* 0x0000e200ff027b82 */ /* 0x000e220000000a00 */
[----:B------:R-:W1:Y:S07]  /*0030*/  LDCU.64 UR4, c[0x0][0x358] ;  /* 0x00006b00ff0477ac */ /* 0x000e6e0008000a00 */
[----:B------:R-:W2:Y:S08]  /*0040*/  LDC.64 R4, c[0x0][0x390] ;  /* 0x0000e400ff047b82 */ /* 0x000eb00000000a00 */
[----:B------:R-:W3:Y:S01]  /*0050*/  LDC.64 R6, c[0x0][0x380] ;  /* 0x0000e000ff067b82 */ /* 0x000ee20000000a00 */
[----:B0-----:R-:W-:-:S04]  /*0060*/  IMAD.WIDE.U32 R2, R9, 0x4, R2 ;  /* 0x0000000409027825 */ /* 0x001fc800078e0002 */
[C---:B--2---:R-:W-:Y:S02]  /*0070*/  IMAD.WIDE.U32 R4, R9.reuse, 0x4, R4 ;  /* 0x0000000409047825 */ /* 0x044fe400078e0004 */
[----:B-1----:R-:W2:Y:S04]  /*0080*/  LDG.E R2, desc[UR4][R2.64] ;  /* 0x0000000402027981 */ /* 0x002ea8000c1e1900 */
[----:B------:R-:W2:Y:S01]  /*0090*/  LDG.E R5, desc[UR4][R4.64] ;  /* 0x0000000404057981 */ /* 0x000ea2000c1e1900 */
[----:B---3--:R-:W-:Y:S01]  /*00a0*/  IMAD.WIDE.U32 R6, R9, 0x4, R6 ;  /* 0x0000000409067825 */ /* 0x008fe200078e0006 */
[----:B--2---:R-:W-:-:S05]  /*00b0*/  IADD3 R9, PT, PT, R2, R5, RZ ;  /* 0x0000000502097210 */ /* 0x004fca0007ffe0ff */
[----:B------:R-:W-:Y:S01]  /*00c0*/  STG.E desc[UR4][R6.64], R9 ;  /* 0x0000000906007986 */ /* 0x000fe2000c101904 */
[----:B------:R-:W-:Y:S05]  /*00d0*/  EXIT ;  /* 0x000000000000794d */ /* 0x000fea0003800000 */
.L_x_113:
        /* <DEDUP_REMOVED lines=10> */
.L_x_130:


//--------------------- .nv.shared._Z27matrix_multiplication_gpu_4PKfmS0_mPfmi --------------------------
	.section	.nv.shared._Z27matrix_multiplication_gpu_4PKfmS0_mPfmi,"aw",@nobits
	.sectionflags	@""
	.align	16
.nv.shared._Z27matrix_multiplication_gpu_4PKfmS0_mPfmi:
	.zero		1056


//--------------------- .nv.shared.reserved.0     --------------------------
	.section	.nv.shared.reserved.0,"aw",@nobits
	.weak		__nv_reservedSMEM_offset_0_alias
	.size		__nv_reservedSMEM_offset_0_alias, 0, 64
	.other		__nv_reservedSMEM_offset_0_alias,@"STO_CUDA_RESERVED_SHARED STV_DEFAULT"
__nv_reservedSMEM_offset_0_alias:
	.zero		0
	.zero		64


//--------------------- .nv.global                --------------------------
	.section	.nv.global,"aw",@nobits
	.align	4
.nv.global:
	.type		lockcount,@object
	.size		lockcount,(.L_0 - lockcount)
lockcount:
	.zero		4
.L_0:


//--------------------- .nv.shared._Z27matrix_multiplication_gpu_3PKfmS0_mPfmi --------------------------
	.section	.nv.shared._Z27matrix_multiplication_gpu_3PKfmS0_mPfmi,"aw",@nobits
	.sectionflags	@""
	.align	16
.nv.shared._Z27matrix_multiplication_gpu_3PKfmS0_mPfmi:
	.zero		1056


//--------------------- .nv.shared._Z27matrix_multiplication_gpu_2PKfmS0_mPfmi --------------------------
	.section	.nv.shared._Z27matrix_multiplication_gpu_2PKfmS0_mPfmi,"aw",@nobits
	.sectionflags	@""
	.align	16
	.zero		1024


//--------------------- .nv.shared._Z29matrix_multiplication_gpu_1_0PKfmS0_mPfmi --------------------------
	.section	.nv.shared._Z29matrix_multiplication_gpu_1_0PKfmS0_mPfmi,"aw",@nobits
	.sectionflags	@""
	.align	16
	.zero		1024


//--------------------- .nv.shared._Z27matrix_multiplication_gpu_1PKfmS0_mPfmi --------------------------
	.section	.nv.shared._Z27matrix_multiplication_gpu_1PKfmS0_mPfmi,"aw",@nobits
	.sectionflags	@""
	.align	16
	.zero		1024


//--------------------- .nv.shared._Z24vector_dot_product_gpu_6PfS_S_S_i --------------------------
	.section	.nv.shared._Z24vector_dot_product_gpu_6PfS_S_S_i,"aw",@nobits
	.sectionflags	@""
	.align	16
.nv.shared._Z24vector_dot_product_gpu_6PfS_S_S_i:
	.zero		1104


//--------------------- .nv.shared._Z24vector_dot_product_gpu_5PfS_S_i --------------------------
	.section	.nv.shared._Z24vector_dot_product_gpu_5PfS_S_i,"aw",@nobits
	.sectionflags	@""
	.align	16
.nv.shared._Z24vector_dot_product_gpu_5PfS_S_i:
	.zero		1088


//--------------------- .nv.shared._Z26vector_dot_product_gpu_5_0PfS_S_i --------------------------
	.section	.nv.shared._Z26vector_dot_product_gpu_5_0PfS_S_i,"aw",@nobits
	.sectionflags	@""
	.align	16
	.zero		1024


//--------------------- .nv.shared._Z24vector_dot_product_gpu_4PfS_ --------------------------
	.section	.nv.shared._Z24vector_dot_product_gpu_4PfS_,"aw",@nobits
	.sectionflags	@""
	.align	16
.nv.shared._Z24vector_dot_product_gpu_4PfS_:
	.zero		1056


//--------------------- .nv.shared._Z24vector_dot_product_gpu_3PfS_S_i --------------------------
	.section	.nv.shared._Z24vector_dot_product_gpu_3PfS_S_i,"aw",@nobits
	.sectionflags	@""
	.align	16
.nv.shared._Z24vector_dot_product_gpu_3PfS_S_i:
	.zero		1088


//--------------------- .nv.shared._Z24vector_dot_product_gpu_2PfS_S_i --------------------------
	.section	.nv.shared._Z24vector_dot_product_gpu_2PfS_S_i,"aw",@nobits
	.sectionflags	@""
	.align	16
.nv.shared._Z24vector_dot_product_gpu_2PfS_S_i:
	.zero		1088


//--------------------- .nv.shared._Z24vector_dot_product_gpu_1PfS_S_i --------------------------
	.section	.nv.shared._Z24vector_dot_product_gpu_1PfS_S_i,"aw",@nobits
	.sectionflags	@""
	.align	16
.nv.shared._Z24vector_dot_product_gpu_1PfS_S_i:
	.zero		1088


//--------------------- .nv.shared._Z16vector_add_gpu_4PA10_fS0_S0_ii --------------------------
	.section	.nv.shared._Z16vector_add_gpu_4PA10_fS0_S0_ii,"aw",@nobits
	.sectionflags	@""
	.align	16
	.zero		1024


//--------------------- .nv.shared._Z16vector_add_gpu_3PfS_S_i --------------------------
	.section	.nv.shared._Z16vector_add_gpu_3PfS_S_i,"aw",@nobits
	.sectionflags	@""
	.align	16
	.zero		1024


//--------------------- .nv.shared._Z16vector_add_gpu_2PfS_S_i --------------------------
	.section	.nv.shared._Z16vector_add_gpu_2PfS_S_i,"aw",@nobits
	.sectionflags	@""
	.align	16
	.zero		1024


//--------------------- .nv.shared._Z16vector_add_gpu_1PfS_S_i --------------------------
	.section	.nv.shared._Z16vector_add_gpu_1PfS_S_i,"aw",@nobits
	.sectionflags	@""
	.align	16
	.zero		1024


//--------------------- .nv.shared._Z9addKernelPiS_S_ --------------------------
	.section	.nv.shared._Z9addKernelPiS_S_,"aw",@nobits
	.sectionflags	@""
	.align	16
	.zero		1024


//--------------------- .nv.constant0._Z27matrix_multiplication_gpu_4PKfmS0_mPfmi --------------------------
	.section	.nv.constant0._Z27matrix_multiplication_gpu_4PKfmS0_mPfmi,"a",@progbits
	.sectionflags	@""
	.align	4
.nv.constant0._Z27matrix_multiplication_gpu_4PKfmS0_mPfmi:
	.zero		948


//--------------------- .nv.constant0._Z27matrix_multiplication_gpu_3PKfmS0_mPfmi --------------------------
	.section	.nv.constant0._Z27matrix_multiplication_gpu_3PKfmS0_mPfmi,"a",@progbits
	.sectionflags	@""
	.align	4
.nv.constant0._Z27matrix_multiplication_gpu_3PKfmS0_mPfmi:
	.zero		948


//--------------------- .nv.constant0._Z27matrix_multiplication_gpu_2PKfmS0_mPfmi --------------------------
	.section	.nv.constant0._Z27matrix_multiplication_gpu_2PKfmS0_mPfmi,"a",@progbits
	.sectionflags	@""
	.align	4
.nv.constant0._Z27matrix_multiplication_gpu_2PKfmS0_mPfmi:
	.zero		948


//--------------------- .nv.constant0._Z29matrix_multiplication_gpu_1_0PKfmS0_mPfmi --------------------------
	.section	.nv.constant0._Z29matrix_multiplication_gpu_1_0PKfmS0_mPfmi,"a",@progbits
	.sectionflags	@""
	.align	4
.nv.constant0._Z29matrix_multiplication_gpu_1_0PKfmS0_mPfmi:
	.zero		948


//--------------------- .nv.constant0._Z27matrix_multiplication_gpu_1PKfmS0_mPfmi --------------------------
	.section	.nv.constant0._Z27matrix_multiplication_gpu_1PKfmS0_mPfmi,"a",@progbits
	.sectionflags	@""
	.align	4
.nv.constant0._Z27matrix_multiplication_gpu_1PKfmS0_mPfmi:
	.zero		948


//--------------------- .nv.constant0._Z24vector_dot_product_gpu_6PfS_S_S_i --------------------------
	.section	.nv.constant0._Z24vector_dot_product_gpu_6PfS_S_S_i,"a",@progbits
	.sectionflags	@""
	.align	4
.nv.constant0._Z24vector_dot_product_gpu_6PfS_S_S_i:
	.zero		932


//--------------------- .nv.constant0._Z24vector_dot_product_gpu_5PfS_S_i --------------------------
	.section	.nv.constant0._Z24vector_dot_product_gpu_5PfS_S_i,"a",@progbits
	.sectionflags	@""
	.align	4
.nv.constant0._Z24vector_dot_product_gpu_5PfS_S_i:
	.zero		924


//--------------------- .nv.constant0._Z26vector_dot_product_gpu_5_0PfS_S_i --------------------------
	.section	.nv.constant0._Z26vector_dot_product_gpu_5_0PfS_S_i,"a",@progbits
	.sectionflags	@""
	.align	4
.nv.constant0._Z26vector_dot_product_gpu_5_0PfS_S_i:
	.zero		924


//--------------------- .nv.constant0._Z24vector_dot_product_gpu_4PfS_ --------------------------
	.section	.nv.constant0._Z24vector_dot_product_gpu_4PfS_,"a",@progbits
	.sectionflags	@""
	.align	4
.nv.constant0._Z24vector_dot_product_gpu_4PfS_:
	.zero		912


//--------------------- .nv.constant0._Z24vector_dot_product_gpu_3PfS_S_i --------------------------
	.section	.nv.constant0._Z24vector_dot_product_gpu_3PfS_S_i,"a",@progbits
	.sectionflags	@""
	.align	4
.nv.constant0._Z24vector_dot_product_gpu_3PfS_S_i:
	.zero		924


//--------------------- .nv.constant0._Z24vector_dot_product_gpu_2PfS_S_i --------------------------
	.section	.nv.constant0._Z24vector_dot_product_gpu_2PfS_S_i,"a",@progbits
	.sectionflags	@""
	.align	4
.nv.constant0._Z24vector_dot_product_gpu_2PfS_S_i:
	.zero		924


//--------------------- .nv.constant0._Z24vector_dot_product_gpu_1PfS_S_i --------------------------
	.section	.nv.constant0._Z24vector_dot_product_gpu_1PfS_S_i,"a",@progbits
	.sectionflags	@""
	.align	4
.nv.constant0._Z24vector_dot_product_gpu_1PfS_S_i:
	.zero		924


//--------------------- .nv.constant0._Z16vector_add_gpu_4PA10_fS0_S0_ii --------------------------
	.section	.nv.constant0._Z16vector_add_gpu_4PA10_fS0_S0_ii,"a",@progbits
	.sectionflags	@""
	.align	4
.nv.constant0._Z16vector_add_gpu_4PA10_fS0_S0_ii:
	.zero		928


//--------------------- .nv.constant0._Z16vector_add_gpu_3PfS_S_i --------------------------
	.section	.nv.constant0._Z16vector_add_gpu_3PfS_S_i,"a",@progbits
	.sectionflags	@""
	.align	4
.nv.constant0._Z16vector_add_gpu_3PfS_S_i:
	.zero		924


//--------------------- .nv.constant0._Z16vector_add_gpu_2PfS_S_i --------------------------
	.section	.nv.constant0._Z16vector_add_gpu_2PfS_S_i,"a",@progbits
	.sectionflags	@""
	.align	4
.nv.constant0._Z16vector_add_gpu_2PfS_S_i:
	.zero		924


//--------------------- .nv.constant0._Z16vector_add_gpu_1PfS_S_i --------------------------
	.section	.nv.constant0._Z16vector_add_gpu_1PfS_S_i,"a",@progbits
	.sectionflags	@""
	.align	4
.nv.constant0._Z16vector_add_gpu_1PfS_S_i:
	.zero		924


//--------------------- .nv.constant0._Z9addKernelPiS_S_ --------------------------
	.section	.nv.constant0._Z9addKernelPiS_S_,"a",@progbits
	.sectionflags	@""
	.align	4
.nv.constant0._Z9addKernelPiS_S_:
	.zero		920


//--------------------- SYMBOLS --------------------------

	.type		.nv.reservedSmem.offset0,@object
	.size		.nv.reservedSmem.offset0,0x4
	.type		.nv.reservedSmem.cap,@object
	.size		.nv.reservedSmem.cap,0x4
